	.target	sm_80

	.elftype	@"ET_EXEC"


//--------------------- .note.nv.tkinfo           --------------------------
	.section	.note.nv.tkinfo,"",@"SHT_NOTE"
	.sectionflags	@"SHF_NOTE_NV_TKINFO"
	.tkinfo
        /*0018*/ 	.word	0x00000002
        /*0030*/ 	.string	""
        /*0030*/ 	.string	"ptxas"
        /*0030*/ 	.string	"Cuda compilation tools, release 13.0, V13.0.88"
        /*0030*/ 	.string	"Build cuda_13.0.r13.0/compiler.36424714_0"
        /*0030*/ 	.string	"-v  -suppress-debug-info  -lineinfo  -arch sm_80 "



//--------------------- .note.nv.cuinfo           --------------------------
	.section	.note.nv.cuinfo,"",@"SHT_NOTE"
	.sectionflags	@"SHF_NOTE_NV_CUINFO"
        /*0018*/ 	.short	0x0002
        /*001a*/ 	.short	0x0050
        /*001c*/ 	.short	0x0082
	.zero		2


//--------------------- .nv.info                  --------------------------
	.section	.nv.info,"",@"SHT_CUDA_INFO"
	.align	4


	//----- nvinfo : EIATTR_REGCOUNT
	.align		4
        /*0000*/ 	.byte	0x04, 0x2f
        /*0002*/ 	.short	(.L_1 - .L_0)
	.align		4
.L_0:
        /*0004*/ 	.word	index@(matmul_kernel)
        /*0008*/ 	.word	0x00000020


	//----- nvinfo : EIATTR_FRAME_SIZE
	.align		4
.L_1:
        /*000c*/ 	.byte	0x04, 0x11
        /*000e*/ 	.short	(.L_3 - .L_2)
	.align		4
.L_2:
        /*0010*/ 	.word	index@(matmul_kernel)
        /*0014*/ 	.word	0x00002058


	//----- nvinfo : EIATTR_MIN_STACK_SIZE
	.align		4
.L_3:
        /*0018*/ 	.byte	0x04, 0x12
        /*001a*/ 	.short	(.L_5 - .L_4)
	.align		4
.L_4:
        /*001c*/ 	.word	index@(matmul_kernel)
        /*0020*/ 	.word	0x00002058
.L_5:


//--------------------- .nv.info.matmul_kernel    --------------------------
	.section	.nv.info.matmul_kernel,"",@"SHT_CUDA_INFO"
	.sectionflags	@""
	.align	4


	//----- nvinfo : EIATTR_CUDA_API_VERSION
	.align		4
        /*0000*/ 	.byte	0x04, 0x37
        /*0002*/ 	.short	(.L_7 - .L_6)
.L_6:
        /*0004*/ 	.word	0x00000082


	//----- nvinfo : EIATTR_SW2861232_WAR
	.align		4
.L_7:
        /*0008*/ 	.byte	0x01, 0x35
	.zero		2


	//----- nvinfo : EIATTR_PARAM_CBANK
	.align		4
        /*000c*/ 	.byte	0x04, 0x0a
        /*000e*/ 	.short	(.L_9 - .L_8)
	.align		4
.L_8:
        /*0010*/ 	.word	index@(.nv.constant0.matmul_kernel)
        /*0014*/ 	.short	0x0160
        /*0016*/ 	.short	0x0050


	//----- nvinfo : EIATTR_CBANK_PARAM_SIZE
	.align		4
.L_9:
        /*0018*/ 	.byte	0x03, 0x19
        /*001a*/ 	.short	0x0050


	//----- nvinfo : EIATTR_KPARAM_INFO
	.align		4
        /*001c*/ 	.byte	0x04, 0x17
        /*001e*/ 	.short	(.L_11 - .L_10)
.L_10:
        /*0020*/ 	.word	0x00000000
        /*0024*/ 	.short	0x000d
        /*0026*/ 	.short	0x0048
        /*0028*/ 	.byte	0x00, 0xf4, 0x21, 0x00


	//----- nvinfo : EIATTR_KPARAM_INFO
	.align		4
.L_11:
        /*002c*/ 	.byte	0x04, 0x17
        /*002e*/ 	.short	(.L_13 - .L_12)
.L_12:
        /*0030*/ 	.word	0x00000000
        /*0034*/ 	.short	0x000c
        /*0036*/ 	.short	0x0040
        /*0038*/ 	.byte	0x00, 0xf4, 0x21, 0x00


	//----- nvinfo : EIATTR_KPARAM_INFO
	.align		4
.L_13:
        /*003c*/ 	.byte	0x04, 0x17
        /*003e*/ 	.short	(.L_15 - .L_14)
.L_14:
        /*0040*/ 	.word	0x00000000
        /*0044*/ 	.short	0x000b
        /*0046*/ 	.short	0x0038
        /*0048*/ 	.byte	0x00, 0xf0, 0x11, 0x00


	//----- nvinfo : EIATTR_KPARAM_INFO
	.align		4
.L_15:
        /*004c*/ 	.byte	0x04, 0x17
        /*004e*/ 	.short	(.L_17 - .L_16)
.L_16:
        /*0050*/ 	.word	0x00000000
        /*0054*/ 	.short	0x000a
        /*0056*/ 	.short	0x0034
        /*0058*/ 	.byte	0x00, 0xf0, 0x11, 0x00


	//----- nvinfo : EIATTR_KPARAM_INFO
	.align		4
.L_17:
        /*005c*/ 	.byte	0x04, 0x17
        /*005e*/ 	.short	(.L_19 - .L_18)
.L_18:
        /*0060*/ 	.word	0x00000000
        /*0064*/ 	.short	0x0009
        /*0066*/ 	.short	0x0030
        /*0068*/ 	.byte	0x00, 0xf0, 0x11, 0x00


	//----- nvinfo : EIATTR_KPARAM_INFO
	.align		4
.L_19:
        /*006c*/ 	.byte	0x04, 0x17
        /*006e*/ 	.short	(.L_21 - .L_20)
.L_20:
        /*0070*/ 	.word	0x00000000
        /*0074*/ 	.short	0x0008
        /*0076*/ 	.short	0x002c
        /*0078*/ 	.byte	0x00, 0xf0, 0x11, 0x00


	//----- nvinfo : EIATTR_KPARAM_INFO
	.align		4
.L_21:
        /*007c*/ 	.byte	0x04, 0x17
        /*007e*/ 	.short	(.L_23 - .L_22)
.L_22:
        /*0080*/ 	.word	0x00000000
        /*0084*/ 	.short	0x0007
        /*0086*/ 	.short	0x0028
        /*0088*/ 	.byte	0x00, 0xf0, 0x11, 0x00


	//----- nvinfo : EIATTR_KPARAM_INFO
	.align		4
.L_23:
        /*008c*/ 	.byte	0x04, 0x17
        /*008e*/ 	.short	(.L_25 - .L_24)
.L_24:
        /*0090*/ 	.word	0x00000000
        /*0094*/ 	.short	0x0006
        /*0096*/ 	.short	0x0024
        /*0098*/ 	.byte	0x00, 0xf0, 0x11, 0x00


	//----- nvinfo : EIATTR_KPARAM_INFO
	.align		4
.L_25:
        /*009c*/ 	.byte	0x04, 0x17
        /*009e*/ 	.short	(.L_27 - .L_26)
.L_26:
        /*00a0*/ 	.word	0x00000000
        /*00a4*/ 	.short	0x0005
        /*00a6*/ 	.short	0x0020
        /*00a8*/ 	.byte	0x00, 0xf0, 0x11, 0x00


	//----- nvinfo : EIATTR_KPARAM_INFO
	.align		4
.L_27:
        /*00ac*/ 	.byte	0x04, 0x17
        /*00ae*/ 	.short	(.L_29 - .L_28)
.L_28:
        /*00b0*/ 	.word	0x00000000
        /*00b4*/ 	.short	0x0004
        /*00b6*/ 	.short	0x001c
        /*00b8*/ 	.byte	0x00, 0xf0, 0x11, 0x00


	//----- nvinfo : EIATTR_KPARAM_INFO
	.align		4
.L_29:
        /*00bc*/ 	.byte	0x04, 0x17
        /*00be*/ 	.short	(.L_31 - .L_30)
.L_30:
        /*00c0*/ 	.word	0x00000000
        /*00c4*/ 	.short	0x0003
        /*00c6*/ 	.short	0x0018
        /*00c8*/ 	.byte	0x00, 0xf0, 0x11, 0x00


	//----- nvinfo : EIATTR_KPARAM_INFO
	.align		4
.L_31:
        /*00cc*/ 	.byte	0x04, 0x17
        /*00ce*/ 	.short	(.L_33 - .L_32)
.L_32:
        /*00d0*/ 	.word	0x00000000
        /*00d4*/ 	.short	0x0002
        /*00d6*/ 	.short	0x0010
        /*00d8*/ 	.byte	0x00, 0xf4, 0x21, 0x00


	//----- nvinfo : EIATTR_KPARAM_INFO
	.align		4
.L_33:
        /*00dc*/ 	.byte	0x04, 0x17
        /*00de*/ 	.short	(.L_35 - .L_34)
.L_34:
        /*00e0*/ 	.word	0x00000000
        /*00e4*/ 	.short	0x0001
        /*00e6*/ 	.short	0x0008
        /*00e8*/ 	.byte	0x00, 0xf4, 0x21, 0x00


	//----- nvinfo : EIATTR_KPARAM_INFO
	.align		4
.L_35:
        /*00ec*/ 	.byte	0x04, 0x17
        /*00ee*/ 	.short	(.L_37 - .L_36)
.L_36:
        /*00f0*/ 	.word	0x00000000
        /*00f4*/ 	.short	0x0000
        /*00f6*/ 	.short	0x0000
        /*00f8*/ 	.byte	0x00, 0xf4, 0x21, 0x00


	//----- nvinfo : EIATTR_MAXREG_COUNT
	.align		4
.L_37:
        /*00fc*/ 	.byte	0x03, 0x1b
        /*00fe*/ 	.short	0x0080


	//----- nvinfo : EIATTR_NUM_BARRIERS
	.align		4
        /*0100*/ 	.byte	0x02, 0x4c
        /*0102*/ 	.byte	0x01
	.zero		1


	//----- nvinfo : EIATTR_ANNOTATIONS
	.align		4
        /*0104*/ 	.byte	0x04, 0x55
        /*0106*/ 	.short	(.L_39 - .L_38)


	//   ....[0]....
.L_38:
        /*0108*/ 	.word	0x00000001
        /*010c*/ 	.byte	0x10, 0x05, 0x00, 0x00, 0x01, 0x00, 0x00, 0x00, 0x80, 0x05, 0x00, 0x00, 0x01, 0x00, 0x00, 0x00
        /* <DEDUP_REMOVED lines=2921> */
        /*b7ac*/ 	.byte	0xb0, 0xdb, 0x02, 0x00


	//----- nvinfo : EIATTR_MERCURY_ISA_VERSION
	.align		4
.L_39:
        /*b7b0*/ 	.byte	0x03, 0x5f
        /*b7b2*/ 	.short	0x0000


	//----- nvinfo : EIATTR_EXIT_INSTR_OFFSETS
	.align		4
        /*b7b4*/ 	.byte	0x04, 0x1c
        /*b7b6*/ 	.short	(.L_41 - .L_40)


	//   ....[0]....
.L_40:
        /*b7b8*/ 	.word	0x0002e270


	//   ....[1]....
        /*b7bc*/ 	.word	0x0002e2a0


	//----- nvinfo : EIATTR_REQNTID
	.align		4
.L_41:
        /*b7c0*/ 	.byte	0x04, 0x10
        /*b7c2*/ 	.short	(.L_43 - .L_42)
.L_42:
        /*b7c4*/ 	.word	0x00000200
        /*b7c8*/ 	.word	0x00000001
        /*b7cc*/ 	.word	0x00000001
.L_43:


//--------------------- .nv.callgraph             --------------------------
	.section	.nv.callgraph,"",@"SHT_CUDA_CALLGRAPH"
	.align	4
	.sectionentsize	8
	.align		4
        /*0000*/ 	.word	0x00000000
	.align		4
        /*0004*/ 	.word	0xffffffff
	.align		4
        /*0008*/ 	.word	0x00000000
	.align		4
        /*000c*/ 	.word	0xfffffffe
	.align		4
        /*0010*/ 	.word	0x00000000
	.align		4
        /*0014*/ 	.word	0xfffffffd
	.align		4
        /*0018*/ 	.word	0x00000000
	.align		4
        /*001c*/ 	.word	0xfffffffc


//--------------------- .nv.rel.action            --------------------------
	.section	.nv.rel.action,"",@"SHT_CUDA_RELOCINFO"
	.align	8
	.sectionentsize	8
        /*0000*/ 	.byte	0x73, 0x00, 0x00, 0x00, 0x00, 0x00, 0x00, 0x00, 0x00, 0x00, 0x00, 0x11, 0x25, 0x00, 0x05, 0x36


//--------------------- .nv.constant0.matmul_kernel --------------------------
	.section	.nv.constant0.matmul_kernel,"a",@progbits
	.sectionflags	@""
	.align	4
.nv.constant0.matmul_kernel:
	.zero		432


//--------------------- .text.matmul_kernel       --------------------------
	.section	.text.matmul_kernel,"ax",@progbits
	.sectioninfo	@"SHI_REGISTERS=32"
	.align	128
        .global         matmul_kernel
        .type           matmul_kernel,@function
        .size           matmul_kernel,(.L_x_5 - matmul_kernel)
        .other          matmul_kernel,@"STO_CUDA_ENTRY STV_DEFAULT"
matmul_kernel:
.text.matmul_kernel:
[----:B------:R-:W-:-:S03]  /*0000*/  IMAD.MOV.U32 R1, RZ, RZ, c[0x0][0x28] ;  /* 0x00000a00ff017624 */ /* 0x000fc600078e00ff */
[----:B------:R-:W-:Y:S01]  /*0010*/  IMAD.MOV.U32 R6, RZ, RZ, 0x1ff ;  /* 0x000001ffff067424 */ /* 0x000fe200078e00ff */
[----:B------:R-:W0:Y:S01]  /*0020*/  S2R R29, SR_TID.X ;  /* 0x00000000001d7919 */ /* 0x000e220000002100 */
[----:B------:R-:W-:Y:S01]  /*0030*/  IADD3 R1, R1, -0x2058, RZ ;  /* 0xffffdfa801017810 */ /* 0x000fe20007ffe0ff */
[----:B------:R-:W-:Y:S02]  /*0040*/  ULDC.64 UR4, c[0x0][0x118] ;  /* 0x0000460000047ab9 */ /* 0x000fe40000000a00 */
[----:B------:R-:W-:-:S04]  /*0050*/  IADD3 R0, R6, c[0x0][0x17c], RZ ;  /* 0x00005f0006007a10 */ /* 0x000fc80007ffe0ff */
[----:B------:R-:W-:-:S04]  /*0060*/  SHF.R.S32.HI R3, RZ, 0x1f, R0 ;  /* 0x0000001fff037819 */ /* 0x000fc80000011400 */
[----:B------:R-:W-:-:S04]  /*0070*/  LEA.HI R3, R3, R0, RZ, 0x9 ;  /* 0x0000000003037211 */ /* 0x000fc800078f48ff */
[----:B------:R-:W-:Y:S02]  /*0080*/  SHF.R.S32.HI R0, RZ, 0x9, R3 ;  /* 0x00000009ff007819 */ /* 0x000fe40000011403 */
[----:B------:R-:W1:Y:S03]  /*0090*/  S2R R3, SR_CTAID.X ;  /* 0x0000000000037919 */ /* 0x000e660000002500 */
[----:B------:R-:W-:Y:S01]  /*00a0*/  IMAD.SHL.U32 R0, R0, 0x8, RZ ;  /* 0x0000000800007824 */ /* 0x000fe200078e00ff */
[----:B0-----:R-:W-:-:S04]  /*00b0*/  LOP3.LUT R12, R29, 0x1ff, RZ, 0xc0, !PT ;  /* 0x000001ff1d0c7812 */ /* 0x001fc800078ec0ff */
[-C--:B------:R-:W-:Y:S02]  /*00c0*/  IABS R7, R0.reuse ;  /* 0x0000000000077213 */ /* 0x080fe40000000000 */
[----:B------:R-:W-:Y:S02]  /*00d0*/  IABS R11, R0 ;  /* 0x00000000000b7213 */ /* 0x000fe40000000000 */
[----:B------:R-:W0:Y:S01]  /*00e0*/  I2F.RP R2, R7 ;  /* 0x0000000700027306 */ /* 0x000e220000209400 */
[----:B-1----:R-:W-:-:S07]  /*00f0*/  IABS R10, R3 ;  /* 0x00000003000a7213 */ /* 0x002fce0000000000 */
[----:B0-----:R-:W0:Y:S02]  /*0100*/  MUFU.RCP R2, R2 ;  /* 0x0000000200027308 */ /* 0x001e240000001000 */
[----:B0-----:R-:W-:Y:S01]  /*0110*/  IADD3 R4, R2, 0xffffffe, RZ ;  /* 0x0ffffffe02047810 */ /* 0x001fe20007ffe0ff */
[----:B------:R-:W-:-:S05]  /*0120*/  IMAD.MOV R2, RZ, RZ, -R11 ;  /* 0x000000ffff027224 */ /* 0x000fca00078e0a0b */
[----:B------:R0:W1:Y:S02]  /*0130*/  F2I.FTZ.U32.TRUNC.NTZ R5, R4 ;  /* 0x0000000400057305 */ /* 0x000064000021f000 */
[----:B0-----:R-:W-:Y:S02]  /*0140*/  IMAD.MOV.U32 R4, RZ, RZ, RZ ;  /* 0x000000ffff047224 */ /* 0x001fe400078e00ff */
[----:B-1----:R-:W-:-:S04]  /*0150*/  IMAD.MOV R8, RZ, RZ, -R5 ;  /* 0x000000ffff087224 */ /* 0x002fc800078e0a05 */
[----:B------:R-:W-:Y:S02]  /*0160*/  IMAD R9, R8, R7, RZ ;  /* 0x0000000708097224 */ /* 0x000fe400078e02ff */
[----:B------:R-:W-:Y:S02]  /*0170*/  IMAD.MOV.U32 R8, RZ, RZ, R10 ;  /* 0x000000ffff087224 */ /* 0x000fe400078e000a */
[----:B------:R-:W-:-:S06]  /*0180*/  IMAD.HI.U32 R5, R5, R9, R4 ;  /* 0x0000000905057227 */ /* 0x000fcc00078e0004 */
[----:B------:R-:W-:-:S04]  /*0190*/  IMAD.HI.U32 R5, R5, R8, RZ ;  /* 0x0000000805057227 */ /* 0x000fc800078e00ff */
[----:B------:R-:W-:-:S05]  /*01a0*/  IMAD R2, R5, R2, R8 ;  /* 0x0000000205027224 */ /* 0x000fca00078e0208 */
[----:B------:R-:W-:-:S13]  /*01b0*/  ISETP.GT.U32.AND P1, PT, R7, R2, PT ;  /* 0x000000020700720c */ /* 0x000fda0003f24070 */
[----:B------:R-:W-:Y:S01]  /*01c0*/  @!P1 IMAD.IADD R2, R2, 0x1, -R7 ;  /* 0x0000000102029824 */ /* 0x000fe200078e0a07 */
[----:B------:R-:W-:Y:S02]  /*01d0*/  @!P1 IADD3 R5, R5, 0x1, RZ ;  /* 0x0000000105059810 */ /* 0x000fe40007ffe0ff */
[----:B------:R-:W-:Y:S02]  /*01e0*/  ISETP.NE.AND P1, PT, R0, RZ, PT ;  /* 0x000000ff0000720c */ /* 0x000fe40003f25270 */
[----:B------:R-:W-:Y:S02]  /*01f0*/  ISETP.GE.U32.AND P0, PT, R2, R7, PT ;  /* 0x000000070200720c */ /* 0x000fe40003f06070 */
[----:B------:R-:W-:-:S04]  /*0200*/  LOP3.LUT R2, R3, R0, RZ, 0x3c, !PT ;  /* 0x0000000003027212 */ /* 0x000fc800078e3cff */
[----:B------:R-:W-:Y:S02]  /*0210*/  ISETP.GE.AND P2, PT, R2, RZ, PT ;  /* 0x000000ff0200720c */ /* 0x000fe40003f46270 */
[----:B------:R-:W-:-:S05]  /*0220*/  IADD3 R2, R6, c[0x0][0x178], RZ ;  /* 0x00005e0006027a10 */ /* 0x000fca0007ffe0ff */
[----:B------:R-:W-:-:S05]  /*0230*/  @P0 IADD3 R5, R5, 0x1, RZ ;  /* 0x0000000105050810 */ /* 0x000fca0007ffe0ff */
[----:B------:R-:W-:Y:S01]  /*0240*/  IMAD.MOV.U32 R4, RZ, RZ, R5 ;  /* 0x000000ffff047224 */ /* 0x000fe200078e0005 */
[----:B------:R-:W-:-:S03]  /*0250*/  SHF.R.S32.HI R5, RZ, 0x1f, R2 ;  /* 0x0000001fff057819 */ /* 0x000fc60000011402 */
[----:B------:R-:W-:Y:S01]  /*0260*/  @!P2 IMAD.MOV R4, RZ, RZ, -R4 ;  /* 0x000000ffff04a224 */ /* 0x000fe200078e0a04 */
[----:B------:R-:W-:Y:S02]  /*0270*/  @!P1 LOP3.LUT R4, RZ, R0, RZ, 0x33, !PT ;  /* 0x00000000ff049212 */ /* 0x000fe400078e33ff */
[----:B------:R-:W-:-:S03]  /*0280*/  LEA.HI R5, R5, R2, RZ, 0x9 ;  /* 0x0000000205057211 */ /* 0x000fc600078f48ff */
[----:B------:R-:W-:Y:S02]  /*0290*/  IMAD.SHL.U32 R2, R4, 0x8, RZ ;  /* 0x0000000804027824 */ /* 0x000fe400078e00ff */
[----:B------:R-:W-:-:S03]  /*02a0*/  IMAD.MOV R4, RZ, RZ, -R4 ;  /* 0x000000ffff047224 */ /* 0x000fc600078e0a04 */
[----:B------:R-:W-:Y:S01]  /*02b0*/  LEA.HI.SX32 R5, R5, -R2, 0x17 ;  /* 0x8000000205057211 */ /* 0x000fe200078fbaff */
[----:B------:R-:W-:Y:S02]  /*02c0*/  IMAD R13, R0, R4, R3 ;  /* 0x00000004000d7224 */ /* 0x000fe400078e0203 */
[----:B------:R-:W-:Y:S01]  /*02d0*/  IMAD.MOV.U32 R4, RZ, RZ, RZ ;  /* 0x000000ffff047224 */ /* 0x000fe200078e00ff */
[----:B------:R-:W-:Y:S02]  /*02e0*/  IMNMX R6, R5, 0x8, PT ;  /* 0x0000000805067817 */ /* 0x000fe40003800200 */
[----:B------:R-:W-:Y:S02]  /*02f0*/  IABS R11, R13 ;  /* 0x0000000d000b7213 */ /* 0x000fe40000000000 */
[----:B------:R-:W-:-:S04]  /*0300*/  IABS R9, R6 ;  /* 0x0000000600097213 */ /* 0x000fc80000000000 */
[----:B------:R-:W0:Y:S08]  /*0310*/  I2F.RP R7, R9 ;  /* 0x0000000900077306 */ /* 0x000e300000209400 */
[----:B0-----:R-:W0:Y:S02]  /*0320*/  MUFU.RCP R7, R7 ;  /* 0x0000000700077308 */ /* 0x001e240000001000 */
[----:B0-----:R-:W-:-:S06]  /*0330*/  IADD3 R5, R7, 0xffffffe, RZ ;  /* 0x0ffffffe07057810 */ /* 0x001fcc0007ffe0ff */
[----:B------:R-:W0:Y:S02]  /*0340*/  F2I.FTZ.U32.TRUNC.NTZ R5, R5 ;  /* 0x0000000500057305 */ /* 0x000e24000021f000 */
[----:B0-----:R-:W-:-:S04]  /*0350*/  IMAD.MOV R8, RZ, RZ, -R5 ;  /* 0x000000ffff087224 */ /* 0x001fc800078e0a05 */
[----:B------:R-:W-:-:S04]  /*0360*/  IMAD.MOV.U32 R0, RZ, RZ, R8 ;  /* 0x000000ffff007224 */ /* 0x000fc800078e0008 */
[----:B------:R-:W-:Y:S01]  /*0370*/  IMAD R3, R0, R9, RZ ;  /* 0x0000000900037224 */ /* 0x000fe200078e02ff */
[----:B------:R-:W-:-:S03]  /*0380*/  IABS R0, R6 ;  /* 0x0000000600007213 */ /* 0x000fc60000000000 */
[----:B------:R-:W-:-:S04]  /*0390*/  IMAD.HI.U32 R4, R5, R3, R4 ;  /* 0x0000000305047227 */ /* 0x000fc800078e0004 */
[----:B------:R-:W-:Y:S02]  /*03a0*/  IMAD.MOV R0, RZ, RZ, -R0 ;  /* 0x000000ffff007224 */ /* 0x000fe400078e0a00 */
        /* <DEDUP_REMOVED lines=8> */
[----:B------:R-:W-:Y:S01]  /*0430*/  ISETP.GE.AND P2, PT, R0, RZ, PT ;  /* 0x000000ff0000720c */ /* 0x000fe20003f46270 */
[----:B------:R-:W-:-:S06]  /*0440*/  IMAD.MOV.U32 R0, RZ, RZ, c[0x0][0x180] ;  /* 0x00006000ff007624 */ /* 0x000fcc00078e00ff */
[----:B------:R-:W-:-:S05]  /*0450*/  @P0 IADD3 R4, R4, 0x1, RZ ;  /* 0x0000000104040810 */ /* 0x000fca0007ffe0ff */
[----:B------:R-:W-:Y:S02]  /*0460*/  IMAD.MOV.U32 R28, RZ, RZ, R4 ;  /* 0x000000ffff1c7224 */ /* 0x000fe400078e0004 */
[----:B------:R-:W-:Y:S02]  /*0470*/  IMAD.MOV.U32 R4, RZ, RZ, c[0x0][0x180] ;  /* 0x00006000ff047624 */ /* 0x000fe400078e00ff */
[----:B------:R-:W-:Y:S01]  /*0480*/  @!P2 IMAD.MOV R28, RZ, RZ, -R28 ;  /* 0x000000ffff1ca224 */ /* 0x000fe200078e0a1c */
[----:B------:R-:W-:Y:S02]  /*0490*/  @!P1 LOP3.LUT R28, RZ, R6, RZ, 0x33, !PT ;  /* 0x00000006ff1c9212 */ /* 0x000fe400078e33ff */
[----:B------:R-:W-:-:S03]  /*04a0*/  IADD3 R4, R4, 0x1f, RZ ;  /* 0x0000001f04047810 */ /* 0x000fc60007ffe0ff */
[----:B------:R-:W-:Y:S01]  /*04b0*/  IMAD.MOV R3, RZ, RZ, -R28 ;  /* 0x000000ffff037224 */ /* 0x000fe200078e0a1c */
[----:B------:R-:W-:Y:S01]  /*04c0*/  ISETP.GT.AND P0, PT, R4, 0x1f, PT ;  /* 0x0000001f0400780c */ /* 0x000fe20003f04270 */
[----:B------:R-:W-:Y:S02]  /*04d0*/  IMAD.SHL.U32 R28, R28, 0x200, RZ ;  /* 0x000002001c1c7824 */ /* 0x000fe400078e00ff */
[----:B------:R-:W-:-:S04]  /*04e0*/  IMAD R3, R6, R3, R13 ;  /* 0x0000000306037224 */ /* 0x000fc800078e020d */
[----:B------:R-:W-:-:S04]  /*04f0*/  IMAD.IADD R3, R2, 0x1, R3 ;  /* 0x0000000102037824 */ /* 0x000fc800078e0203 */
[----:B------:R-:W-:-:S05]  /*0500*/  IMAD R2, R3, 0x200, R12 ;  /* 0x0000020003027824 */ /* 0x000fca00078e020c */
[----:B------:R0:W-:Y:S01]  /*0510*/  STL [R1+0xd8c], R2 ;  /* 0x000d8c0201007387 */ /* 0x0001e20000100800 */
[----:B------:R-:W-:Y:S05]  /*0520*/  @P0 BRA `(.L_x_0) ;  /* 0x00000f7000000947 */ /* 0x000fea0003800000 */
[----:B------:R-:W-:Y:S01]  /*0530*/  IMAD.SHL.U32 R0, R29, 0x2, RZ ;  /* 0x000000021d007824 */ /* 0x000fe200078e00ff */
[----:B------:R-:W-:Y:S01]  /*0540*/  CS2R R20, SRZ ;  /* 0x0000000000147805 */ /* 0x000fe2000001ff00 */
[----:B------:R-:W-:Y:S01]  /*0550*/  CS2R R22, SRZ ;  /* 0x0000000000167805 */ /* 0x000fe2000001ff00 */
[----:B------:R-:W-:Y:S01]  /*0560*/  CS2R R16, SRZ ;  /* 0x0000000000107805 */ /* 0x000fe2000001ff00 */
[----:B------:R-:W-:Y:S01]  /*0570*/  CS2R R18, SRZ ;  /* 0x0000000000127805 */ /* 0x000fe2000001ff00 */
[----:B------:R1:W-:Y:S01]  /*0580*/  STL [R1+0xd88], R0 ;  /* 0x000d880001007387 */ /* 0x0003e20000100800 */
[----:B------:R-:W-:Y:S01]  /*0590*/  CS2R R12, SRZ ;  /* 0x00000000000c7805 */ /* 0x000fe2000001ff00 */
[----:B------:R-:W-:Y:S01]  /*05a0*/  CS2R R14, SRZ ;  /* 0x00000000000e7805 */ /* 0x000fe2000001ff00 */
[----:B------:R-:W-:Y:S01]  /*05b0*/  CS2R R8, SRZ ;  /* 0x0000000000087805 */ /* 0x000fe2000001ff00 */
[----:B------:R1:W-:Y:S01]  /*05c0*/  STL [R1], RZ ;  /* 0x000000ff01007387 */ /* 0x0003e20000100800 */
[----:B------:R-:W-:Y:S01]  /*05d0*/  CS2R R10, SRZ ;  /* 0x00000000000a7805 */ /* 0x000fe2000001ff00 */
[----:B------:R-:W-:Y:S01]  /*05e0*/  CS2R R4, SRZ ;  /* 0x0000000000047805 */ /* 0x000fe2000001ff00 */
[----:B------:R-:W-:Y:S01]  /*05f0*/  CS2R R6, SRZ ;  /* 0x0000000000067805 */ /* 0x000fe2000001ff00 */
[----:B------:R1:W-:Y:S01]  /*0600*/  STL [R1+0x4], RZ ;  /* 0x000004ff01007387 */ /* 0x0003e20000100800 */
[----:B------:R-:W-:Y:S01]  /*0610*/  CS2R R24, SRZ ;  /* 0x0000000000187805 */ /* 0x000fe2000001ff00 */
[----:B------:R-:W-:-:S02]  /*0620*/  CS2R R26, SRZ ;  /* 0x00000000001a7805 */ /* 0x000fc4000001ff00 */
[----:B------:R1:W-:Y:S04]  /*0630*/  STL [R1+0x8], RZ ;  /* 0x000008ff01007387 */ /* 0x0003e80000100800 */
        /* <DEDUP_REMOVED lines=228> */
[----:B------:R1:W-:Y:S01]  /*1480*/  STL [R1+0x8ac], RZ ;  /* 0x0008acff01007387 */ /* 0x0003e20000100800 */
[----:B------:R-:W-:Y:S05]  /*1490*/  BRA `(.L_x_1) ;  /* 0x0001c54000007947 */ /* 0x000fea0003800000 */
.L_x_0:
[----:B------:R-:W-:Y:S01]  /*14a0*/  IABS R20, c[0x0][0x17c] ;  /* 0x00005f0000147a13 */ /* 0x000fe20000000000 */
[----:B------:R1:W-:Y:S01]  /*14b0*/  STL [R1+0xdac], R0 ;  /* 0x000dac0001007387 */ /* 0x0003e20000100800 */
[----:B------:R-:W-:-:S02]  /*14c0*/  SHF.R.U32.HI R3, RZ, 0x5, R29 ;  /* 0x00000005ff037819 */ /* 0x000fc4000001161d */
[----:B------:R-:W2:Y:S01]  /*14d0*/  I2F.RP R5, R20 ;  /* 0x0000001400057306 */ /* 0x000ea20000209400 */
[----:B0-----:R-:W-:Y:S01]  /*14e0*/  LEA.HI R2, R29, R28, RZ, 0x1b ;  /* 0x0000001c1d027211 */ /* 0x001fe200078fd8ff */
[----:B------:R-:W-:Y:S01]  /*14f0*/  STL [R1+0xdb0], R28 ;  /* 0x000db01c01007387 */ /* 0x000fe20000100800 */
[----:B------:R-:W-:Y:S02]  /*1500*/  SGXT.U32 R3, R3, 0x4 ;  /* 0x000000040303781a */ /* 0x000fe40000000000 */
[----:B------:R-:W-:Y:S02]  /*1510*/  IADD3 R8, R2, 0x1f0, RZ ;  /* 0x000001f002087810 */ /* 0x000fe40007ffe0ff */
[----:B------:R-:W-:Y:S02]  /*1520*/  LOP3.LUT R22, R28, R3, RZ, 0xfc, !PT ;  /* 0x000000031c167212 */ /* 0x000fe400078efcff */
[----:B------:R-:W-:Y:S02]  /*1530*/  IADD3 R10, R2, 0x1b0, RZ ;  /* 0x000001b0020a7810 */ /* 0x000fe40007ffe0ff */
[----:B------:R-:W-:-:S02]  /*1540*/  LOP3.LUT R3, R22, 0x1e0, RZ, 0xfc, !PT ;  /* 0x000001e016037812 */ /* 0x000fc400078efcff */
[----:B------:R-:W-:Y:S02]  /*1550*/  LOP3.LUT R14, R22, 0x1c0, RZ, 0xfc, !PT ;  /* 0x000001c0160e7812 */ /* 0x000fe400078efcff */
[----:B------:R-:W-:Y:S01]  /*1560*/  IABS R11, R3 ;  /* 0x00000003000b7213 */ /* 0x000fe20000000000 */
[----:B--2---:R-:W0:Y:S01]  /*1570*/  MUFU.RCP R5, R5 ;  /* 0x0000000500057308 */ /* 0x004e220000001000 */
[----:B------:R-:W-:Y:S02]  /*1580*/  IADD3 R12, R2, 0x1d0, RZ ;  /* 0x000001d0020c7810 */ /* 0x000fe40007ffe0ff */
[----:B------:R-:W-:Y:S02]  /*1590*/  IABS R9, R14 ;  /* 0x0000000e00097213 */ /* 0x000fe40000000000 */
[----:B------:R-:W-:Y:S02]  /*15a0*/  IABS R13, R12 ;  /* 0x0000000c000d7213 */ /* 0x000fe40000000000 */
[----:B------:R-:W-:-:S02]  /*15b0*/  ISETP.GE.AND P0, PT, R8, RZ, PT ;  /* 0x000000ff0800720c */ /* 0x000fc40003f06270 */
[----:B------:R-:W-:Y:S02]  /*15c0*/  ISETP.GE.AND P6, PT, R10, RZ, PT ;  /* 0x000000ff0a00720c */ /* 0x000fe40003fc6270 */
[----:B------:R-:W-:Y:S02]  /*15d0*/  ISETP.GE.AND P3, PT, R12, RZ, PT ;  /* 0x000000ff0c00720c */ /* 0x000fe40003f66270 */
[----:B------:R-:W-:Y:S02]  /*15e0*/  IADD3 R26, R2, 0x70, RZ ;  /* 0x00000070021a7810 */ /* 0x000fe40007ffe0ff */
[----:B------:R-:W-:Y:S02]  /*15f0*/  LOP3.LUT R29, R22, 0xa0, RZ, 0xfc, !PT ;  /* 0x000000a0161d7812 */ /* 0x000fe400078efcff */
[----:B0-----:R-:W-:Y:S02]  /*1600*/  IADD3 R6, R5, 0xffffffe, RZ ;  /* 0x0ffffffe05067810 */ /* 0x001fe40007ffe0ff */
[----:B------:R-:W-:-:S02]  /*1610*/  IABS R5, R8 ;  /* 0x0000000800057213 */ /* 0x000fc40000000000 */
[----:B------:R0:W2:Y:S02]  /*1620*/  F2I.FTZ.U32.TRUNC.NTZ R7, R6 ;  /* 0x0000000600077305 */ /* 0x0000a4000021f000 */
[----:B0-----:R-:W-:Y:S02]  /*1630*/  IMAD.MOV.U32 R6, RZ, RZ, RZ ;  /* 0x000000ffff067224 */ /* 0x001fe400078e00ff */
[----:B--2---:R-:W-:-:S04]  /*1640*/  IMAD.MOV R25, RZ, RZ, -R7 ;  /* 0x000000ffff197224 */ /* 0x004fc800078e0a07 */
[----:B------:R-:W-:-:S04]  /*1650*/  IMAD R25, R25, R20, RZ ;  /* 0x0000001419197224 */ /* 0x000fc800078e02ff */
[----:B------:R-:W-:-:S04]  /*1660*/  IMAD.HI.U32 R25, R7, R25, R6 ;  /* 0x0000001907197227 */ /* 0x000fc800078e0006 */
[----:B------:R-:W-:Y:S02]  /*1670*/  IMAD.MOV.U32 R7, RZ, RZ, R5 ;  /* 0x000000ffff077224 */ /* 0x000fe400078e0005 */
[----:B------:R-:W-:-:S04]  /*1680*/  IMAD.HI.U32 R6, R25, R11, RZ ;  /* 0x0000000b19067227 */ /* 0x000fc800078e00ff */
[----:B------:R-:W-:-:S04]  /*1690*/  IMAD.HI.U32 R5, R25, R7, RZ ;  /* 0x0000000719057227 */ /* 0x000fc800078e00ff */
[----:B------:R-:W-:Y:S02]  /*16a0*/  IMAD.MOV R6, RZ, RZ, -R6 ;  /* 0x000000ffff067224 */ /* 0x000fe400078e0a06 */
[----:B------:R-:W-:Y:S02]  /*16b0*/  IMAD.MOV R5, RZ, RZ, -R5 ;  /* 0x000000ffff057224 */ /* 0x000fe400078e0a05 */
[C---:B------:R-:W-:Y:S01]  /*16c0*/  IMAD R11, R20.reuse, R6, R11 ;  /* 0x00000006140b7224 */ /* 0x040fe200078e020b */
[----:B------:R-:W-:Y:S01]  /*16d0*/  IABS R6, R10 ;  /* 0x0000000a00067213 */ /* 0x000fe20000000000 */
[C---:B------:R-:W-:Y:S01]  /*16e0*/  IMAD R5, R20.reuse, R5, R7 ;  /* 0x0000000514057224 */ /* 0x040fe200078e0207 */
[----:B------:R-:W-:Y:S02]  /*16f0*/  SHF.R.S32.HI R7, RZ, 0x1f, R4 ;  /* 0x0000001fff077819 */ /* 0x000fe40000011404 */
[C---:B------:R-:W-:Y:S01]  /*1700*/  ISETP.GT.U32.AND P2, PT, R20.reuse, R11, PT ;  /* 0x0000000b1400720c */ /* 0x040fe20003f44070 */
[----:B------:R-:W-:Y:S01]  /*1710*/  IMAD.MOV.U32 R8, RZ, RZ, R6 ;  /* 0x000000ffff087224 */ /* 0x000fe200078e0006 */
[----:B------:R-:W-:Y:S01]  /*1720*/  ISETP.GT.U32.AND P1, PT, R20, R5, PT ;  /* 0x000000051400720c */ /* 0x000fe20003f24070 */
[----:B------:R-:W-:Y:S01]  /*1730*/  IMAD.HI.U32 R6, R25, R9, RZ ;  /* 0x0000000919067227 */ /* 0x000fe200078e00ff */
[----:B-1----:R-:W-:-:S02]  /*1740*/  LEA.HI R0, R7, R4, RZ, 0x5 ;  /* 0x0000000407007211 */ /* 0x002fc400078f28ff */
[----:B------:R-:W-:Y:S01]  /*1750*/  LOP3.LUT R10, R22, 0x1a0, RZ, 0xfc, !PT ;  /* 0x000001a0160a7812 */ /* 0x000fe200078efcff */
[----:B------:R-:W-:Y:S02]  /*1760*/  IMAD.HI.U32 R4, R25, R13, RZ ;  /* 0x0000000d19047227 */ /* 0x000fe400078e00ff */
[----:B------:R0:W-:Y:S01]  /*1770*/  STL [R1+0x50], R0 ;  /* 0x0000500001007387 */ /* 0x0001e20000100800 */
[----:B------:R-:W-:Y:S01]  /*1780*/  IABS R12, R10 ;  /* 0x0000000a000c7213 */ /* 0x000fe20000000000 */
[----:B------:R-:W-:Y:S02]  /*1790*/  IMAD.MOV R6, RZ, RZ, -R6 ;  /* 0x000000ffff067224 */ /* 0x000fe400078e0a06 */
[--C-:B------:R-:W-:Y:S02]  /*17a0*/  @!P2 IMAD.IADD R11, R11, 0x1, -R20.reuse ;  /* 0x000000010b0ba824 */ /* 0x100fe400078e0a14 */
[----:B------:R-:W-:Y:S02]  /*17b0*/  @!P1 IMAD.IADD R5, R5, 0x1, -R20 ;  /* 0x0000000105059824 */ /* 0x000fe400078e0a14 */
[----:B------:R-:W-:Y:S01]  /*17c0*/  IMAD.MOV R7, RZ, RZ, -R4 ;  /* 0x000000ffff077224 */ /* 0x000fe200078e0a04 */
[C---:B------:R-:W-:Y:S01]  /*17d0*/  ISETP.GT.U32.AND P5, PT, R20.reuse, R11, PT ;  /* 0x0000000b1400720c */ /* 0x040fe20003fa4070 */
[----:B------:R-:W-:Y:S01]  /*17e0*/  IMAD.HI.U32 R4, R25, R8, RZ ;  /* 0x0000000819047227 */ /* 0x000fe200078e00ff */
[----:B------:R-:W-:-:S03]  /*17f0*/  ISETP.GT.U32.AND P4, PT, R20, R5, PT ;  /* 0x000000051400720c */ /* 0x000fc60003f84070 */
[----:B------:R-:W-:Y:S01]  /*1800*/  IMAD R9, R20, R6, R9 ;  /* 0x0000000614097224 */ /* 0x000fe200078e0209 */
[----:B------:R-:W-:Y:S01]  /*1810*/  IADD3 R6, R2, 0x170, RZ ;  /* 0x0000017002067810 */ /* 0x000fe20007ffe0ff */
[C---:B------:R-:W-:Y:S02]  /*1820*/  IMAD R13, R20.reuse, R7, R13 ;  /* 0x00000007140d7224 */ /* 0x040fe400078e020d */
[----:B------:R-:W-:Y:S01]  /*1830*/  IMAD.MOV R7, RZ, RZ, -R4 ;  /* 0x000000ffff077224 */ /* 0x000fe200078e0a04 */
[C---:B------:R-:W-:Y:S02]  /*1840*/  ISETP.GT.U32.AND P1, PT, R20.reuse, R9, PT ;  /* 0x000000091400720c */ /* 0x040fe40003f24070 */
[C---:B------:R-:W-:Y:S01]  /*1850*/  ISETP.GT.U32.AND P2, PT, R20.reuse, R13, PT ;  /* 0x0000000d1400720c */ /* 0x040fe20003f44070 */
[----:B------:R-:W-:Y:S01]  /*1860*/  IMAD R7, R20, R7, R8 ;  /* 0x0000000714077224 */ /* 0x000fe200078e0208 */
[----:B------:R-:W-:Y:S01]  /*1870*/  IADD3 R4, R2, 0x190, RZ ;  /* 0x0000019002047810 */ /* 0x000fe20007ffe0ff */
[--C-:B------:R-:W-:Y:S01]  /*1880*/  @!P5 IMAD.IADD R11, R11, 0x1, -R20.reuse ;  /* 0x000000010b0bd824 */ /* 0x100fe200078e0a14 */
[----:B------:R-:W-:Y:S01]  /*1890*/  IABS R27, R6 ;  /* 0x00000006001b7213 */ /* 0x000fe20000000000 */
[--C-:B------:R-:W-:Y:S01]  /*18a0*/  @!P4 IMAD.IADD R5, R5, 0x1, -R20.reuse ;  /* 0x000000010505c824 */ /* 0x100fe200078e0a14 */
[----:B------:R-:W-:Y:S01]  /*18b0*/  ISETP.GT.U32.AND P5, PT, R20, R7, PT ;  /* 0x000000071400720c */ /* 0x000fe20003fa4070 */
[----:B------:R-:W-:Y:S01]  /*18c0*/  IMAD.MOV.U32 R18, RZ, RZ, R11 ;  /* 0x000000ffff127224 */ /* 0x000fe200078e000b */
[----:B------:R-:W-:Y:S01]  /*18d0*/  ISETP.GE.AND P4, PT, R4, RZ, PT ;  /* 0x000000ff0400720c */ /* 0x000fe20003f86270 */
[----:B0-----:R-:W-:Y:S01]  /*18e0*/  IMAD.MOV.U32 R0, RZ, RZ, R5 ;  /* 0x000000ffff007224 */ /* 0x001fe200078e0005 */
[----:B------:R-:W-:Y:S01]  /*18f0*/  IABS R4, R4 ;  /* 0x0000000400047213 */ /* 0x000fe20000000000 */
[----:B------:R-:W-:Y:S01]  /*1900*/  @!P1 IMAD.IADD R9, R9, 0x1, -R20 ;  /* 0x0000000109099824 */ /* 0x000fe200078e0a14 */
[----:B------:R-:W-:Y:S01]  /*1910*/  LOP3.LUT R8, R22, 0x180, RZ, 0xfc, !PT ;  /* 0x0000018016087812 */ /* 0x000fe200078efcff */
[----:B------:R-:W-:-:S02]  /*1920*/  @!P0 IMAD.MOV R0, RZ, RZ, -R0 ;  /* 0x000000ffff008224 */ /* 0x000fc400078e0a00 */
[--C-:B------:R-:W-:Y:S01]  /*1930*/  @!P2 IMAD.IADD R13, R13, 0x1, -R20.reuse ;  /* 0x000000010d0da824 */ /* 0x100fe200078e0a14 */
[----:B------:R-:W-:Y:S01]  /*1940*/  ISETP.GT.U32.AND P0, PT, R20, R9, PT ;  /* 0x000000091400720c */ /* 0x000fe20003f04070 */
[----:B------:R-:W-:Y:S01]  /*1950*/  IMAD.HI.U32 R5, R25, R12, RZ ;  /* 0x0000000c19057227 */ /* 0x000fe200078e00ff */
[----:B------:R-:W-:Y:S01]  /*1960*/  ISETP.GE.AND P2, PT, R6, RZ, PT ;  /* 0x000000ff0600720c */ /* 0x000fe20003f46270 */
[----:B------:R0:W-:Y:S01]  /*1970*/  STL [R1+0x38], R0 ;  /* 0x0000380001007387 */ /* 0x0001e20000100800 */
[----:B------:R-:W-:Y:S01]  /*1980*/  ISETP.GT.U32.AND P1, PT, R20, R13, PT ;  /* 0x0000000d1400720c */ /* 0x000fe20003f24070 */
[----:B------:R-:W-:Y:S02]  /*1990*/  @!P5 IMAD.IADD R7, R7, 0x1, -R20 ;  /* 0x000000010707d824 */ /* 0x000fe400078e0a14 */
[----:B------:R-:W-:-:S03]  /*19a0*/  IMAD.HI.U32 R6, R25, R4, RZ ;  /* 0x0000000419067227 */ /* 0x000fc600078e00ff */
[----:B------:R-:W-:Y:S01]  /*19b0*/  ISETP.GT.U32.AND P5, PT, R20, R7, PT ;  /* 0x000000071400720c */ /* 0x000fe20003fa4070 */
[----:B------:R-:W-:Y:S01]  /*19c0*/  IMAD.MOV R15, RZ, RZ, -R6 ;  /* 0x000000ffff0f7224 */ /* 0x000fe200078e0a06 */
[----:B------:R-:W-:Y:S01]  /*19d0*/  LOP3.LUT R6, R22, 0x160, RZ, 0xfc, !PT ;  /* 0x0000016016067812 */ /* 0x000fe200078efcff */
[----:B------:R-:W-:Y:S01]  /*19e0*/  @!P0 IMAD.IADD R9, R9, 0x1, -R20 ;  /* 0x0000000109098824 */ /* 0x000fe200078e0a14 */
[----:B------:R-:W-:Y:S01]  /*19f0*/  ISETP.GE.AND P0, PT, R3, RZ, PT ;  /* 0x000000ff0300720c */ /* 0x000fe20003f06270 */
[C---:B------:R-:W-:Y:S01]  /*1a00*/  IMAD R3, R20.reuse, R15, R4 ;  /* 0x0000000f14037224 */ /* 0x040fe200078e0204 */
[----:B------:R-:W-:Y:S01]  /*1a10*/  IABS R16, R6 ;  /* 0x0000000600107213 */ /* 0x000fe20000000000 */
[----:B------:R-:W-:Y:S02]  /*1a20*/  IMAD.MOV R5, RZ, RZ, -R5 ;  /* 0x000000ffff057224 */ /* 0x000fe400078e0a05 */
[----:B------:R-:W-:Y:S02]  /*1a30*/  @!P1 IMAD.IADD R13, R13, 0x1, -R20 ;  /* 0x000000010d0d9824 */ /* 0x000fe400078e0a14 */
[C---:B------:R-:W-:Y:S01]  /*1a40*/  IMAD R5, R20.reuse, R5, R12 ;  /* 0x0000000514057224 */ /* 0x040fe200078e020c */
[----:B------:R-:W-:Y:S01]  /*1a50*/  IABS R12, R8 ;  /* 0x00000008000c7213 */ /* 0x000fe20000000000 */
[----:B------:R-:W-:Y:S01]  /*1a60*/  @!P5 IMAD.IADD R7, R7, 0x1, -R20 ;  /* 0x000000010707d824 */ /* 0x000fe200078e0a14 */
[C---:B------:R-:W-:Y:S01]  /*1a70*/  ISETP.GT.U32.AND P5, PT, R20.reuse, R3, PT ;  /* 0x000000031400720c */ /* 0x040fe20003fa4070 */
[----:B0-----:R-:W-:Y:S01]  /*1a80*/  IMAD.MOV.U32 R0, RZ, RZ, R13 ;  /* 0x000000ffff007224 */ /* 0x001fe200078e000d */
[----:B------:R-:W-:Y:S01]  /*1a90*/  ISETP.GT.U32.AND P1, PT, R20, R5, PT ;  /* 0x000000051400720c */ /* 0x000fe20003f24070 */
[----:B------:R-:W-:-:S04]  /*1aa0*/  IMAD.HI.U32 R4, R25, R12, RZ ;  /* 0x0000000c19047227 */ /* 0x000fc800078e00ff */
[----:B------:R-:W-:-:S04]  /*1ab0*/  IMAD.HI.U32 R15, R25, R27, RZ ;  /* 0x0000001b190f7227 */ /* 0x000fc800078e00ff */
[----:B------:R-:W-:Y:S02]  /*1ac0*/  IMAD.MOV R17, RZ, RZ, -R4 ;  /* 0x000000ffff117224 */ /* 0x000fe400078e0a04 */
[----:B------:R-:W-:Y:S02]  /*1ad0*/  @!P5 IMAD.IADD R3, R3, 0x1, -R20 ;  /* 0x000000010303d824 */ /* 0x000fe400078e0a14 */
[----:B------:R-:W-:Y:S02]  /*1ae0*/  @!P0 IMAD.MOV R18, RZ, RZ, -R18 ;  /* 0x000000ffff128224 */ /* 0x000fe400078e0a12 */
[----:B------:R-:W-:Y:S01]  /*1af0*/  IMAD.MOV.U32 R4, RZ, RZ, R16 ;  /* 0x000000ffff047224 */ /* 0x000fe200078e0010 */
[----:B------:R-:W-:Y:S01]  /*1b00*/  ISETP.GT.U32.AND P5, PT, R20, R3, PT ;  /* 0x000000031400720c */ /* 0x000fe20003fa4070 */
[----:B------:R-:W-:Y:S01]  /*1b10*/  @!P3 IMAD.MOV R0, RZ, RZ, -R0 ;  /* 0x000000ffff00b224 */ /* 0x000fe200078e0a00 */
[----:B------:R-:W-:Y:S01]  /*1b20*/  STL [R1+0x34], R18 ;  /* 0x0000341201007387 */ /* 0x000fe20000100800 */
[----:B------:R-:W-:-:S02]  /*1b30*/  IMAD.MOV R15, RZ, RZ, -R15 ;  /* 0x000000ffff0f7224 */ /* 0x000fc400078e0a0f */
[----:B------:R-:W-:Y:S01]  /*1b40*/  IMAD.HI.U32 R11, R25, R4, RZ ;  /* 0x00000004190b7227 */ /* 0x000fe200078e00ff */
[----:B------:R0:W-:Y:S03]  /*1b50*/  STL [R1+0x30], R0 ;  /* 0x0000300001007387 */ /* 0x0001e60000100800 */
[C---:B------:R-:W-:Y:S02]  /*1b60*/  IMAD R27, R20.reuse, R15, R27 ;  /* 0x0000000f141b7224 */ /* 0x040fe400078e021b */
[----:B------:R-:W-:Y:S02]  /*1b70*/  IMAD.MOV R11, RZ, RZ, -R11 ;  /* 0x000000ffff0b7224 */ /* 0x000fe400078e0a0b */
[C---:B------:R-:W-:Y:S02]  /*1b80*/  IMAD R12, R20.reuse, R17, R12 ;  /* 0x00000011140c7224 */ /* 0x040fe400078e020c */
[----:B------:R-:W-:Y:S01]  /*1b90*/  IMAD R4, R20, R11, R4 ;  /* 0x0000000b14047224 */ /* 0x000fe200078e0204 */
[----:B------:R-:W-:Y:S01]  /*1ba0*/  LOP3.LUT R11, R22, 0x140, RZ, 0xfc, !PT ;  /* 0x00000140160b7812 */ /* 0x000fe200078efcff */
[----:B0-----:R-:W-:Y:S01]  /*1bb0*/  IMAD.MOV.U32 R0, RZ, RZ, R7 ;  /* 0x000000ffff007224 */ /* 0x001fe200078e0007 */
[C---:B------:R-:W-:Y:S01]  /*1bc0*/  ISETP.GT.U32.AND P3, PT, R20.reuse, R12, PT ;  /* 0x0000000c1400720c */ /* 0x040fe20003f64070 */
[----:B------:R-:W-:Y:S01]  /*1bd0*/  @!P5 IMAD.IADD R3, R3, 0x1, -R20 ;  /* 0x000000010303d824 */ /* 0x000fe200078e0a14 */
[C---:B------:R-:W-:Y:S01]  /*1be0*/  ISETP.GT.U32.AND P5, PT, R20.reuse, R4, PT ;  /* 0x000000041400720c */ /* 0x040fe20003fa4070 */
[----:B------:R-:W-:Y:S01]  /*1bf0*/  @!P6 IMAD.MOV R0, RZ, RZ, -R0 ;  /* 0x000000ffff00e224 */ /* 0x000fe200078e0a00 */
[----:B------:R-:W-:Y:S01]  /*1c00*/  ISETP.GT.U32.AND P6, PT, R20, R27, PT ;  /* 0x0000001b1400720c */ /* 0x000fe20003fc4070 */
[----:B------:R-:W-:Y:S01]  /*1c10*/  @!P1 IMAD.IADD R5, R5, 0x1, -R20 ;  /* 0x0000000105059824 */ /* 0x000fe200078e0a14 */
[----:B------:R-:W-:Y:S01]  /*1c20*/  ISETP.GE.AND P1, PT, R14, RZ, PT ;  /* 0x000000ff0e00720c */ /* 0x000fe20003f26270 */
[----:B------:R-:W-:Y:S01]  /*1c30*/  IMAD.MOV.U32 R28, RZ, RZ, R3 ;  /* 0x000000ffff1c7224 */ /* 0x000fe200078e0003 */
[----:B------:R-:W-:-:S02]  /*1c40*/  IADD3 R14, R2, 0x150, RZ ;  /* 0x00000150020e7810 */ /* 0x000fc40007ffe0ff */
[----:B------:R-:W-:Y:S01]  /*1c50*/  ISETP.GT.U32.AND P0, PT, R20, R5, PT ;  /* 0x000000051400720c */ /* 0x000fe20003f04070 */
[----:B------:R-:W-:Y:S01]  /*1c60*/  @!P4 IMAD.MOV R28, RZ, RZ, -R28 ;  /* 0x000000ffff1cc224 */ /* 0x000fe200078e0a1c */
[----:B------:R-:W-:Y:S01]  /*1c70*/  IABS R15, R14 ;  /* 0x0000000e000f7213 */ /* 0x000fe20000000000 */
[--C-:B------:R-:W-:Y:S01]  /*1c80*/  @!P3 IMAD.IADD R12, R12, 0x1, -R20.reuse ;  /* 0x000000010c0cb824 */ /* 0x100fe200078e0a14 */
[----:B------:R-:W-:Y:S01]  /*1c90*/  ISETP.GE.AND P3, PT, R8, RZ, PT ;  /* 0x000000ff0800720c */ /* 0x000fe20003f66270 */
[--C-:B------:R-:W-:Y:S01]  /*1ca0*/  @!P5 IMAD.IADD R4, R4, 0x1, -R20.reuse ;  /* 0x000000010404d824 */ /* 0x100fe200078e0a14 */
[----:B------:R-:W-:Y:S01]  /*1cb0*/  IABS R8, R11 ;  /* 0x0000000b00087213 */ /* 0x000fe20000000000 */
[----:B------:R-:W-:Y:S02]  /*1cc0*/  @!P6 IMAD.IADD R27, R27, 0x1, -R20 ;  /* 0x000000011b1be824 */ /* 0x000fe400078e0a14 */
[----:B------:R-:W-:Y:S01]  /*1cd0*/  @!P1 IMAD.MOV R9, RZ, RZ, -R9 ;  /* 0x000000ffff099224 */ /* 0x000fe200078e0a09 */
[----:B------:R-:W-:Y:S01]  /*1ce0*/  ISETP.GE.AND P1, PT, R10, RZ, PT ;  /* 0x000000ff0a00720c */ /* 0x000fe20003f26270 */
[----:B------:R-:W-:Y:S01]  /*1cf0*/  IMAD.HI.U32 R3, R25, R8, RZ ;  /* 0x0000000819037227 */ /* 0x000fe200078e00ff */
[----:B------:R-:W-:-:S02]  /*1d00*/  ISETP.GT.U32.AND P6, PT, R20, R27, PT ;  /* 0x0000001b1400720c */ /* 0x000fc40003fc4070 */
[----:B------:R-:W-:Y:S01]  /*1d10*/  ISETP.GT.U32.AND P5, PT, R20, R4, PT ;  /* 0x000000041400720c */ /* 0x000fe20003fa4070 */
[--C-:B------:R-:W-:Y:S01]  /*1d20*/  @!P0 IMAD.IADD R5, R5, 0x1, -R20.reuse ;  /* 0x0000000105058824 */ /* 0x100fe200078e0a14 */
[----:B------:R0:W-:Y:S01]  /*1d30*/  STL [R1+0x2c], R9 ;  /* 0x00002c0901007387 */ /* 0x0001e20000100800 */
[----:B------:R-:W-:Y:S01]  /*1d40*/  IMAD.HI.U32 R7, R25, R15, RZ ;  /* 0x0000000f19077227 */ /* 0x000fe200078e00ff */
[----:B------:R-:W-:Y:S02]  /*1d50*/  ISETP.GE.AND P0, PT, R14, RZ, PT ;  /* 0x000000ff0e00720c */ /* 0x000fe40003f06270 */
[----:B------:R1:W-:Y:S01]  /*1d60*/  STL [R1+0x28], R0 ;  /* 0x0000280001007387 */ /* 0x0003e20000100800 */
[----:B------:R-:W-:Y:S02]  /*1d70*/  IMAD.MOV R3, RZ, RZ, -R3 ;  /* 0x000000ffff037224 */ /* 0x000fe400078e0a03 */
[----:B------:R-:W-:Y:S02]  /*1d80*/  IMAD.MOV R7, RZ, RZ, -R7 ;  /* 0x000000ffff077224 */ /* 0x000fe400078e0a07 */
[----:B------:R-:W-:Y:S01]  /*1d90*/  @!P6 IMAD.IADD R27, R27, 0x1, -R20 ;  /* 0x000000011b1be824 */ /* 0x000fe200078e0a14 */
[----:B------:R-:W-:Y:S01]  /*1da0*/  ISETP.GE.AND P6, PT, R6, RZ, PT ;  /* 0x000000ff0600720c */ /* 0x000fe20003fc6270 */
[----:B------:R-:W-:Y:S01]  /*1db0*/  IMAD R6, R20, R3, R8 ;  /* 0x0000000314067224 */ /* 0x000fe200078e0208 */
[----:B------:R-:W-:Y:S01]  /*1dc0*/  LOP3.LUT R3, R22, 0x120, RZ, 0xfc, !PT ;  /* 0x0000012016037812 */ /* 0x000fe200078efcff */
[----:B------:R-:W-:Y:S01]  /*1dd0*/  @!P5 IMAD.IADD R4, R4, 0x1, -R20 ;  /* 0x000000010404d824 */ /* 0x000fe200078e0a14 */
[----:B0-----:R-:W-:Y:S01]  /*1de0*/  IADD3 R9, R2, 0x110, RZ ;  /* 0x0000011002097810 */ /* 0x001fe20007ffe0ff */
[----:B-1----:R-:W-:Y:S01]  /*1df0*/  IMAD.MOV.U32 R0, RZ, RZ, R5 ;  /* 0x000000ffff007224 */ /* 0x002fe200078e0005 */
[C---:B------:R-:W-:Y:S01]  /*1e00*/  ISETP.GT.U32.AND P5, PT, R20.reuse, R6, PT ;  /* 0x000000061400720c */ /* 0x040fe20003fa4070 */
[----:B------:R-:W-:Y:S01]  /*1e10*/  IMAD R5, R20, R7, R15 ;  /* 0x0000000714057224 */ /* 0x000fe200078e020f */
[----:B------:R-:W-:Y:S01]  /*1e20*/  IADD3 R7, R2, 0x130, RZ ;  /* 0x0000013002077810 */ /* 0x000fe20007ffe0ff */
[----:B------:R-:W-:Y:S01]  /*1e30*/  @!P1 IMAD.MOV R0, RZ, RZ, -R0 ;  /* 0x000000ffff009224 */ /* 0x000fe200078e0a00 */
[----:B------:R-:W-:Y:S01]  /*1e40*/  ISETP.GT.U32.AND P1, PT, R20, R12, PT ;  /* 0x0000000c1400720c */ /* 0x000fe20003f24070 */
[----:B------:R-:W-:Y:S01]  /*1e50*/  @!P2 IMAD.MOV R27, RZ, RZ, -R27 ;  /* 0x000000ffff1ba224 */ /* 0x000fe200078e0a1b */
[----:B------:R-:W-:Y:S01]  /*1e60*/  ISETP.GE.AND P4, PT, R7, RZ, PT ;  /* 0x000000ff0700720c */ /* 0x000fe20003f86270 */
[----:B------:R-:W-:Y:S01]  /*1e70*/  @!P6 IMAD.MOV R4, RZ, RZ, -R4 ;  /* 0x000000ffff04e224 */ /* 0x000fe200078e0a04 */
[----:B------:R-:W-:Y:S01]  /*1e80*/  IABS R7, R7 ;  /* 0x0000000700077213 */ /* 0x000fe20000000000 */
[----:B------:R0:W-:Y:S01]  /*1e90*/  STL [R1+0x8], R0 ;  /* 0x0000080001007387 */ /* 0x0001e20000100800 */
[----:B------:R-:W-:-:S02]  /*1ea0*/  IABS R8, R3 ;  /* 0x0000000300087213 */ /* 0x000fc40000000000 */
[----:B------:R-:W-:Y:S01]  /*1eb0*/  ISETP.GE.AND P6, PT, R11, RZ, PT ;  /* 0x000000ff0b00720c */ /* 0x000fe20003fc6270 */
[----:B------:R-:W-:Y:S01]  /*1ec0*/  IMAD.HI.U32 R13, R25, R7, RZ ;  /* 0x00000007190d7227 */ /* 0x000fe200078e00ff */
[----:B------:R-:W-:Y:S01]  /*1ed0*/  LOP3.LUT R15, R22, 0x100, RZ, 0xfc, !PT ;  /* 0x00000100160f7812 */ /* 0x000fe200078efcff */
[----:B------:R-:W-:Y:S02]  /*1ee0*/  STL [R1+0xddc], R28 ;  /* 0x000ddc1c01007387 */ /* 0x000fe40000100800 */
[--C-:B------:R-:W-:Y:S01]  /*1ef0*/  @!P1 IMAD.IADD R12, R12, 0x1, -R20.reuse ;  /* 0x000000010c0c9824 */ /* 0x100fe200078e0a14 */
[----:B------:R-:W-:Y:S01]  /*1f00*/  ISETP.GT.U32.AND P1, PT, R20, R5, PT ;  /* 0x000000051400720c */ /* 0x000fe20003f24070 */
[----:B------:R-:W-:Y:S01]  /*1f10*/  @!P5 IMAD.IADD R6, R6, 0x1, -R20 ;  /* 0x000000010606d824 */ /* 0x000fe200078e0a14 */
[----:B------:R-:W-:Y:S01]  /*1f20*/  IABS R10, R15 ;  /* 0x0000000f000a7213 */ /* 0x000fe20000000000 */
[----:B------:R-:W-:Y:S02]  /*1f30*/  IMAD.MOV R13, RZ, RZ, -R13 ;  /* 0x000000ffff0d7224 */ /* 0x000fe400078e0a0d */
[----:B0-----:R-:W-:Y:S01]  /*1f40*/  IMAD.MOV.U32 R0, RZ, RZ, R12 ;  /* 0x000000ffff007224 */ /* 0x001fe200078e000c */
[C---:B------:R-:W-:Y:S01]  /*1f50*/  ISETP.GT.U32.AND P5, PT, R20.reuse, R6, PT ;  /* 0x000000061400720c */ /* 0x040fe20003fa4070 */
[----:B------:R-:W-:-:S02]  /*1f60*/  IMAD R7, R20, R13, R7 ;  /* 0x0000000d14077224 */ /* 0x000fc400078e0207 */
[----:B------:R-:W-:-:S03]  /*1f70*/  IMAD.HI.U32 R13, R25, R8, RZ ;  /* 0x00000008190d7227 */ /* 0x000fc600078e00ff */
[C---:B------:R-:W-:Y:S01]  /*1f80*/  ISETP.GT.U32.AND P2, PT, R20.reuse, R7, PT ;  /* 0x000000071400720c */ /* 0x040fe20003f44070 */
[----:B------:R-:W-:Y:S02]  /*1f90*/  IMAD.MOV R13, RZ, RZ, -R13 ;  /* 0x000000ffff0d7224 */ /* 0x000fe400078e0a0d */
[----:B------:R-:W-:Y:S01]  /*1fa0*/  @!P1 IMAD.IADD R5, R5, 0x1, -R20 ;  /* 0x0000000105059824 */ /* 0x000fe200078e0a14 */
[----:B------:R-:W-:Y:S01]  /*1fb0*/  ISETP.GE.AND P1, PT, R9, RZ, PT ;  /* 0x000000ff0900720c */ /* 0x000fe20003f26270 */
[----:B------:R-:W-:Y:S01]  /*1fc0*/  IMAD R8, R20, R13, R8 ;  /* 0x0000000d14087224 */ /* 0x000fe200078e0208 */
[----:B------:R-:W-:Y:S01]  /*1fd0*/  IABS R9, R9 ;  /* 0x0000000900097213 */ /* 0x000fe20000000000 */
[----:B------:R-:W-:Y:S01]  /*1fe0*/  @!P5 IMAD.IADD R6, R6, 0x1, -R20 ;  /* 0x000000010606d824 */ /* 0x000fe200078e0a14 */
[----:B------:R-:W-:Y:S01]  /*1ff0*/  IADD3 R13, R2, 0xd0, RZ ;  /* 0x000000d0020d7810 */ /* 0x000fe20007ffe0ff */
[----:B------:R-:W-:Y:S01]  /*2000*/  @!P3 IMAD.MOV R0, RZ, RZ, -R0 ;  /* 0x000000ffff00b224 */ /* 0x000fe200078e0a00 */
[C---:B------:R-:W-:Y:S01]  /*2010*/  ISETP.GT.U32.AND P5, PT, R20.reuse, R8, PT ;  /* 0x000000081400720c */ /* 0x040fe20003fa4070 */
[----:B------:R-:W-:Y:S01]  /*2020*/  IMAD.HI.U32 R12, R25, R9, RZ ;  /* 0x00000009190c7227 */ /* 0x000fe200078e00ff */
[----:B------:R-:W-:-:S02]  /*2030*/  ISETP.GT.U32.AND P3, PT, R20, R5, PT ;  /* 0x000000051400720c */ /* 0x000fc40003f64070 */
[----:B------:R0:W-:Y:S01]  /*2040*/  STL [R1+0xde0], R0 ;  /* 0x000de00001007387 */ /* 0x0001e20000100800 */
[----:B------:R-:W-:Y:S02]  /*2050*/  IMAD.MOV R12, RZ, RZ, -R12 ;  /* 0x000000ffff0c7224 */ /* 0x000fe400078e0a0c */
[----:B------:R-:W-:Y:S01]  /*2060*/  @!P6 IMAD.MOV R6, RZ, RZ, -R6 ;  /* 0x000000ffff06e224 */ /* 0x000fe200078e0a06 */
[----:B------:R-:W-:Y:S01]  /*2070*/  STL [R1+0xde4], R27 ;  /* 0x000de41b01007387 */ /* 0x000fe20000100800 */
[C---:B------:R-:W-:Y:S02]  /*2080*/  IMAD R9, R20.reuse, R12, R9 ;  /* 0x0000000c14097224 */ /* 0x040fe400078e0209 */
[----:B------:R-:W-:Y:S01]  /*2090*/  IMAD.HI.U32 R11, R25, R10, RZ ;  /* 0x0000000a190b7227 */ /* 0x000fe200078e00ff */
[----:B------:R1:W-:Y:S02]  /*20a0*/  STL [R1+0xde8], R4 ;  /* 0x000de80401007387 */ /* 0x0003e40000100800 */
[----:B------:R-:W-:Y:S01]  /*20b0*/  ISETP.GT.U32.AND P6, PT, R20, R9, PT ;  /* 0x000000091400720c */ /* 0x000fe20003fc4070 */
[----:B------:R-:W-:Y:S01]  /*20c0*/  @!P5 IMAD.IADD R8, R8, 0x1, -R20 ;  /* 0x000000010808d824 */ /* 0x000fe200078e0a14 */
[----:B0-----:R-:W-:Y:S01]  /*20d0*/  LOP3.LUT R0, R22, 0xc0, RZ, 0xfc, !PT ;  /* 0x000000c016007812 */ /* 0x001fe200078efcff */
[----:B------:R-:W-:-:S02]  /*20e0*/  IMAD.MOV R11, RZ, RZ, -R11 ;  /* 0x000000ffff0b7224 */ /* 0x000fc400078e0a0b */
[----:B------:R-:W-:Y:S01]  /*20f0*/  @!P3 IMAD.IADD R5, R5, 0x1, -R20 ;  /* 0x000000010505b824 */ /* 0x000fe200078e0a14 */
[C---:B------:R-:W-:Y:S01]  /*2100*/  ISETP.GT.U32.AND P5, PT, R20.reuse, R8, PT ;  /* 0x000000081400720c */ /* 0x040fe20003fa4070 */
[----:B------:R-:W-:Y:S01]  /*2110*/  IMAD R10, R20, R11, R10 ;  /* 0x0000000b140a7224 */ /* 0x000fe200078e020a */
[----:B------:R-:W-:Y:S01]  /*2120*/  IADD3 R11, R2, 0xf0, RZ ;  /* 0x000000f0020b7810 */ /* 0x000fe20007ffe0ff */
[----:B------:R-:W-:Y:S01]  /*2130*/  @!P0 IMAD.MOV R5, RZ, RZ, -R5 ;  /* 0x000000ffff058224 */ /* 0x000fe200078e0a05 */
[----:B------:R-:W-:Y:S01]  /*2140*/  ISETP.GE.AND P3, PT, R3, RZ, PT ;  /* 0x000000ff0300720c */ /* 0x000fe20003f66270 */
[--C-:B------:R-:W-:Y:S01]  /*2150*/  @!P2 IMAD.IADD R7, R7, 0x1, -R20.reuse ;  /* 0x000000010707a824 */ /* 0x100fe200078e0a14 */
[----:B------:R-:W-:Y:S01]  /*2160*/  LOP3.LUT R3, R22, 0xe0, RZ, 0xfc, !PT ;  /* 0x000000e016037812 */ /* 0x000fe200078efcff */
[----:B------:R-:W-:Y:S01]  /*2170*/  @!P6 IMAD.IADD R9, R9, 0x1, -R20 ;  /* 0x000000010909e824 */ /* 0x000fe200078e0a14 */
[----:B------:R-:W-:Y:S01]  /*2180*/  ISETP.GE.AND P0, PT, R11, RZ, PT ;  /* 0x000000ff0b00720c */ /* 0x000fe20003f06270 */
[----:B------:R-:W-:Y:S01]  /*2190*/  STL [R1+0xdec], R5 ;  /* 0x000dec0501007387 */ /* 0x000fe20000100800 */
[----:B------:R-:W-:-:S02]  /*21a0*/  IABS R11, R11 ;  /* 0x0000000b000b7213 */ /* 0x000fc40000000000 */
[----:B------:R-:W-:Y:S01]  /*21b0*/  IABS R12, R3 ;  /* 0x00000003000c7213 */ /* 0x000fe20000000000 */
[----:B------:R-:W-:Y:S01]  /*21c0*/  @!P5 IMAD.IADD R8, R8, 0x1, -R20 ;  /* 0x000000010808d824 */ /* 0x000fe200078e0a14 */
[C---:B------:R-:W-:Y:S01]  /*21d0*/  ISETP.GT.U32.AND P6, PT, R20.reuse, R9, PT ;  /* 0x000000091400720c */ /* 0x040fe20003fc4070 */
[C---:B------:R-:W-:Y:S01]  /*21e0*/  IMAD.HI.U32 R17, R25.reuse, R11, RZ ;  /* 0x0000000b19117227 */ /* 0x040fe200078e00ff */
[C---:B------:R-:W-:Y:S01]  /*21f0*/  ISETP.GT.U32.AND P5, PT, R20.reuse, R10, PT ;  /* 0x0000000a1400720c */ /* 0x040fe20003fa4070 */
[----:B------:R-:W-:Y:S01]  /*2200*/  STL [R1+0xdf0], R6 ;  /* 0x000df00601007387 */ /* 0x000fe20000100800 */
[----:B------:R-:W-:Y:S01]  /*2210*/  IABS R16, R0 ;  /* 0x0000000000107213 */ /* 0x000fe20000000000 */
[----:B------:R-:W-:Y:S01]  /*2220*/  IMAD.HI.U32 R14, R25, R12, RZ ;  /* 0x0000000c190e7227 */ /* 0x000fe200078e00ff */
[----:B------:R-:W-:Y:S02]  /*2230*/  ISETP.GT.U32.AND P2, PT, R20, R7, PT ;  /* 0x000000071400720c */ /* 0x000fe40003f44070 */
[----:B-1----:R-:W-:Y:S01]  /*2240*/  LOP3.LUT R4, R22, 0x60, RZ, 0xfc, !PT ;  /* 0x0000006016047812 */ /* 0x002fe200078efcff */
[----:B------:R-:W-:-:S02]  /*2250*/  IMAD.MOV R17, RZ, RZ, -R17 ;  /* 0x000000ffff117224 */ /* 0x000fc400078e0a11 */
[----:B------:R-:W-:Y:S02]  /*2260*/  IMAD.MOV R14, RZ, RZ, -R14 ;  /* 0x000000ffff0e7224 */ /* 0x000fe400078e0a0e */
[----:B------:R-:W-:Y:S01]  /*2270*/  IMAD R11, R20, R17, R11 ;  /* 0x00000011140b7224 */ /* 0x000fe200078e020b */
[----:B------:R-:W-:Y:S01]  /*2280*/  IADD3 R17, R2, 0xb0, RZ ;  /* 0x000000b002117810 */ /* 0x000fe20007ffe0ff */
[----:B------:R-:W-:Y:S01]  /*2290*/  IMAD R12, R20, R14, R12 ;  /* 0x0000000e140c7224 */ /* 0x000fe200078e020c */
[----:B------:R-:W-:Y:S01]  /*22a0*/  IADD3 R14, R2, 0x90, RZ ;  /* 0x00000090020e7810 */ /* 0x000fe20007ffe0ff */
[--C-:B------:R-:W-:Y:S01]  /*22b0*/  @!P6 IMAD.IADD R9, R9, 0x1, -R20.reuse ;  /* 0x000000010909e824 */ /* 0x100fe200078e0a14 */
[----:B------:R-:W-:Y:S01]  /*22c0*/  ISETP.GT.U32.AND P6, PT, R20, R11, PT ;  /* 0x0000000b1400720c */ /* 0x000fe20003fc4070 */
[----:B------:R-:W-:Y:S01]  /*22d0*/  @!P5 IMAD.IADD R10, R10, 0x1, -R20 ;  /* 0x000000010a0ad824 */ /* 0x000fe200078e0a14 */
[----:B------:R-:W-:Y:S01]  /*22e0*/  ISETP.GT.U32.AND P5, PT, R20, R12, PT ;  /* 0x0000000c1400720c */ /* 0x000fe20003fa4070 */
[----:B------:R-:W-:Y:S01]  /*22f0*/  IMAD.HI.U32 R21, R25, R16, RZ ;  /* 0x0000001019157227 */ /* 0x000fe200078e00ff */
[----:B------:R-:W-:-:S02]  /*2300*/  IABS R19, R17 ;  /* 0x0000001100137213 */ /* 0x000fc40000000000 */
[----:B------:R-:W-:Y:S01]  /*2310*/  IABS R23, R14 ;  /* 0x0000000e00177213 */ /* 0x000fe20000000000 */
[----:B------:R-:W-:Y:S02]  /*2320*/  IMAD.MOV R21, RZ, RZ, -R21 ;  /* 0x000000ffff157224 */ /* 0x000fe400078e0a15 */
[----:B------:R-:W-:Y:S02]  /*2330*/  @!P1 IMAD.MOV R9, RZ, RZ, -R9 ;  /* 0x000000ffff099224 */ /* 0x000fe400078e0a09 */
[C---:B------:R-:W-:Y:S02]  /*2340*/  IMAD R16, R20.reuse, R21, R16 ;  /* 0x0000001514107224 */ /* 0x040fe400078e0210 */
[--C-:B------:R-:W-:Y:S01]  /*2350*/  @!P6 IMAD.IADD R11, R11, 0x1, -R20.reuse ;  /* 0x000000010b0be824 */ /* 0x100fe200078e0a14 */
[----:B------:R-:W-:Y:S01]  /*2360*/  ISETP.GT.U32.AND P6, PT, R20, R10, PT ;  /* 0x0000000a1400720c */ /* 0x000fe20003fc4070 */
[----:B------:R-:W-:Y:S01]  /*2370*/  @!P5 IMAD.IADD R12, R12, 0x1, -R20 ;  /* 0x000000010c0cd824 */ /* 0x000fe200078e0a14 */
[----:B------:R-:W-:Y:S01]  /*2380*/  ISETP.GT.U32.AND P1, PT, R20, R16, PT ;  /* 0x000000101400720c */ /* 0x000fe20003f24070 */
[----:B------:R-:W-:-:S03]  /*2390*/  IMAD.HI.U32 R21, R25, R19, RZ ;  /* 0x0000001319157227 */ /* 0x000fc600078e00ff */
[----:B------:R-:W-:Y:S01]  /*23a0*/  ISETP.GT.U32.AND P5, PT, R20, R12, PT ;  /* 0x0000000c1400720c */ /* 0x000fe20003fa4070 */
[----:B------:R-:W-:Y:S02]  /*23b0*/  IMAD.MOV R21, RZ, RZ, -R21 ;  /* 0x000000ffff157224 */ /* 0x000fe400078e0a15 */
[----:B------:R-:W-:Y:S01]  /*23c0*/  @!P2 IMAD.IADD R7, R7, 0x1, -R20 ;  /* 0x000000010707a824 */ /* 0x000fe200078e0a14 */
[----:B------:R-:W-:Y:S01]  /*23d0*/  ISETP.GE.AND P2, PT, R13, RZ, PT ;  /* 0x000000ff0d00720c */ /* 0x000fe20003f46270 */
[----:B------:R-:W-:Y:S01]  /*23e0*/  @!P3 IMAD.MOV R8, RZ, RZ, -R8 ;  /* 0x000000ffff08b224 */ /* 0x000fe200078e0a08 */
[----:B------:R-:W-:Y:S01]  /*23f0*/  IABS R13, R13 ;  /* 0x0000000d000d7213 */ /* 0x000fe20000000000 */
[--C-:B------:R-:W-:Y:S01]  /*2400*/  @!P6 IMAD.IADD R10, R10, 0x1, -R20.reuse ;  /* 0x000000010a0ae824 */ /* 0x100fe200078e0a14 */
[----:B------:R-:W-:Y:S01]  /*2410*/  ISETP.GE.AND P6, PT, R17, RZ, PT ;  /* 0x000000ff1100720c */ /* 0x000fe20003fc6270 */
[C---:B------:R-:W-:Y:S02]  /*2420*/  IMAD R17, R20.reuse, R21, R19 ;  /* 0x0000001514117224 */ /* 0x040fe400078e0213 */
[----:B------:R-:W-:Y:S01]  /*2430*/  @!P4 IMAD.MOV R7, RZ, RZ, -R7 ;  /* 0x000000ffff07c224 */ /* 0x000fe200078e0a07 */
[----:B------:R-:W-:Y:S01]  /*2440*/  ISETP.GT.U32.AND P4, PT, R20, R11, PT ;  /* 0x0000000b1400720c */ /* 0x000fe20003f84070 */
[--C-:B------:R-:W-:Y:S01]  /*2450*/  @!P5 IMAD.IADD R12, R12, 0x1, -R20.reuse ;  /* 0x000000010c0cd824 */ /* 0x100fe200078e0a14 */
[----:B------:R-:W-:Y:S01]  /*2460*/  ISETP.GT.U32.AND P5, PT, R20, R17, PT ;  /* 0x000000111400720c */ /* 0x000fe20003fa4070 */
[----:B------:R-:W-:Y:S01]  /*2470*/  @!P1 IMAD.IADD R16, R16, 0x1, -R20 ;  /* 0x0000000110109824 */ /* 0x000fe200078e0a14 */
[----:B------:R-:W-:Y:S01]  /*2480*/  ISETP.GE.AND P1, PT, R3, RZ, PT ;  /* 0x000000ff0300720c */ /* 0x000fe20003f26270 */
[----:B------:R-:W-:Y:S01]  /*2490*/  STL [R1+0xdf4], R7 ;  /* 0x000df40701007387 */ /* 0x000fe20000100800 */
[----:B------:R-:W-:Y:S01]  /*24a0*/  IABS R3, c[0x0][0x178] ;  /* 0x00005e0000037a13 */ /* 0x000fe20000000000 */
[----:B------:R-:W-:-:S02]  /*24b0*/  IMAD.HI.U32 R18, R25, R13, RZ ;  /* 0x0000000d19127227 */ /* 0x000fc400078e00ff */
[----:B------:R-:W-:Y:S02]  /*24c0*/  STL [R1+0xdf8], R8 ;  /* 0x000df80801007387 */ /* 0x000fe40000100800 */
[----:B------:R-:W-:Y:S02]  /*24d0*/  IMAD.MOV.U32 R28, RZ, RZ, R3 ;  /* 0x000000ffff1c7224 */ /* 0x000fe400078e0003 */
[--C-:B------:R-:W-:Y:S01]  /*24e0*/  @!P4 IMAD.IADD R11, R11, 0x1, -R20.reuse ;  /* 0x000000010b0bc824 */ /* 0x100fe200078e0a14 */
[----:B------:R-:W-:Y:S01]  /*24f0*/  ISETP.GE.AND P4, PT, R15, RZ, PT ;  /* 0x000000ff0f00720c */ /* 0x000fe20003f86270 */
[----:B------:R-:W-:Y:S01]  /*2500*/  @!P5 IMAD.IADD R17, R17, 0x1, -R20 ;  /* 0x000000011111d824 */ /* 0x000fe200078e0a14 */
[----:B------:R-:W-:Y:S01]  /*2510*/  ISETP.GT.U32.AND P5, PT, R20, R16, PT ;  /* 0x000000101400720c */ /* 0x000fe20003fa4070 */
[----:B------:R-:W-:Y:S01]  /*2520*/  @!P0 IMAD.MOV R11, RZ, RZ, -R11 ;  /* 0x000000ffff0b8224 */ /* 0x000fe200078e0a0b */
[----:B------:R-:W-:Y:S01]  /*2530*/  LOP3.LUT R15, R22, 0x80, RZ, 0xfc, !PT ;  /* 0x00000080160f7812 */ /* 0x000fe200078efcff */
[----:B------:R-:W-:Y:S01]  /*2540*/  STL [R1+0xdfc], R9 ;  /* 0x000dfc0901007387 */ /* 0x000fe20000100800 */
[----:B------:R-:W-:Y:S01]  /*2550*/  ISETP.GT.U32.AND P0, PT, R20, R17, PT ;  /* 0x000000111400720c */ /* 0x000fe20003f04070 */
[----:B------:R-:W-:Y:S01]  /*2560*/  IMAD.MOV R18, RZ, RZ, -R18 ;  /* 0x000000ffff127224 */ /* 0x000fe200078e0a12 */
[----:B------:R-:W-:Y:S01]  /*2570*/  IABS R24, R15 ;  /* 0x0000000f00187213 */ /* 0x000fe20000000000 */
[----:B------:R-:W-:-:S04]  /*2580*/  IMAD.HI.U32 R19, R25, R23, RZ ;  /* 0x0000001719137227 */ /* 0x000fc800078e00ff */
[----:B------:R-:W-:-:S04]  /*2590*/  IMAD.HI.U32 R3, R25, R24, RZ ;  /* 0x0000001819037227 */ /* 0x000fc800078e00ff */
[----:B------:R-:W-:Y:S01]  /*25a0*/  @!P5 IMAD.IADD R16, R16, 0x1, -R20 ;  /* 0x000000011010d824 */ /* 0x000fe200078e0a14 */
[----:B------:R-:W-:Y:S01]  /*25b0*/  ISETP.GE.AND P5, PT, R26, RZ, PT ;  /* 0x000000ff1a00720c */ /* 0x000fe20003fa6270 */
[----:B------:R-:W-:Y:S01]  /*25c0*/  IMAD.MOV R3, RZ, RZ, -R3 ;  /* 0x000000ffff037224 */ /* 0x000fe200078e0a03 */
[----:B------:R-:W-:Y:S01]  /*25d0*/  IABS R26, R26 ;  /* 0x0000001a001a7213 */ /* 0x000fe20000000000 */
[----:B------:R-:W-:Y:S02]  /*25e0*/  @!P4 IMAD.MOV R10, RZ, RZ, -R10 ;  /* 0x000000ffff0ac224 */ /* 0x000fe400078e0a0a */
[----:B------:R-:W-:Y:S02]  /*25f0*/  IMAD R24, R20, R3, R24 ;  /* 0x0000000314187224 */ /* 0x000fe400078e0218 */
[----:B------:R-:W-:Y:S01]  /*2600*/  IMAD.HI.U32 R3, R25, R26, RZ ;  /* 0x0000001a19037227 */ /* 0x000fe200078e00ff */
[----:B------:R-:W-:Y:S03]  /*2610*/  STL [R1+0xe00], R10 ;  /* 0x000e000a01007387 */ /* 0x000fe60000100800 */
[----:B------:R-:W-:Y:S01]  /*2620*/  @!P0 IMAD.IADD R17, R17, 0x1, -R20 ;  /* 0x0000000111118824 */ /* 0x000fe200078e0a14 */
[----:B------:R-:W-:Y:S01]  /*2630*/  ISETP.GE.AND P0, PT, R0, RZ, PT ;  /* 0x000000ff0000720c */ /* 0x000fe20003f06270 */
[----:B------:R-:W-:Y:S01]  /*2640*/  IMAD.MOV R3, RZ, RZ, -R3 ;  /* 0x000000ffff037224 */ /* 0x000fe200078e0a03 */
[----:B------:R-:W-:Y:S01]  /*2650*/  LOP3.LUT R0, R22, 0x40, RZ, 0xfc, !PT ;  /* 0x0000004016007812 */ /* 0x000fe200078efcff */
[----:B------:R-:W-:Y:S01]  /*2660*/  STL [R1+0xe04], R11 ;  /* 0x000e040b01007387 */ /* 0x000fe20000100800 */
[C---:B------:R-:W-:Y:S01]  /*2670*/  IMAD R13, R20.reuse, R18, R13 ;  /* 0x00000012140d7224 */ /* 0x040fe200078e020d */
[----:B------:R-:W-:Y:S01]  /*2680*/  IABS R18, R29 ;  /* 0x0000001d00127213 */ /* 0x000fe20000000000 */
[C---:B------:R-:W-:Y:S01]  /*2690*/  IMAD R26, R20.reuse, R3, R26 ;  /* 0x00000003141a7224 */ /* 0x040fe200078e021a */
[----:B------:R0:W-:Y:S01]  /*26a0*/  STL [R1+0x48], R0 ;  /* 0x0000480001007387 */ /* 0x0001e20000100800 */
[----:B------:R-:W-:Y:S01]  /*26b0*/  IABS R3, R0 ;  /* 0x0000000000037213 */ /* 0x000fe20000000000 */
[----:B------:R-:W-:Y:S01]  /*26c0*/  IMAD.MOV R19, RZ, RZ, -R19 ;  /* 0x000000ffff137224 */ /* 0x000fe200078e0a13 */
[----:B------:R-:W-:Y:S01]  /*26d0*/  ISETP.GT.U32.AND P3, PT, R20, R13, PT ;  /* 0x0000000d1400720c */ /* 0x000fe20003f64070 */
[----:B------:R-:W-:-:S04]  /*26e0*/  IMAD.HI.U32 R21, R25, R18, RZ ;  /* 0x0000001219157227 */ /* 0x000fc800078e00ff */
[----:B------:R-:W-:Y:S01]  /*26f0*/  IMAD.MOV R21, RZ, RZ, -R21 ;  /* 0x000000ffff157224 */ /* 0x000fe200078e0a15 */
[----:B0-----:R-:W2:Y:S01]  /*2700*/  LDL R0, [R1+0xd8c] ;  /* 0x000d8c0001007983 */ /* 0x001ea20000100800 */
[----:B------:R-:W-:Y:S01]  /*2710*/  IMAD R23, R20, R19, R23 ;  /* 0x0000001314177224 */ /* 0x000fe200078e0217 */
[----:B------:R-:W-:Y:S01]  /*2720*/  IADD3 R19, R2, 0x50, RZ ;  /* 0x0000005002137810 */ /* 0x000fe20007ffe0ff */
[C---:B------:R-:W-:Y:S01]  /*2730*/  IMAD R18, R20.reuse, R21, R18 ;  /* 0x0000001514127224 */ /* 0x040fe200078e0212 */
[----:B------:R-:W-:Y:S01]  /*2740*/  IABS R21, R4 ;  /* 0x0000000400157213 */ /* 0x000fe20000000000 */
[----:B------:R-:W-:Y:S02]  /*2750*/  @!P1 IMAD.MOV R12, RZ, RZ, -R12 ;  /* 0x000000ffff0c9224 */ /* 0x000fe400078e0a0c */
[----:B------:R-:W-:Y:S01]  /*2760*/  @!P3 IMAD.IADD R13, R13, 0x1, -R20 ;  /* 0x000000010d0db824 */ /* 0x000fe200078e0a14 */
[----:B------:R-:W-:Y:S01]  /*2770*/  ISETP.GT.U32.AND P1, PT, R20, R18, PT ;  /* 0x000000121400720c */ /* 0x000fe20003f24070 */
[----:B------:R-:W-:Y:S01]  /*2780*/  @!P0 IMAD.MOV R16, RZ, RZ, -R16 ;  /* 0x000000ffff108224 */ /* 0x000fe200078e0a10 */
[----:B------:R-:W-:Y:S01]  /*2790*/  ISETP.GE.AND P3, PT, R14, RZ, PT ;  /* 0x000000ff0e00720c */ /* 0x000fe20003f66270 */
[----:B------:R-:W-:Y:S01]  /*27a0*/  @!P6 IMAD.MOV R17, RZ, RZ, -R17 ;  /* 0x000000ffff11e224 */ /* 0x000fe200078e0a11 */
[C---:B------:R-:W-:Y:S01]  /*27b0*/  ISETP.GT.U32.AND P4, PT, R20.reuse, R13, PT ;  /* 0x0000000d1400720c */ /* 0x040fe20003f84070 */
[----:B------:R-:W0:Y:S01]  /*27c0*/  I2F.RP R14, R28 ;  /* 0x0000001c000e7306 */ /* 0x000e220000209400 */
[----:B------:R-:W-:-:S02]  /*27d0*/  ISETP.GT.U32.AND P0, PT, R20, R24, PT ;  /* 0x000000181400720c */ /* 0x000fc40003f04070 */
[----:B------:R-:W-:Y:S02]  /*27e0*/  ISETP.GE.AND P6, PT, R15, RZ, PT ;  /* 0x000000ff0f00720c */ /* 0x000fe40003fc6270 */
[----:B------:R-:W-:-:S03]  /*27f0*/  IADD3 R15, R2, 0x30, RZ ;  /* 0x00000030020f7810 */ /* 0x000fc60007ffe0ff */
[----:B------:R-:W-:Y:S01]  /*2800*/  @!P1 IMAD.IADD R18, R18, 0x1, -R20 ;  /* 0x0000000112129824 */ /* 0x000fe200078e0a14 */
[----:B------:R-:W-:-:S03]  /*2810*/  ISETP.GE.AND P1, PT, R29, RZ, PT ;  /* 0x000000ff1d00720c */ /* 0x000fc60003f26270 */
[--C-:B------:R-:W-:Y:S01]  /*2820*/  @!P4 IMAD.IADD R13, R13, 0x1, -R20.reuse ;  /* 0x000000010d0dc824 */ /* 0x100fe200078e0a14 */
[----:B------:R-:W-:Y:S01]  /*2830*/  ISETP.GT.U32.AND P4, PT, R20, R23, PT ;  /* 0x000000171400720c */ /* 0x000fe20003f84070 */
[--C-:B------:R-:W-:Y:S01]  /*2840*/  @!P0 IMAD.IADD R24, R24, 0x1, -R20.reuse ;  /* 0x0000000118188824 */ /* 0x100fe200078e0a14 */
[C---:B------:R-:W-:Y:S01]  /*2850*/  ISETP.GT.U32.AND P0, PT, R20.reuse, R26, PT ;  /* 0x0000001a1400720c */ /* 0x040fe20003f04070 */
[----:B------:R-:W-:Y:S01]  /*2860*/  @!P2 IMAD.MOV R13, RZ, RZ, -R13 ;  /* 0x000000ffff0da224 */ /* 0x000fe200078e0a0d */
[----:B0-----:R-:W0:Y:S09]  /*2870*/  MUFU.RCP R14, R14 ;  /* 0x0000000e000e7308 */ /* 0x001e320000001000 */
[----:B------:R-:W-:Y:S01]  /*2880*/  @!P4 IMAD.IADD R23, R23, 0x1, -R20 ;  /* 0x000000011717c824 */ /* 0x000fe200078e0a14 */
[----:B------:R-:W-:-:S04]  /*2890*/  ISETP.GT.U32.AND P4, PT, R20, R18, PT ;  /* 0x000000121400720c */ /* 0x000fc80003f84070 */
[----:B------:R-:W-:Y:S01]  /*28a0*/  ISETP.GT.U32.AND P2, PT, R20, R23, PT ;  /* 0x000000171400720c */ /* 0x000fe20003f44070 */
[----:B------:R-:W-:Y:S01]  /*28b0*/  @!P0 IMAD.IADD R26, R26, 0x1, -R20 ;  /* 0x000000011a1a8824 */ /* 0x000fe200078e0a14 */
[----:B0-----:R-:W-:-:S07]  /*28c0*/  IADD3 R14, R14, 0xffffffe, RZ ;  /* 0x0ffffffe0e0e7810 */ /* 0x001fce0007ffe0ff */
[--C-:B------:R-:W-:Y:S01]  /*28d0*/  @!P4 IMAD.IADD R18, R18, 0x1, -R20.reuse ;  /* 0x000000011212c824 */ /* 0x100fe200078e0a14 */
[----:B------:R-:W-:Y:S02]  /*28e0*/  ISETP.GE.AND P4, PT, R19, RZ, PT ;  /* 0x000000ff1300720c */ /* 0x000fe40003f86270 */
[----:B------:R-:W-:Y:S01]  /*28f0*/  IABS R19, R19 ;  /* 0x0000001300137213 */ /* 0x000fe20000000000 */
[----:B------:R-:W-:Y:S01]  /*2900*/  @!P2 IMAD.IADD R23, R23, 0x1, -R20 ;  /* 0x000000011717a824 */ /* 0x000fe200078e0a14 */
[----:B------:R-:W-:Y:S02]  /*2910*/  ISETP.GE.AND P2, PT, R15, RZ, PT ;  /* 0x000000ff0f00720c */ /* 0x000fe40003f46270 */
[----:B------:R-:W-:Y:S01]  /*2920*/  IABS R15, R15 ;  /* 0x0000000f000f7213 */ /* 0x000fe20000000000 */
[----:B------:R-:W-:Y:S02]  /*2930*/  IMAD.MOV.U32 R8, RZ, RZ, R19 ;  /* 0x000000ffff087224 */ /* 0x000fe400078e0013 */
[----:B------:R-:W-:Y:S01]  /*2940*/  @!P1 IMAD.MOV R18, RZ, RZ, -R18 ;  /* 0x000000ffff129224 */ /* 0x000fe200078e0a12 */
[C---:B------:R-:W-:Y:S01]  /*2950*/  ISETP.GT.U32.AND P1, PT, R20.reuse, R26, PT ;  /* 0x0000001a1400720c */ /* 0x040fe20003f24070 */
[----:B------:R-:W-:Y:S01]  /*2960*/  IMAD.MOV.U32 R5, RZ, RZ, R15 ;  /* 0x000000ffff057224 */ /* 0x000fe200078e000f */
[----:B------:R-:W-:Y:S01]  /*2970*/  ISETP.GT.U32.AND P0, PT, R20, R24, PT ;  /* 0x000000181400720c */ /* 0x000fe20003f04070 */
[C---:B------:R-:W-:Y:S01]  /*2980*/  IMAD.HI.U32 R29, R25.reuse, R8, RZ ;  /* 0x00000008191d7227 */ /* 0x040fe200078e00ff */
[----:B------:R0:W1:Y:S03]  /*2990*/  F2I.FTZ.U32.TRUNC.NTZ R15, R14 ;  /* 0x0000000e000f7305 */ /* 0x000066000021f000 */
[----:B------:R-:W-:-:S04]  /*29a0*/  IMAD.HI.U32 R19, R25, R3, RZ ;  /* 0x0000000319137227 */ /* 0x000fc800078e00ff */
[----:B------:R-:W-:Y:S02]  /*29b0*/  IMAD.MOV R7, RZ, RZ, -R29 ;  /* 0x000000ffff077224 */ /* 0x000fe400078e0a1d */
[----:B0-----:R-:W-:-:S04]  /*29c0*/  IMAD.HI.U32 R14, R25, R21, RZ ;  /* 0x00000015190e7227 */ /* 0x001fc800078e00ff */
[----:B------:R-:W-:Y:S02]  /*29d0*/  IMAD.MOV R14, RZ, RZ, -R14 ;  /* 0x000000ffff0e7224 */ /* 0x000fe400078e0a0e */
[----:B------:R-:W-:Y:S02]  /*29e0*/  IMAD.MOV R29, RZ, RZ, -R19 ;  /* 0x000000ffff1d7224 */ /* 0x000fe400078e0a13 */
[C---:B------:R-:W-:Y:S02]  /*29f0*/  IMAD R19, R20.reuse, R7, R8 ;  /* 0x0000000714137224 */ /* 0x040fe400078e0208 */
[----:B------:R-:W-:Y:S02]  /*2a00*/  IMAD R21, R20, R14, R21 ;  /* 0x0000000e14157224 */ /* 0x000fe400078e0215 */
[----:B------:R-:W-:Y:S01]  /*2a10*/  @!P1 IMAD.IADD R26, R26, 0x1, -R20 ;  /* 0x000000011a1a9824 */ /* 0x000fe200078e0a14 */
[----:B------:R-:W-:Y:S01]  /*2a20*/  ISETP.GT.U32.AND P1, PT, R20, R19, PT ;  /* 0x000000131400720c */ /* 0x000fe20003f24070 */
[----:B------:R-:W-:Y:S01]  /*2a30*/  IMAD.HI.U32 R9, R25, R5, RZ ;  /* 0x0000000519097227 */ /* 0x000fe200078e00ff */
[----:B------:R-:W-:-:S03]  /*2a40*/  IADD3 R6, R2, 0x10, RZ ;  /* 0x0000001002067810 */ /* 0x000fc60007ffe0ff */
[--C-:B------:R-:W-:Y:S01]  /*2a50*/  @!P0 IMAD.IADD R24, R24, 0x1, -R20.reuse ;  /* 0x0000000118188824 */ /* 0x100fe200078e0a14 */
[C---:B------:R-:W-:Y:S01]  /*2a60*/  ISETP.GT.U32.AND P0, PT, R20.reuse, R21, PT ;  /* 0x000000151400720c */ /* 0x040fe20003f04070 */
[----:B------:R-:W-:Y:S01]  /*2a70*/  IMAD.MOV R2, RZ, RZ, -R9 ;  /* 0x000000ffff027224 */ /* 0x000fe200078e0a09 */
[----:B------:R-:W-:Y:S01]  /*2a80*/  IABS R14, R6 ;  /* 0x00000006000e7213 */ /* 0x000fe20000000000 */
[C---:B------:R-:W-:Y:S02]  /*2a90*/  IMAD R3, R20.reuse, R29, R3 ;  /* 0x0000001d14037224 */ /* 0x040fe400078e0203 */
[----:B------:R-:W-:Y:S01]  /*2aa0*/  IMAD R2, R20, R2, R5 ;  /* 0x0000000214027224 */ /* 0x000fe200078e0205 */
[----:B------:R-:W-:Y:S01]  /*2ab0*/  IABS R29, R22 ;  /* 0x00000016001d7213 */ /* 0x000fe20000000000 */
[----:B------:R-:W-:-:S03]  /*2ac0*/  @!P1 IMAD.IADD R19, R19, 0x1, -R20 ;  /* 0x0000000113139824 */ /* 0x000fc600078e0a14 */
[C---:B------:R-:W-:Y:S01]  /*2ad0*/  ISETP.GT.U32.AND P1, PT, R20.reuse, R2, PT ;  /* 0x000000021400720c */ /* 0x040fe20003f24070 */
[----:B------:R-:W-:Y:S02]  /*2ae0*/  IMAD.MOV.U32 R11, RZ, RZ, R14 ;  /* 0x000000ffff0b7224 */ /* 0x000fe400078e000e */
[----:B------:R-:W-:Y:S01]  /*2af0*/  @!P0 IMAD.IADD R21, R21, 0x1, -R20 ;  /* 0x0000000115158824 */ /* 0x000fe200078e0a14 */
[----:B------:R-:W-:Y:S01]  /*2b00*/  ISETP.GT.U32.AND P0, PT, R20, R3, PT ;  /* 0x000000031400720c */ /* 0x000fe20003f04070 */
[----:B-1----:R-:W-:Y:S02]  /*2b10*/  IMAD.MOV R14, RZ, RZ, -R15 ;  /* 0x000000ffff0e7224 */ /* 0x002fe400078e0a0f */
[----:B------:R-:W-:Y:S01]  /*2b20*/  IMAD.MOV.U32 R27, RZ, RZ, R29 ;  /* 0x000000ffff1b7224 */ /* 0x000fe200078e001d */
[----:B------:R-:W-:Y:S01]  /*2b30*/  LOP3.LUT R7, R22, 0x20, RZ, 0xfc, !PT ;  /* 0x0000002016077812 */ /* 0x000fe200078efcff */
[----:B------:R-:W-:Y:S02]  /*2b40*/  IMAD.MOV.U32 R29, RZ, RZ, R14 ;  /* 0x000000ffff1d7224 */ /* 0x000fe400078e000e */
[----:B------:R-:W-:-:S04]  /*2b50*/  IMAD.HI.U32 R14, R25, R27, RZ ;  /* 0x0000001b190e7227 */ /* 0x000fc800078e00ff */
[----:B------:R-:W-:-:S04]  /*2b60*/  IMAD.HI.U32 R5, R25, R11, RZ ;  /* 0x0000000b19057227 */ /* 0x000fc800078e00ff */
[----:B------:R-:W-:Y:S02]  /*2b70*/  IMAD.MOV R9, RZ, RZ, -R14 ;  /* 0x000000ffff097224 */ /* 0x000fe400078e0a0e */
[----:B------:R-:W-:Y:S02]  /*2b80*/  IMAD R29, R29, R28, RZ ;  /* 0x0000001c1d1d7224 */ /* 0x000fe400078e02ff */
[----:B------:R-:W-:Y:S02]  /*2b90*/  IMAD.MOV.U32 R14, RZ, RZ, RZ ;  /* 0x000000ffff0e7224 */ /* 0x000fe400078e00ff */
[--C-:B------:R-:W-:Y:S02]  /*2ba0*/  @!P1 IMAD.IADD R2, R2, 0x1, -R20.reuse ;  /* 0x0000000102029824 */ /* 0x100fe400078e0a14 */
[----:B------:R-:W-:Y:S02]  /*2bb0*/  IMAD.MOV R10, RZ, RZ, -R5 ;  /* 0x000000ffff0a7224 */ /* 0x000fe400078e0a05 */
[----:B------:R-:W-:Y:S01]  /*2bc0*/  @!P0 IMAD.IADD R3, R3, 0x1, -R20 ;  /* 0x0000000103038824 */ /* 0x000fe200078e0a14 */
[C---:B------:R-:W-:Y:S01]  /*2bd0*/  ISETP.GT.U32.AND P0, PT, R20.reuse, R21, PT ;  /* 0x000000151400720c */ /* 0x040fe20003f04070 */
[----:B------:R-:W-:Y:S01]  /*2be0*/  @!P6 IMAD.MOV R24, RZ, RZ, -R24 ;  /* 0x000000ffff18e224 */ /* 0x000fe200078e0a18 */
[----:B------:R-:W-:-:S02]  /*2bf0*/  ISETP.GT.U32.AND P1, PT, R20, R19, PT ;  /* 0x000000131400720c */ /* 0x000fc40003f24070 */
[C---:B------:R-:W-:Y:S01]  /*2c00*/  ISETP.GT.U32.AND P6, PT, R20.reuse, R2, PT ;  /* 0x000000021400720c */ /* 0x040fe20003fc4070 */
[----:B------:R-:W-:Y:S01]  /*2c10*/  @!P3 IMAD.MOV R23, RZ, RZ, -R23 ;  /* 0x000000ffff17b224 */ /* 0x000fe200078e0a17 */
[----:B------:R-:W-:Y:S01]  /*2c20*/  ISETP.GT.U32.AND P3, PT, R20, R3, PT ;  /* 0x000000031400720c */ /* 0x000fe20003f64070 */
[----:B------:R-:W-:-:S06]  /*2c30*/  @!P5 IMAD.MOV R26, RZ, RZ, -R26 ;  /* 0x000000ffff1ad224 */ /* 0x000fcc00078e0a1a */
[--C-:B------:R-:W-:Y:S01]  /*2c40*/  @!P0 IMAD.IADD R21, R21, 0x1, -R20.reuse ;  /* 0x0000000115158824 */ /* 0x100fe200078e0a14 */
[----:B------:R-:W-:Y:S01]  /*2c50*/  ISETP.GE.AND P0, PT, R6, RZ, PT ;  /* 0x000000ff0600720c */ /* 0x000fe20003f06270 */
[--C-:B------:R-:W-:Y:S01]  /*2c60*/  @!P1 IMAD.IADD R19, R19, 0x1, -R20.reuse ;  /* 0x0000000113139824 */ /* 0x100fe200078e0a14 */
[----:B------:R-:W0:Y:S01]  /*2c70*/  S2R R6, SR_TID.X ;  /* 0x0000000000067919 */ /* 0x000e220000002100 */
[--C-:B------:R-:W-:Y:S02]  /*2c80*/  @!P6 IMAD.IADD R2, R2, 0x1, -R20.reuse ;  /* 0x000000010202e824 */ /* 0x100fe400078e0a14 */
[----:B------:R-:W-:Y:S01]  /*2c90*/  @!P3 IMAD.IADD R3, R3, 0x1, -R20 ;  /* 0x000000010303b824 */ /* 0x000fe200078e0a14 */
[----:B------:R-:W-:-:S13]  /*2ca0*/  ISETP.GE.AND P3, PT, R4, RZ, PT ;  /* 0x000000ff0400720c */ /* 0x000fda0003f66270 */
[----:B------:R-:W-:Y:S02]  /*2cb0*/  @!P3 IMAD.MOV R21, RZ, RZ, -R21 ;  /* 0x000000ffff15b224 */ /* 0x000fe400078e0a15 */
[----:B0-----:R-:W-:Y:S01]  /*2cc0*/  IMAD.SHL.U32 R4, R6, 0x2, RZ ;  /* 0x0000000206047824 */ /* 0x001fe200078e00ff */
[----:B--2---:R-:W-:Y:S02]  /*2cd0*/  IABS R8, R0 ;  /* 0x0000000000087213 */ /* 0x004fe40000000000 */
[----:B------:R-:W-:-:S05]  /*2ce0*/  IABS R0, R7 ;  /* 0x0000000700007213 */ /* 0x000fca0000000000 */
[----:B------:R-:W-:Y:S02]  /*2cf0*/  IMAD.MOV.U32 R5, RZ, RZ, R0 ;  /* 0x000000ffff057224 */ /* 0x000fe400078e0000 */
[----:B------:R-:W-:-:S04]  /*2d00*/  IMAD.HI.U32 R0, R15, R29, R14 ;  /* 0x0000001d0f007227 */ /* 0x000fc800078e000e */
[C---:B------:R-:W-:Y:S02]  /*2d10*/  IMAD R14, R20.reuse, R10, R11 ;  /* 0x0000000a140e7224 */ /* 0x040fe400078e020b */
[----:B------:R-:W-:Y:S01]  /*2d20*/  IMAD.HI.U32 R25, R25, R5, RZ ;  /* 0x0000000519197227 */ /* 0x000fe200078e00ff */
[----:B------:R-:W2:Y:S03]  /*2d30*/  LDL.LU R11, [R1+0xe04] ;  /* 0x000e0400010b7983 */ /* 0x000ea60000300800 */
[----:B------:R-:W-:Y:S01]  /*2d40*/  IMAD.MOV.U32 R29, RZ, RZ, R8 ;  /* 0x000000ffff1d7224 */ /* 0x000fe200078e0008 */
[----:B------:R-:W-:Y:S01]  /*2d50*/  ISETP.GT.U32.AND P5, PT, R20, R14, PT ;  /* 0x0000000e1400720c */ /* 0x000fe20003fa4070 */
[----:B------:R-:W-:Y:S01]  /*2d60*/  IMAD.MOV R25, RZ, RZ, -R25 ;  /* 0x000000ffff197224 */ /* 0x000fe200078e0a19 */
[----:B------:R-:W3:Y:S01]  /*2d70*/  LDL.LU R10, [R1+0xe00] ;  /* 0x000e0000010a7983 */ /* 0x000ee20000300800 */
[----:B------:R-:W-:-:S04]  /*2d80*/  IMAD.HI.U32 R0, R0, R29, RZ ;  /* 0x0000001d00007227 */ /* 0x000fc800078e00ff */
[C---:B------:R-:W-:Y:S02]  /*2d90*/  IMAD R15, R20.reuse, R9, R27 ;  /* 0x00000009140f7224 */ /* 0x040fe400078e021b */
[C---:B------:R-:W-:Y:S02]  /*2da0*/  IMAD R25, R20.reuse, R25, R5 ;  /* 0x0000001914197224 */ /* 0x040fe400078e0205 */
[----:B------:R-:W-:Y:S01]  /*2db0*/  IMAD.MOV R0, RZ, RZ, -R0 ;  /* 0x000000ffff007224 */ /* 0x000fe200078e0a00 */
[C---:B------:R-:W-:Y:S02]  /*2dc0*/  ISETP.GT.U32.AND P1, PT, R20.reuse, R15, PT ;  /* 0x0000000f1400720c */ /* 0x040fe40003f24070 */
[----:B------:R-:W-:Y:S01]  /*2dd0*/  ISETP.GT.U32.AND P6, PT, R20, R25, PT ;  /* 0x000000191400720c */ /* 0x000fe20003fc4070 */
[----:B------:R-:W-:Y:S02]  /*2de0*/  IMAD R5, R28, R0, R29 ;  /* 0x000000001c057224 */ /* 0x000fe400078e021d */
[----:B------:R-:W-:-:S03]  /*2df0*/  @!P5 IMAD.IADD R14, R14, 0x1, -R20 ;  /* 0x000000010e0ed824 */ /* 0x000fc600078e0a14 */
[----:B------:R-:W-:-:S05]  /*2e00*/  ISETP.GT.U32.AND P5, PT, R28, R5, PT ;  /* 0x000000051c00720c */ /* 0x000fca0003fa4070 */
[--C-:B------:R-:W-:Y:S02]  /*2e10*/  @!P1 IMAD.IADD R15, R15, 0x1, -R20.reuse ;  /* 0x000000010f0f9824 */ /* 0x100fe400078e0a14 */
[----:B------:R-:W-:Y:S01]  /*2e20*/  @!P6 IMAD.IADD R25, R25, 0x1, -R20 ;  /* 0x000000011919e824 */ /* 0x000fe200078e0a14 */
[C---:B------:R-:W-:Y:S02]  /*2e30*/  ISETP.GT.U32.AND P1, PT, R20.reuse, R14, PT ;  /* 0x0000000e1400720c */ /* 0x040fe40003f24070 */
[C---:B------:R-:W-:Y:S02]  /*2e40*/  ISETP.GT.U32.AND P6, PT, R20.reuse, R15, PT ;  /* 0x0000000f1400720c */ /* 0x040fe40003fc4070 */
[----:B------:R-:W-:Y:S01]  /*2e50*/  ISETP.GT.U32.AND P3, PT, R20, R25, PT ;  /* 0x000000191400720c */ /* 0x000fe20003f64070 */
[----:B------:R-:W-:Y:S01]  /*2e60*/  @!P5 IMAD.IADD R5, R5, 0x1, -R28 ;  /* 0x000000010505d824 */ /* 0x000fe200078e0a1c */
[----:B------:R-:W-:Y:S01]  /*2e70*/  IABS R20, c[0x0][0x178] ;  /* 0x00005e0000147a13 */ /* 0x000fe20000000000 */
[----:B------:R-:W-:-:S03]  /*2e80*/  IMAD.SHL.U32 R9, R6, 0x10, RZ ;  /* 0x0000001006097824 */ /* 0x000fc600078e00ff */
[----:B------:R-:W-:Y:S02]  /*2e90*/  ISETP.GT.U32.AND P5, PT, R20, R5, PT ;  /* 0x000000051400720c */ /* 0x000fe40003fa4070 */
[----:B------:R-:W-:Y:S01]  /*2ea0*/  IABS R20, c[0x0][0x17c] ;  /* 0x00005f0000147a13 */ /* 0x000fe20000000000 */
[C---:B------:R-:W-:Y:S01]  /*2eb0*/  IMAD.SHL.U32 R8, R6.reuse, 0x8, RZ ;  /* 0x0000000806087824 */ /* 0x040fe200078e00ff */
[----:B------:R-:W-:Y:S02]  /*2ec0*/  LOP3.LUT R29, R6, 0x7, RZ, 0xc0, !PT ;  /* 0x00000007061d7812 */ /* 0x000fe400078ec0ff */
[----:B------:R-:W-:Y:S01]  /*2ed0*/  LOP3.LUT R9, R9, 0x600, RZ, 0xc0, !PT ;  /* 0x0000060009097812 */ /* 0x000fe200078ec0ff */
[----:B------:R-:W-:Y:S01]  /*2ee0*/  @!P1 IMAD.IADD R14, R14, 0x1, -R20 ;  /* 0x000000010e0e9824 */ /* 0x000fe200078e0a14 */
[----:B------:R-:W-:Y:S02]  /*2ef0*/  SHF.R.U32.HI R0, RZ, 0x2, R6 ;  /* 0x00000002ff007819 */ /* 0x000fe40000011606 */
[----:B------:R-:W-:-:S02]  /*2f00*/  LOP3.LUT R20, R6, 0x7, RZ, 0xc0, !PT ;  /* 0x0000000706147812 */ /* 0x000fc400078ec0ff */
[----:B------:R-:W-:Y:S01]  /*2f10*/  ISETP.GE.AND P1, PT, R22, RZ, PT ;  /* 0x000000ff1600720c */ /* 0x000fe20003f26270 */
[--C-:B------:R-:W-:Y:S01]  /*2f20*/  IMAD R27, R29, 0x40, R9.reuse ;  /* 0x000000401d1b7824 */ /* 0x100fe200078e0209 */
[----:B------:R-:W-:Y:S02]  /*2f30*/  LOP3.LUT R22, R6, 0x7, RZ, 0xc0, !PT ;  /* 0x0000000706167812 */ /* 0x000fe400078ec0ff */
[----:B------:R-:W-:Y:S01]  /*2f40*/  LOP3.LUT R0, R0, 0x60, RZ, 0xc0, !PT ;  /* 0x0000006000007812 */ /* 0x000fe200078ec0ff */
[----:B------:R-:W-:Y:S01]  /*2f50*/  IMAD R20, R20, 0x40, R9 ;  /* 0x0000004014147824 */ /* 0x000fe200078e0209 */
[--C-:B------:R-:W-:Y:S01]  /*2f60*/  LOP3.LUT R29, R8, 0x30, R4.reuse, 0x48, !PT ;  /* 0x00000030081d7812 */ /* 0x100fe200078e4804 */
[----:B------:R0:W-:Y:S01]  /*2f70*/  STL [R1+0xd88], R4 ;  /* 0x000d880401007387 */ /* 0x0001e20000100800 */
[----:B------:R-:W-:Y:S01]  /*2f80*/  LOP3.LUT R8, R0, 0x10, R4, 0xf8, !PT ;  /* 0x0000001000087812 */ /* 0x000fe200078ef804 */
[----:B------:R-:W-:Y:S02]  /*2f90*/  IMAD R22, R22, 0x410, RZ ;  /* 0x0000041016167824 */ /* 0x000fe400078e02ff */
[----:B------:R-:W-:Y:S01]  /*2fa0*/  IMAD.IADD R29, R29, 0x1, R20 ;  /* 0x000000011d1d7824 */ /* 0x000fe200078e0214 */
[----:B------:R-:W-:Y:S01]  /*2fb0*/  IABS R20, c[0x0][0x17c] ;  /* 0x00005f0000147a13 */ /* 0x000fe20000000000 */
[----:B0-----:R-:W4:Y:S01]  /*2fc0*/  LDL.LU R4, [R1+0x38] ;  /* 0x0000380001047983 */ /* 0x001f220000300800 */
[----:B------:R-:W-:-:S03]  /*2fd0*/  LOP3.LUT R22, R22, R8, RZ, 0x3c, !PT ;  /* 0x0000000816167212 */ /* 0x000fc600078e3cff */
[----:B------:R-:W2:Y:S04]  /*2fe0*/  LDL.LU R27, [R1+0x34] ;  /* 0x00003400011b7983 */ /* 0x000ea80000300800 */
[----:B------:R-:W2:Y:S04]  /*2ff0*/  LDL.LU R0, [R1+0x30] ;  /* 0x0000300001007983 */ /* 0x000ea80000300800 */
[----:B------:R-:W2:Y:S01]  /*3000*/  LDL.LU R28, [R1+0x2c] ;  /* 0x00002c00011c7983 */ /* 0x000ea20000300800 */
[----:B------:R-:W-:-:S03]  /*3010*/  @!P6 IMAD.IADD R15, R15, 0x1, -R20 ;  /* 0x000000010f0fe824 */ /* 0x000fc600078e0a14 */
[----:B------:R-:W2:Y:S04]  /*3020*/  LDL.LU R9, [R1+0xdfc] ;  /* 0x000dfc0001097983 */ /* 0x000ea80000300800 */
[----:B------:R-:W2:Y:S04]  /*3030*/  LDL.LU R8, [R1+0xdf8] ;  /* 0x000df80001087983 */ /* 0x000ea80000300800 */
[----:B------:R0:W-:Y:S04]  /*3040*/  STL [R1+0xdb4], R29 ;  /* 0x000db41d01007387 */ /* 0x0001e80000100800 */
[----:B0-----:R-:W2:Y:S04]  /*3050*/  LDL.LU R29, [R1+0x8] ;  /* 0x00000800011d7983 */ /* 0x001ea80000300800 */
[----:B------:R-:W2:Y:S01]  /*3060*/  LDL.LU R20, [R1+0x48] ;  /* 0x0000480001147983 */ /* 0x000ea20000300800 */
[----:B------:R-:W-:-:S05]  /*3070*/  IMAD.SHL.U32 R6, R6, 0x200, RZ ;  /* 0x0000020006067824 */ /* 0x000fca00078e00ff */
[----:B------:R-:W-:Y:S01]  /*3080*/  LOP3.LUT R6, R6, 0x2000, RZ, 0xc0, !PT ;  /* 0x0000200006067812 */ /* 0x000fe200078ec0ff */
[----:B------:R-:W-:Y:S01]  /*3090*/  @!P4 IMAD.MOV R19, RZ, RZ, -R19 ;  /* 0x000000ffff13c224 */ /* 0x000fe200078e0a13 */
[----:B------:R-:W-:-:S03]  /*30a0*/  ISETP.NE.AND P4, PT, RZ, c[0x0][0x17c], PT ;  /* 0x00005f00ff007a0c */ /* 0x000fc60003f85270 */
[----:B------:R-:W-:Y:S01]  /*30b0*/  IMAD.IADD R22, R6, 0x1, R22 ;  /* 0x0000000106167824 */ /* 0x000fe200078e0216 */
[----:B--2---:R-:W-:Y:S02]  /*30c0*/  ISETP.GE.AND P6, PT, R20, RZ, PT ;  /* 0x000000ff1400720c */ /* 0x004fe40003fc6270 */
[----:B------:R-:W-:-:S05]  /*30d0*/  IABS R20, c[0x0][0x17c] ;  /* 0x00005f0000147a13 */ /* 0x000fca0000000000 */
[----:B------:R-:W-:Y:S01]  /*30e0*/  @!P3 IMAD.IADD R25, R25, 0x1, -R20 ;  /* 0x000000011919b824 */ /* 0x000fe200078e0a14 */
[----:B------:R-:W-:Y:S02]  /*30f0*/  IABS R20, c[0x0][0x178] ;  /* 0x00005e0000147a13 */ /* 0x000fe40000000000 */
[----:B------:R-:W-:Y:S02]  /*3100*/  ISETP.GE.AND P3, PT, R7, RZ, PT ;  /* 0x000000ff0700720c */ /* 0x000fe40003f66270 */
[----:B------:R-:W2:Y:S01]  /*3110*/  LDL.LU R7, [R1+0xdf4] ;  /* 0x000df40001077983 */ /* 0x000ea20000300800 */
[----:B------:R-:W-:Y:S01]  /*3120*/  @!P5 IMAD.IADD R5, R5, 0x1, -R20 ;  /* 0x000000010505d824 */ /* 0x000fe200078e0a14 */
[----:B------:R-:W-:Y:S02]  /*3130*/  LOP3.LUT R20, RZ, c[0x0][0x17c], RZ, 0x33, !PT ;  /* 0x00005f00ff147a12 */ /* 0x000fe400078e33ff */
[----:B------:R-:W2:Y:S02]  /*3140*/  LDL.LU R6, [R1+0xdf0] ;  /* 0x000df00001067983 */ /* 0x000ea40000300800 */
[----:B----4-:R-:W-:-:S02]  /*3150*/  SEL R4, R20, R4, !P4 ;  /* 0x0000000414047207 */ /* 0x010fc40006000000 */
[----:B------:R0:W-:Y:S01]  /*3160*/  STL [R1+0xb50], R22 ;  /* 0x000b501601007387 */ /* 0x0001e20000100800 */
[C---:B------:R-:W-:Y:S02]  /*3170*/  SEL R27, R20.reuse, R27, !P4 ;  /* 0x0000001b141b7207 */ /* 0x040fe40006000000 */
[C---:B------:R-:W-:Y:S02]  /*3180*/  SEL R0, R20.reuse, R0, !P4 ;  /* 0x0000000014007207 */ /* 0x040fe40006000000 */
[C---:B------:R-:W-:Y:S01]  /*3190*/  SEL R28, R20.reuse, R28, !P4 ;  /* 0x0000001c141c7207 */ /* 0x040fe20006000000 */
[----:B0-----:R-:W4:Y:S04]  /*31a0*/  LDL.LU R22, [R1+0x28] ;  /* 0x0000280001167983 */ /* 0x001f280000300800 */
[----:B------:R0:W-:Y:S04]  /*31b0*/  STL [R1+0x14], R5 ;  /* 0x0000140501007387 */ /* 0x0001e80000100800 */
[----:B0-----:R-:W2:Y:S04]  /*31c0*/  LDL.LU R5, [R1+0xdec] ;  /* 0x000dec0001057983 */ /* 0x001ea80000300800 */
[----:B------:R0:W-:Y:S04]  /*31d0*/  STL [R1+0x20], R4 ;  /* 0x0000200401007387 */ /* 0x0001e80000100800 */
[----:B0-----:R-:W2:Y:S04]  /*31e0*/  LDL.LU R4, [R1+0xde8] ;  /* 0x000de80001047983 */ /* 0x001ea80000300800 */
[----:B------:R0:W-:Y:S04]  /*31f0*/  STL [R1+0x1c], R27 ;  /* 0x00001c1b01007387 */ /* 0x0001e80000100800 */
[----:B0-----:R-:W3:Y:S04]  /*3200*/  LDL.LU R27, [R1+0xde4] ;  /* 0x000de400011b7983 */ /* 0x001ee80000300800 */
[----:B------:R0:W-:Y:S04]  /*3210*/  STL [R1+0x18], R0 ;  /* 0x0000180001007387 */ /* 0x0001e80000100800 */
[----:B0-----:R-:W3:Y:S04]  /*3220*/  LDL.LU R0, [R1+0xde0] ;  /* 0x000de00001007983 */ /* 0x001ee80000300800 */
[----:B------:R0:W-:Y:S04]  /*3230*/  STL [R1+0x10], R28 ;  /* 0x0000101c01007387 */ /* 0x0001e80000100800 */
[----:B0-----:R-:W3:Y:S01]  /*3240*/  LDL.LU R28, [R1+0xddc] ;  /* 0x000ddc00011c7983 */ /* 0x001ee20000300800 */
[----:B------:R-:W-:-:S05]  /*3250*/  SEL R29, R20, R29, !P4 ;  /* 0x0000001d141d7207 */ /* 0x000fca0006000000 */
[----:B------:R0:W-:Y:S01]  /*3260*/  STL [R1+0xdc8], R29 ;  /* 0x000dc81d01007387 */ /* 0x0001e20000100800 */
[----:B----4-:R-:W-:-:S05]  /*3270*/  SEL R22, R20, R22, !P4 ;  /* 0x0000001614167207 */ /* 0x010fca0006000000 */
[----:B------:R2:W-:Y:S04]  /*3280*/  STL [R1+0xc], R22 ;  /* 0x00000c1601007387 */ /* 0x0005e80000100800 */
[----:B0-----:R-:W4:Y:S01]  /*3290*/  LDL R29, [R1+0xd8c] ;  /* 0x000d8c00011d7983 */ /* 0x001f220000100800 */
[C---:B--2---:R-:W-:Y:S02]  /*32a0*/  SEL R22, R20.reuse, R4, !P4 ;  /* 0x0000000414167207 */ /* 0x044fe40006000000 */
[C---:B---3--:R-:W-:Y:S02]  /*32b0*/  SEL R27, R20.reuse, R27, !P4 ;  /* 0x0000001b141b7207 */ /* 0x048fe40006000000 */
[C---:B------:R-:W-:Y:S02]  /*32c0*/  SEL R0, R20.reuse, R0, !P4 ;  /* 0x0000000014007207 */ /* 0x040fe40006000000 */
[----:B------:R-:W-:-:S05]  /*32d0*/  SEL R28, R20, R28, !P4 ;  /* 0x0000001c141c7207 */ /* 0x000fca0006000000 */
[----:B------:R0:W-:Y:S04]  /*32e0*/  STL [R1+0xdcc], R28 ;  /* 0x000dcc1c01007387 */ /* 0x0001e80000100800 */
[----:B------:R1:W-:Y:S04]  /*32f0*/  STL [R1+0xdd0], R0 ;  /* 0x000dd00001007387 */ /* 0x0003e80000100800 */
[----:B------:R-:W-:Y:S04]  /*3300*/  STL [R1+0xdd4], R27 ;  /* 0x000dd41b01007387 */ /* 0x000fe80000100800 */
[----:B------:R2:W-:Y:S04]  /*3310*/  STL [R1+0xdd8], R22 ;  /* 0x000dd81601007387 */ /* 0x0005e80000100800 */
[----:B------:R-:W-:Y:S04]  /*3320*/  STL [R1+0xab0], RZ ;  /* 0x000ab0ff01007387 */ /* 0x000fe80000100800 */
        /* <DEDUP_REMOVED lines=447> */
[----:B0-----:R-:W0:Y:S04]  /*4f20*/  S2R R28, SR_TID.X ;  /* 0x00000000001c7919 */ /* 0x001e280000002100 */
[----:B------:R-:W-:Y:S01]  /*4f30*/  STL [R1+0x1a0], RZ ;  /* 0x0001a0ff01007387 */ /* 0x000fe20000100800 */
[----:B------:R-:W-:-:S03]  /*4f40*/  @!P1 IMAD.MOV R15, RZ, RZ, -R15 ;  /* 0x000000ffff0f9224 */ /* 0x000fc600078e0a0f */
[----:B------:R-:W-:Y:S01]  /*4f50*/  STL [R1+0x1a4], RZ ;  /* 0x0001a4ff01007387 */ /* 0x000fe20000100800 */
[----:B----4-:R-:W-:-:S03]  /*4f60*/  ISETP.GE.AND P1, PT, R29, RZ, PT ;  /* 0x000000ff1d00720c */ /* 0x010fc60003f26270 */
[----:B------:R-:W-:Y:S04]  /*4f70*/  STL [R1+0x1a8], RZ ;  /* 0x0001a8ff01007387 */ /* 0x000fe80000100800 */
[----:B------:R-:W-:Y:S04]  /*4f80*/  STL [R1+0x1ac], RZ ;  /* 0x0001acff01007387 */ /* 0x000fe80000100800 */
[----:B------:R-:W-:Y:S04]  /*4f90*/  STL [R1+0x190], RZ ;  /* 0x000190ff01007387 */ /* 0x000fe80000100800 */
[----:B------:R-:W-:Y:S04]  /*4fa0*/  STL [R1+0x194], RZ ;  /* 0x000194ff01007387 */ /* 0x000fe80000100800 */
[----:B------:R-:W3:Y:S04]  /*4fb0*/  S2R R29, SR_TID.X ;  /* 0x00000000001d7919 */ /* 0x000ee80000002100 */
        /* <DEDUP_REMOVED lines=14> */
[----:B------:R-:W-:Y:S01]  /*50a0*/  STL [R1+0x150], RZ ;  /* 0x000150ff01007387 */ /* 0x000fe20000100800 */
[----:B0-----:R-:W-:-:S03]  /*50b0*/  LOP3.LUT R28, R28, 0x1ff, RZ, 0xc0, !PT ;  /* 0x000001ff1c1c7812 */ /* 0x001fc600078ec0ff */
[----:B------:R-:W-:Y:S04]  /*50c0*/  STL [R1+0x154], RZ ;  /* 0x000154ff01007387 */ /* 0x000fe80000100800 */
[----:B------:R-:W-:Y:S04]  /*50d0*/  STL [R1+0x158], RZ ;  /* 0x000158ff01007387 */ /* 0x000fe80000100800 */
[----:B------:R-:W-:Y:S04]  /*50e0*/  STL [R1+0x15c], RZ ;  /* 0x00015cff01007387 */ /* 0x000fe80000100800 */
[----:B------:R-:W-:Y:S04]  /*50f0*/  STL [R1+0x140], RZ ;  /* 0x000140ff01007387 */ /* 0x000fe80000100800 */
[----:B------:R-:W-:Y:S01]  /*5100*/  STL [R1+0x144], RZ ;  /* 0x000144ff01007387 */ /* 0x000fe20000100800 */
[----:B-1----:R-:W-:-:S03]  /*5110*/  IMAD.SHL.U32 R0, R28, 0x2, RZ ;  /* 0x000000021c007824 */ /* 0x002fc600078e00ff */
[----:B------:R-:W-:Y:S01]  /*5120*/  STL [R1+0x148], RZ ;  /* 0x000148ff01007387 */ /* 0x000fe20000100800 */
[----:B---3--:R-:W-:-:S03]  /*5130*/  SHF.R.U32.HI R29, RZ, 0x2, R29 ;  /* 0x00000002ff1d7819 */ /* 0x008fc6000001161d */
[----:B------:R-:W-:Y:S04]  /*5140*/  STL [R1+0x14c], RZ ;  /* 0x00014cff01007387 */ /* 0x000fe80000100800 */
[----:B------:R-:W-:Y:S04]  /*5150*/  STL [R1+0x130], RZ ;  /* 0x000130ff01007387 */ /* 0x000fe80000100800 */
[----:B------:R-:W-:Y:S04]  /*5160*/  STL [R1+0x134], RZ ;  /* 0x000134ff01007387 */ /* 0x000fe80000100800 */
[----:B------:R-:W-:Y:S01]  /*5170*/  STL [R1+0x138], RZ ;  /* 0x000138ff01007387 */ /* 0x000fe20000100800 */
[----:B------:R-:W-:-:S03]  /*5180*/  LOP3.LUT R0, R0, 0x30, R29, 0x78, !PT ;  /* 0x0000003000007812 */ /* 0x000fc600078e781d */
[----:B------:R-:W-:Y:S04]  /*5190*/  STL [R1+0x13c], RZ ;  /* 0x00013cff01007387 */ /* 0x000fe80000100800 */
[----:B------:R-:W-:Y:S04]  /*51a0*/  STL [R1+0x120], RZ ;  /* 0x000120ff01007387 */ /* 0x000fe80000100800 */
[----:B------:R-:W-:Y:S04]  /*51b0*/  STL [R1+0x124], RZ ;  /* 0x000124ff01007387 */ /* 0x000fe80000100800 */
[----:B------:R-:W-:Y:S04]  /*51c0*/  STL [R1+0x128], RZ ;  /* 0x000128ff01007387 */ /* 0x000fe80000100800 */
[----:B------:R-:W-:Y:S04]  /*51d0*/  STL [R1+0x12c], RZ ;  /* 0x00012cff01007387 */ /* 0x000fe80000100800 */
[----:B--2---:R-:W2:Y:S04]  /*51e0*/  LDL.LU R22, [R1+0x50] ;  /* 0x0000500001167983 */ /* 0x004ea80000300800 */
[----:B------:R-:W3:Y:S04]  /*51f0*/  LDL.LU R27, [R1+0x1c] ;  /* 0x00001c00011b7983 */ /* 0x000ee80000300800 */
[----:B------:R-:W4:Y:S04]  /*5200*/  LDL.LU R0, [R1+0x18] ;  /* 0x0000180001007983 */ /* 0x000f280000300800 */
[----:B------:R-:W4:Y:S04]  /*5210*/  LDL.LU R28, [R1+0x10] ;  /* 0x00001000011c7983 */ /* 0x000f280000300800 */
[----:B------:R-:W4:Y:S01]  /*5220*/  LDL.LU R29, [R1+0xc] ;  /* 0x00000c00011d7983 */ /* 0x000f220000300800 */
[----:B------:R-:W-:-:S02]  /*5230*/  @!P6 IMAD.MOV R3, RZ, RZ, -R3 ;  /* 0x000000ffff03e224 */ /* 0x000fc400078e0a03 */
[----:B------:R-:W-:Y:S02]  /*5240*/  @!P2 IMAD.MOV R2, RZ, RZ, -R2 ;  /* 0x000000ffff02a224 */ /* 0x000fe400078e0a02 */
[----:B------:R-:W-:Y:S02]  /*5250*/  @!P0 IMAD.MOV R14, RZ, RZ, -R14 ;  /* 0x000000ffff0e8224 */ /* 0x000fe400078e0a0e */
[----:B------:R-:W-:Y:S01]  /*5260*/  @!P3 IMAD.MOV R25, RZ, RZ, -R25 ;  /* 0x000000ffff19b224 */ /* 0x000fe200078e0a19 */
[C---:B------:R-:W-:Y:S02]  /*5270*/  SEL R4, R20.reuse, R3, !P4 ;  /* 0x0000000314047207 */ /* 0x040fe40006000000 */
[C---:B------:R-:W-:Y:S02]  /*5280*/  SEL R3, R20.reuse, R2, !P4 ;  /* 0x0000000214037207 */ /* 0x040fe40006000000 */
[C---:B------:R-:W-:Y:S01]  /*5290*/  SEL R5, R20.reuse, R5, !P4 ;  /* 0x0000000514057207 */ /* 0x040fe20006000000 */
[----:B------:R-:W4:Y:S01]  /*52a0*/  LDL.LU R2, [R1+0x14] ;  /* 0x0000140001027983 */ /* 0x000f220000300800 */
[----:B------:R-:W-:-:S02]  /*52b0*/  SEL R6, R20, R6, !P4 ;  /* 0x0000000614067207 */ /* 0x000fc40006000000 */
[C---:B------:R-:W-:Y:S02]  /*52c0*/  SEL R7, R20.reuse, R7, !P4 ;  /* 0x0000000714077207 */ /* 0x040fe40006000000 */
[C---:B------:R-:W-:Y:S02]  /*52d0*/  SEL R8, R20.reuse, R8, !P4 ;  /* 0x0000000814087207 */ /* 0x040fe40006000000 */
[C---:B------:R-:W-:Y:S02]  /*52e0*/  SEL R9, R20.reuse, R9, !P4 ;  /* 0x0000000914097207 */ /* 0x040fe40006000000 */
[C---:B------:R-:W-:Y:S02]  /*52f0*/  SEL R10, R20.reuse, R10, !P4 ;  /* 0x0000000a140a7207 */ /* 0x040fe40006000000 */
[C---:B------:R-:W-:Y:S02]  /*5300*/  SEL R11, R20.reuse, R11, !P4 ;  /* 0x0000000b140b7207 */ /* 0x040fe40006000000 */
        /* <DEDUP_REMOVED lines=13> */
[----:B------:R-:W4:Y:S01]  /*53e0*/  LDL.LU R20, [R1+0x20] ;  /* 0x0000200001147983 */ /* 0x000f220000300800 */
[----:B--2---:R-:W-:Y:S01]  /*53f0*/  SHF.R.S32.HI R22, RZ, 0x5, R22 ;  /* 0x00000005ff167819 */ /* 0x004fe20000011416 */
[----:B---3--:R-:W-:-:S04]  /*5400*/  IMAD R27, R27, c[0x0][0x190], RZ ;  /* 0x000064001b1b7a24 */ /* 0x008fc800078e02ff */
[----:B------:R0:W-:Y:S01]  /*5410*/  STL [R1+0xd80], R22 ;  /* 0x000d801601007387 */ /* 0x0001e20000100800 */
[----:B----4-:R-:W-:Y:S02]  /*5420*/  IMAD R0, R0, c[0x0][0x190], RZ ;  /* 0x0000640000007a24 */ /* 0x010fe400078e02ff */
[----:B------:R-:W-:Y:S01]  /*5430*/  IMAD R28, R28, c[0x0][0x190], RZ ;  /* 0x000064001c1c7a24 */ /* 0x000fe200078e02ff */
[----:B0-----:R-:W2:Y:S01]  /*5440*/  LDL.LU R22, [R1+0xdd8] ;  /* 0x000dd80001167983 */ /* 0x001ea20000300800 */
[----:B------:R-:W-:-:S03]  /*5450*/  IMAD R29, R29, c[0x0][0x190], RZ ;  /* 0x000064001d1d7a24 */ /* 0x000fc600078e02ff */
[----:B------:R0:W-:Y:S04]  /*5460*/  STL [R1+0x14], R27 ;  /* 0x0000141b01007387 */ /* 0x0001e80000100800 */
[----:B0-----:R-:W3:Y:S04]  /*5470*/  LDL.LU R27, [R1+0xdd4] ;  /* 0x000dd400011b7983 */ /* 0x001ee80000300800 */
[----:B------:R0:W-:Y:S04]  /*5480*/  STL [R1+0x18], R0 ;  /* 0x0000180001007387 */ /* 0x0001e80000100800 */
[----:B0-----:R-:W4:Y:S04]  /*5490*/  LDL.LU R0, [R1+0xdd0] ;  /* 0x000dd00001007983 */ /* 0x001f280000300800 */
[----:B------:R0:W-:Y:S04]  /*54a0*/  STL [R1+0x10], R28 ;  /* 0x0000101c01007387 */ /* 0x0001e80000100800 */
[----:B0-----:R-:W2:Y:S04]  /*54b0*/  LDL.LU R28, [R1+0xdcc] ;  /* 0x000dcc00011c7983 */ /* 0x001ea80000300800 */
[----:B------:R0:W-:Y:S04]  /*54c0*/  STL [R1+0xc], R29 ;  /* 0x00000c1d01007387 */ /* 0x0001e80000100800 */
[----:B0-----:R-:W3:Y:S01]  /*54d0*/  LDL.LU R29, [R1+0xdc8] ;  /* 0x000dc800011d7983 */ /* 0x001ee20000300800 */
[----:B------:R-:W-:-:S02]  /*54e0*/  IMAD R5, R5, c[0x0][0x190], RZ ;  /* 0x0000640005057a24 */ /* 0x000fc400078e02ff */
[----:B------:R-:W-:Y:S02]  /*54f0*/  IMAD R6, R6, c[0x0][0x190], RZ ;  /* 0x0000640006067a24 */ /* 0x000fe400078e02ff */
[----:B------:R-:W-:Y:S02]  /*5500*/  IMAD R7, R7, c[0x0][0x190], RZ ;  /* 0x0000640007077a24 */ /* 0x000fe400078e02ff */
[----:B------:R-:W-:Y:S02]  /*5510*/  IMAD R8, R8, c[0x0][0x190], RZ ;  /* 0x0000640008087a24 */ /* 0x000fe400078e02ff */
[----:B----4-:R-:W-:Y:S02]  /*5520*/  IMAD R0, R0, c[0x0][0x190], RZ ;  /* 0x0000640000007a24 */ /* 0x010fe400078e02ff */
[----:B--2---:R-:W-:Y:S02]  /*5530*/  IMAD R28, R28, c[0x0][0x190], RZ ;  /* 0x000064001c1c7a24 */ /* 0x004fe400078e02ff */
[----:B---3--:R-:W-:-:S05]  /*5540*/  IMAD R29, R29, c[0x0][0x190], RZ ;  /* 0x000064001d1d7a24 */ /* 0x008fca00078e02ff */
[----:B------:R-:W-:Y:S04]  /*5550*/  STL [R1+0x8], R29 ;  /* 0x0000081d01007387 */ /* 0x000fe80000100800 */
[----:B------:R-:W-:Y:S04]  /*5560*/  STL [R1+0x4], R28 ;  /* 0x0000041c01007387 */ /* 0x000fe80000100800 */
[----:B------:R-:W-:Y:S04]  /*5570*/  STL [R1], R0 ;  /* 0x0000000001007387 */ /* 0x000fe80000100800 */
[----:B------:R0:W-:Y:S04]  /*5580*/  STL [R1+0xdc0], R5 ;  /* 0x000dc00501007387 */ /* 0x0001e80000100800 */
[----:B0-----:R-:W2:Y:S04]  /*5590*/  LDL.LU R5, [R1+0x18] ;  /* 0x0000180001057983 */ /* 0x001ea80000300800 */
[----:B------:R0:W-:Y:S04]  /*55a0*/  STL [R1+0xdbc], R6 ;  /* 0x000dbc0601007387 */ /* 0x0001e80000100800 */
[----:B0-----:R-:W3:Y:S04]  /*55b0*/  LDL.LU R6, [R1+0x10] ;  /* 0x0000100001067983 */ /* 0x001ee80000300800 */
[----:B------:R0:W-:Y:S04]  /*55c0*/  STL [R1+0xdb8], R7 ;  /* 0x000db80701007387 */ /* 0x0001e80000100800 */
[----:B0-----:R-:W4:Y:S04]  /*55d0*/  LDL.LU R7, [R1+0xc] ;  /* 0x00000c0001077983 */ /* 0x001f280000300800 */
[----:B------:R0:W-:Y:S04]  /*55e0*/  STL [R1+0xdc4], R8 ;  /* 0x000dc40801007387 */ /* 0x0001e80000100800 */
[----:B0-----:R-:W2:Y:S01]  /*55f0*/  LDL.LU R8, [R1+0x14] ;  /* 0x0000140001087983 */ /* 0x001ea20000300800 */
[----:B------:R-:W-:-:S03]  /*5600*/  IMAD R0, R23, c[0x0][0x190], RZ ;  /* 0x0000640017007a24 */ /* 0x000fc600078e02ff */
[----:B------:R-:W3:Y:S04]  /*5610*/  LDL.LU R23, [R1] ;  /* 0x0000000001177983 */ /* 0x000ee80000300800 */
[----:B------:R0:W-:Y:S01]  /*5620*/  STL [R1+0x1c], R0 ;  /* 0x00001c0001007387 */ /* 0x0001e20000100800 */
[----:B------:R-:W-:Y:S02]  /*5630*/  IMAD R29, R21, c[0x0][0x190], RZ ;  /* 0x00006400151d7a24 */ /* 0x000fe400078e02ff */
[----:B------:R-:W-:Y:S01]  /*5640*/  IMAD R28, R19, c[0x0][0x190], RZ ;  /* 0x00006400131c7a24 */ /* 0x000fe200078e02ff */
[----:B------:R-:W3:Y:S01]  /*5650*/  LDL.LU R21, [R1+0x4] ;  /* 0x0000040001157983 */ /* 0x000ee20000300800 */
[----:B0-----:R-:W-:-:S05]  /*5660*/  IMAD R0, R26, c[0x0][0x190], RZ ;  /* 0x000064001a007a24 */ /* 0x001fca00078e02ff */
[----:B------:R0:W-:Y:S04]  /*5670*/  STL [R1+0x20], R0 ;  /* 0x0000200001007387 */ /* 0x0001e80000100800 */
[----:B------:R-:W3:Y:S01]  /*5680*/  LDL.LU R19, [R1+0x8] ;  /* 0x0000080001137983 */ /* 0x000ee20000300800 */
[----:B------:R-:W-:Y:S02]  /*5690*/  IMAD R20, R20, c[0x0][0x190], RZ ;  /* 0x0000640014147a24 */ /* 0x000fe400078e02ff */
[----:B------:R-:W-:Y:S02]  /*56a0*/  IMAD R26, R3, c[0x0][0x190], RZ ;  /* 0x00006400031a7a24 */ /* 0x000fe400078e02ff */
[----:B------:R-:W-:Y:S01]  /*56b0*/  IMAD R3, R15, c[0x0][0x190], RZ ;  /* 0x000064000f037a24 */ /* 0x000fe200078e02ff */
[----:B------:R-:W-:-:S02]  /*56c0*/  LEA R15, P2, R20, c[0x0][0x168], 0x1 ;  /* 0x00005a00140f7a11 */ /* 0x000fc400078408ff */
[----:B------:R-:W-:-:S03]  /*56d0*/  ISETP.NE.AND P0, PT, RZ, c[0x0][0x178], PT ;  /* 0x00005e00ff007a0c */ /* 0x000fc60003f05270 */
[----:B------:R2:W-:Y:S01]  /*56e0*/  STL [R1+0x664], R15 ;  /* 0x0006640f01007387 */ /* 0x0005e20000100800 */
[----:B------:R-:W-:-:S09]  /*56f0*/  @!P1 IMAD.MOV R2, RZ, RZ, -R2 ;  /* 0x000000ffff029224 */ /* 0x000fd200078e0a02 */
[----:B------:R-:W-:Y:S01]  /*5700*/  @!P0 LOP3.LUT R2, RZ, c[0x0][0x178], RZ, 0x33, !PT ;  /* 0x00005e00ff028a12 */ /* 0x000fe200078e33ff */
[----:B0-----:R-:W-:-:S04]  /*5710*/  IMAD R0, R4, c[0x0][0x190], RZ ;  /* 0x0000640004007a24 */ /* 0x001fc800078e02ff */
[----:B------:R-:W-:-:S05]  /*5720*/  IMAD R2, R2, c[0x0][0x184], RZ ;  /* 0x0000610002027a24 */ /* 0x000fca00078e02ff */
[----:B------:R-:W-:-:S04]  /*5730*/  LEA R4, P1, R2, c[0x0][0x160], 0x1 ;  /* 0x0000580002047a11 */ /* 0x000fc800078208ff */
[----:B------:R-:W-:Y:S01]  /*5740*/  LEA.HI.X.SX32 R2, R2, c[0x0][0x164], 0x1, P1 ;  /* 0x0000590002027a11 */ /* 0x000fe200008f0eff */
[----:B------:R-:W-:Y:S02]  /*5750*/  IMAD R27, R27, c[0x0][0x190], RZ ;  /* 0x000064001b1b7a24 */ /* 0x000fe400078e02ff */
[----:B------:R-:W-:Y:S01]  /*5760*/  IMAD R22, R22, c[0x0][0x190], RZ ;  /* 0x0000640016167a24 */ /* 0x000fe200078e02ff */
[----:B--2---:R-:W-:-:S05]  /*5770*/  LEA R15, P3, R8, c[0x0][0x168], 0x1 ;  /* 0x00005a00080f7a11 */ /* 0x004fca00078608ff */
[----:B------:R0:W-:Y:S02]  /*5780*/  STL [R1+0x63c], R15 ;  /* 0x00063c0f01007387 */ /* 0x0001e40000100800 */
[----:B0-----:R-:W-:-:S05]  /*5790*/  LEA R15, P4, R5, c[0x0][0x168], 0x1 ;  /* 0x00005a00050f7a11 */ /* 0x001fca00078808ff */
[----:B------:R3:W-:Y:S02]  /*57a0*/  STL [R1+0x634], R15 ;  /* 0x0006340f01007387 */ /* 0x0007e40000100800 */
[----:B---3--:R-:W-:-:S05]  /*57b0*/  LEA R15, P5, R6, c[0x0][0x168], 0x1 ;  /* 0x00005a00060f7a11 */ /* 0x008fca00078a08ff */
[----:B------:R4:W-:Y:S02]  /*57c0*/  STL [R1+0x62c], R15 ;  /* 0x00062c0f01007387 */ /* 0x0009e40000100800 */
[----:B----4-:R-:W-:-:S05]  /*57d0*/  LEA R15, P6, R7, c[0x0][0x168], 0x1 ;  /* 0x00005a00070f7a11 */ /* 0x010fca00078c08ff */
[----:B------:R0:W-:Y:S02]  /*57e0*/  STL [R1+0x624], R15 ;  /* 0x0006240f01007387 */ /* 0x0001e40000100800 */
[----:B0-----:R-:W-:-:S05]  /*57f0*/  LEA R15, P0, R19, c[0x0][0x168], 0x1 ;  /* 0x00005a00130f7a11 */ /* 0x001fca00078008ff */
[----:B------:R0:W-:Y:S02]  /*5800*/  STL [R1+0x5cc], R15 ;  /* 0x0005cc0f01007387 */ /* 0x0001e40000100800 */
[----:B0-----:R-:W-:-:S05]  /*5810*/  LEA R15, P1, R21, c[0x0][0x168], 0x1 ;  /* 0x00005a00150f7a11 */ /* 0x001fca00078208ff */
[----:B------:R0:W-:Y:S02]  /*5820*/  STL [R1+0x5c4], R15 ;  /* 0x0005c40f01007387 */ /* 0x0001e40000100800 */
[----:B0-----:R-:W-:Y:S02]  /*5830*/  LEA.HI.X.SX32 R15, R20, c[0x0][0x16c], 0x1, P2 ;  /* 0x00005b00140f7a11 */ /* 0x001fe400010f0eff */
[----:B------:R-:W-:-:S03]  /*5840*/  LEA R20, P2, R23, c[0x0][0x168], 0x1 ;  /* 0x00005a0017147a11 */ /* 0x000fc600078408ff */
[----:B------:R0:W-:Y:S04]  /*5850*/  STL [R1+0x660], R15 ;  /* 0x0006600f01007387 */ /* 0x0001e80000100800 */
[----:B0-----:R-:W2:Y:S04]  /*5860*/  LDL.LU R15, [R1+0x1c] ;  /* 0x00001c00010f7983 */ /* 0x001ea80000300800 */
[----:B------:R0:W-:Y:S01]  /*5870*/  STL [R1+0x5ac], R20 ;  /* 0x0005ac1401007387 */ /* 0x0001e20000100800 */
[----:B------:R-:W-:Y:S02]  /*5880*/  LEA.HI.X.SX32 R5, R5, c[0x0][0x16c], 0x1, P4 ;  /* 0x00005b0005057a11 */ /* 0x000fe400020f0eff */
[----:B0-----:R-:W-:-:S02]  /*5890*/  LEA.HI.X.SX32 R20, R8, c[0x0][0x16c], 0x1, P3 ;  /* 0x00005b0008147a11 */ /* 0x001fc400018f0eff */
[----:B------:R-:W3:Y:S04]  /*58a0*/  LDL.LU R8, [R1+0xdc4] ;  /* 0x000dc40001087983 */ /* 0x000ee80000300800 */
[----:B------:R0:W-:Y:S02]  /*58b0*/  STL [R1+0x638], R20 ;  /* 0x0006381401007387 */ /* 0x0001e40000100800 */
[----:B0-----:R-:W-:-:S05]  /*58c0*/  LEA R20, P3, R27, c[0x0][0x168], 0x1 ;  /* 0x00005a001b147a11 */ /* 0x001fca00078608ff */
[----:B------:R0:W-:Y:S04]  /*58d0*/  STL [R1+0x5a4], R20 ;  /* 0x0005a41401007387 */ /* 0x0001e80000100800 */
[----:B0-----:R-:W4:Y:S04]  /*58e0*/  LDL.LU R20, [R1+0x20] ;  /* 0x0000200001147983 */ /* 0x001f280000300800 */
[----:B------:R0:W-:Y:S02]  /*58f0*/  STL [R1+0x630], R5 ;  /* 0x0006300501007387 */ /* 0x0001e40000100800 */
[----:B0-----:R-:W-:-:S05]  /*5900*/  LEA R5, P4, R22, c[0x0][0x168], 0x1 ;  /* 0x00005a0016057a11 */ /* 0x001fca00078808ff */
[----:B------:R0:W-:Y:S04]  /*5910*/  STL [R1+0x11c], R5 ;  /* 0x00011c0501007387 */ /* 0x0001e80000100800 */
[----:B0-----:R-:W2:Y:S01]  /*5920*/  LDL.LU R5, [R1+0xdc0] ;  /* 0x000dc00001057983 */ /* 0x001ea20000300800 */
[----:B------:R-:W-:-:S05]  /*5930*/  LEA.HI.X.SX32 R6, R6, c[0x0][0x16c], 0x1, P5 ;  /* 0x00005b0006067a11 */ /* 0x000fca00028f0eff */
[----:B------:R2:W-:Y:S02]  /*5940*/  STL [R1+0x628], R6 ;  /* 0x0006280601007387 */ /* 0x0005e40000100800 */
[----:B--2---:R-:W-:-:S05]  /*5950*/  LEA R6, P5, R5, c[0x0][0x168], 0x1 ;  /* 0x00005a0005067a11 */ /* 0x004fca00078a08ff */
        /* <DEDUP_REMOVED lines=8> */
[----:B------:R2:W-:Y:S01]  /*59e0*/  STL [R1+0x5c8], R19 ;  /* 0x0005c81301007387 */ /* 0x0005e20000100800 */
[----:B------:R-:W-:Y:S01]  /*59f0*/  IMAD R9, R9, c[0x0][0x190], RZ ;  /* 0x0000640009097a24 */ /* 0x000fe200078e02ff */
[----:B------:R-:W-:Y:S01]  /*5a00*/  LEA.HI.X.SX32 R23, R23, c[0x0][0x16c], 0x1, P2 ;  /* 0x00005b0017177a11 */ /* 0x000fe200010f0eff */
[----:B------:R-:W-:Y:S02]  /*5a10*/  IMAD R10, R10, c[0x0][0x190], RZ ;  /* 0x000064000a0a7a24 */ /* 0x000fe400078e02ff */
[----:B------:R-:W-:Y:S02]  /*5a20*/  IMAD R11, R11, c[0x0][0x190], RZ ;  /* 0x000064000b0b7a24 */ /* 0x000fe400078e02ff */
[----:B------:R-:W-:Y:S01]  /*5a30*/  IMAD R12, R12, c[0x0][0x190], RZ ;  /* 0x000064000c0c7a24 */ /* 0x000fe200078e02ff */
[----:B------:R-:W-:Y:S01]  /*5a40*/  LEA.HI.X.SX32 R5, R5, c[0x0][0x16c], 0x1, P5 ;  /* 0x00005b0005057a11 */ /* 0x000fe200028f0eff */
[----:B------:R-:W-:Y:S01]  /*5a50*/  IMAD R13, R13, c[0x0][0x190], RZ ;  /* 0x000064000d0d7a24 */ /* 0x000fe200078e02ff */
[----:B------:R-:W-:Y:S01]  /*5a60*/  LEA.HI.X.SX32 R6, R6, c[0x0][0x16c], 0x1, P6 ;  /* 0x00005b0006067a11 */ /* 0x000fe200030f0eff */
[----:B------:R-:W-:-:S02]  /*5a70*/  IMAD R16, R16, c[0x0][0x190], RZ ;  /* 0x0000640010107a24 */ /* 0x000fc400078e02ff */
[----:B------:R-:W-:Y:S02]  /*5a80*/  IMAD R17, R17, c[0x0][0x190], RZ ;  /* 0x0000640011117a24 */ /* 0x000fe400078e02ff */
[----:B------:R-:W-:Y:S02]  /*5a90*/  IMAD R18, R18, c[0x0][0x190], RZ ;  /* 0x0000640012127a24 */ /* 0x000fe400078e02ff */
[----:B------:R-:W-:Y:S02]  /*5aa0*/  IMAD R24, R24, c[0x0][0x190], RZ ;  /* 0x0000640018187a24 */ /* 0x000fe400078e02ff */
[----:B------:R-:W-:Y:S02]  /*5ab0*/  IMAD R14, R14, c[0x0][0x190], RZ ;  /* 0x000064000e0e7a24 */ /* 0x000fe400078e02ff */
[----:B------:R-:W-:Y:S01]  /*5ac0*/  IMAD R25, R25, c[0x0][0x190], RZ ;  /* 0x0000640019197a24 */ /* 0x000fe200078e02ff */
[----:B--2---:R-:W-:-:S05]  /*5ad0*/  LEA R19, P0, R7, c[0x0][0x168], 0x1 ;  /* 0x00005a0007137a11 */ /* 0x004fca00078008ff */
[----:B------:R0:W-:Y:S02]  /*5ae0*/  STL [R1+0x104], R19 ;  /* 0x0001041301007387 */ /* 0x0001e40000100800 */
[----:B0-----:R-:W-:Y:S02]  /*5af0*/  LEA.HI.X.SX32 R19, R21, c[0x0][0x16c], 0x1, P1 ;  /* 0x00005b0015137a11 */ /* 0x001fe400008f0eff */
[----:B---3--:R-:W-:-:S03]  /*5b00*/  LEA R21, P1, R8, c[0x0][0x168], 0x1 ;  /* 0x00005a0008157a11 */ /* 0x008fc600078208ff */
[----:B------:R0:W-:Y:S04]  /*5b10*/  STL [R1+0x5c0], R19 ;  /* 0x0005c01301007387 */ /* 0x0001e80000100800 */
[----:B------:R1:W-:Y:S01]  /*5b20*/  STL [R1+0xfc], R21 ;  /* 0x0000fc1501007387 */ /* 0x0003e20000100800 */
[----:B0-----:R-:W-:-:S03]  /*5b30*/  LEA R19, P2, R9, c[0x0][0x168], 0x1 ;  /* 0x00005a0009137a11 */ /* 0x001fc600078408ff */
[----:B------:R0:W-:Y:S01]  /*5b40*/  STL [R1+0x5a8], R23 ;  /* 0x0005a81701007387 */ /* 0x0001e20000100800 */
[----:B-1----:R-:W-:-:S03]  /*5b50*/  LEA.HI.X.SX32 R21, R27, c[0x0][0x16c], 0x1, P3 ;  /* 0x00005b001b157a11 */ /* 0x002fc600018f0eff */
[----:B------:R1:W-:Y:S01]  /*5b60*/  STL [R1+0xf4], R19 ;  /* 0x0000f41301007387 */ /* 0x0003e20000100800 */
[----:B0-----:R-:W-:-:S03]  /*5b70*/  LEA R23, P3, R10, c[0x0][0x168], 0x1 ;  /* 0x00005a000a177a11 */ /* 0x001fc600078608ff */
[----:B------:R0:W-:Y:S01]  /*5b80*/  STL [R1+0x5a0], R21 ;  /* 0x0005a01501007387 */ /* 0x0001e20000100800 */
[----:B-1----:R-:W-:-:S03]  /*5b90*/  LEA.HI.X.SX32 R19, R22, c[0x0][0x16c], 0x1, P4 ;  /* 0x00005b0016137a11 */ /* 0x002fc600020f0eff */
[----:B------:R-:W-:Y:S04]  /*5ba0*/  STL [R1+0xec], R23 ;  /* 0x0000ec1701007387 */ /* 0x000fe80000100800 */
[----:B------:R1:W-:Y:S01]  /*5bb0*/  STL [R1+0x118], R19 ;  /* 0x0001181301007387 */ /* 0x0003e20000100800 */
[----:B0-----:R-:W-:-:S05]  /*5bc0*/  LEA R21, P4, R11, c[0x0][0x168], 0x1 ;  /* 0x00005a000b157a11 */ /* 0x001fca00078808ff */
[----:B------:R-:W-:Y:S01]  /*5bd0*/  STL [R1+0xe4], R21 ;  /* 0x0000e41501007387 */ /* 0x000fe20000100800 */
[----:B-1----:R-:W-:-:S03]  /*5be0*/  LEA R19, P5, R12, c[0x0][0x168], 0x1 ;  /* 0x00005a000c137a11 */ /* 0x002fc600078a08ff */
[----:B------:R0:W-:Y:S01]  /*5bf0*/  STL [R1+0x110], R5 ;  /* 0x0001100501007387 */ /* 0x0001e20000100800 */
[----:B------:R-:W-:-:S03]  /*5c00*/  LEA.HI.X.SX32 R7, R7, c[0x0][0x16c], 0x1, P0 ;  /* 0x00005b0007077a11 */ /* 0x000fc600000f0eff */
[----:B------:R-:W-:Y:S04]  /*5c10*/  STL [R1+0xdc], R19 ;  /* 0x0000dc1301007387 */ /* 0x000fe80000100800 */
[----:B------:R1:W-:Y:S01]  /*5c20*/  STL [R1+0x108], R6 ;  /* 0x0001080601007387 */ /* 0x0003e20000100800 */
[----:B0-----:R-:W-:-:S05]  /*5c30*/  LEA R5, P6, R13, c[0x0][0x168], 0x1 ;  /* 0x00005a000d057a11 */ /* 0x001fca00078c08ff */
[----:B------:R0:W-:Y:S01]  /*5c40*/  STL [R1+0xd4], R5 ;  /* 0x0000d40501007387 */ /* 0x0001e20000100800 */
[----:B-1----:R-:W-:-:S03]  /*5c50*/  LEA R6, P0, R16, c[0x0][0x168], 0x1 ;  /* 0x00005a0010067a11 */ /* 0x002fc600078008ff */
[----:B------:R1:W-:Y:S04]  /*5c60*/  STL [R1+0x100], R7 ;  /* 0x0001000701007387 */ /* 0x0003e80000100800 */
[----:B------:R2:W-:Y:S01]  /*5c70*/  STL [R1+0xcc], R6 ;  /* 0x0000cc0601007387 */ /* 0x0005e20000100800 */
[----:B0-----:R-:W-:Y:S02]  /*5c80*/  LEA.HI.X.SX32 R5, R8, c[0x0][0x16c], 0x1, P1 ;  /* 0x00005b0008057a11 */ /* 0x001fe400008f0eff */
[----:B-1----:R-:W-:-:S03]  /*5c90*/  LEA R7, P1, R17, c[0x0][0x168], 0x1 ;  /* 0x00005a0011077a11 */ /* 0x002fc600078208ff */
[----:B------:R0:W-:Y:S01]  /*5ca0*/  STL [R1+0xf8], R5 ;  /* 0x0000f80501007387 */ /* 0x0001e20000100800 */
[----:B--2---:R-:W-:-:S03]  /*5cb0*/  LEA.HI.X.SX32 R6, R9, c[0x0][0x16c], 0x1, P2 ;  /* 0x00005b0009067a11 */ /* 0x004fc600010f0eff */
[----:B------:R1:W-:Y:S04]  /*5cc0*/  STL [R1+0xc4], R7 ;  /* 0x0000c40701007387 */ /* 0x0003e80000100800 */
[----:B------:R2:W-:Y:S01]  /*5cd0*/  STL [R1+0xf0], R6 ;  /* 0x0000f00601007387 */ /* 0x0005e20000100800 */
[----:B0-----:R-:W-:Y:S02]  /*5ce0*/  LEA R5, P2, R18, c[0x0][0x168], 0x1 ;  /* 0x00005a0012057a11 */ /* 0x001fe400078408ff */
[----:B-1----:R-:W-:-:S03]  /*5cf0*/  LEA.HI.X.SX32 R7, R10, c[0x0][0x16c], 0x1, P3 ;  /* 0x00005b000a077a11 */ /* 0x002fc600018f0eff */
[----:B------:R0:W-:Y:S01]  /*5d00*/  STL [R1+0xbc], R5 ;  /* 0x0000bc0501007387 */ /* 0x0001e20000100800 */
[----:B--2---:R-:W-:-:S03]  /*5d10*/  LEA R6, P3, R15, c[0x0][0x168], 0x1 ;  /* 0x00005a000f067a11 */ /* 0x004fc600078608ff */
        /* <DEDUP_REMOVED lines=8> */
[----:B----4-:R-:W-:Y:S02]  /*5da0*/  LEA R5, P5, R20, c[0x0][0x168], 0x1 ;  /* 0x00005a0014057a11 */ /* 0x010fe400078a08ff */
[----:B0-----:R-:W-:-:S03]  /*5db0*/  LEA.HI.X.SX32 R7, R13, c[0x0][0x16c], 0x1, P6 ;  /* 0x00005b000d077a11 */ /* 0x001fc600030f0eff */
[----:B------:R0:W-:Y:S01]  /*5dc0*/  STL [R1+0xa4], R5 ;  /* 0x0000a40501007387 */ /* 0x0001e20000100800 */
[----:B-1----:R-:W-:-:S03]  /*5dd0*/  LEA R6, P6, R29, c[0x0][0x168], 0x1 ;  /* 0x00005a001d067a11 */ /* 0x002fc600078c08ff */
[----:B------:R-:W-:Y:S04]  /*5de0*/  STL [R1+0xd0], R7 ;  /* 0x0000d00701007387 */ /* 0x000fe80000100800 */
[----:B------:R1:W-:Y:S01]  /*5df0*/  STL [R1+0x4], R6 ;  /* 0x0000040601007387 */ /* 0x0003e20000100800 */
[----:B0-----:R-:W-:-:S05]  /*5e00*/  LEA.HI.X.SX32 R5, R16, c[0x0][0x16c], 0x1, P0 ;  /* 0x00005b0010057a11 */ /* 0x001fca00000f0eff */
[----:B------:R0:W-:Y:S01]  /*5e10*/  STL [R1+0xc8], R5 ;  /* 0x0000c80501007387 */ /* 0x0001e20000100800 */
[----:B-1----:R-:W-:-:S05]  /*5e20*/  LEA.HI.X.SX32 R6, R17, c[0x0][0x16c], 0x1, P1 ;  /* 0x00005b0011067a11 */ /* 0x002fca00008f0eff */
[----:B------:R1:W-:Y:S01]  /*5e30*/  STL [R1+0xc0], R6 ;  /* 0x0000c00601007387 */ /* 0x0003e20000100800 */
[----:B0-----:R-:W-:-:S05]  /*5e40*/  LEA.HI.X.SX32 R5, R18, c[0x0][0x16c], 0x1, P2 ;  /* 0x00005b0012057a11 */ /* 0x001fca00010f0eff */
[----:B------:R0:W-:Y:S01]  /*5e50*/  STL [R1+0xb8], R5 ;  /* 0x0000b80501007387 */ /* 0x0001e20000100800 */
[----:B-1----:R-:W-:Y:S02]  /*5e60*/  LEA.HI.X.SX32 R6, R15, c[0x0][0x16c], 0x1, P3 ;  /* 0x00005b000f067a11 */ /* 0x002fe400018f0eff */
[----:B------:R-:W-:-:S03]  /*5e70*/  LEA R23, P0, R28, c[0x0][0x168], 0x1 ;  /* 0x00005a001c177a11 */ /* 0x000fc600078008ff */
[----:B------:R1:W-:Y:S01]  /*5e80*/  STL [R1+0xb0], R6 ;  /* 0x0000b00601007387 */ /* 0x0003e20000100800 */
[----:B0-----:R-:W-:Y:S02]  /*5e90*/  LEA.HI.X.SX32 R5, R24, c[0x0][0x16c], 0x1, P4 ;  /* 0x00005b0018057a11 */ /* 0x001fe400020f0eff */
[----:B------:R-:W-:-:S03]  /*5ea0*/  LEA R21, P1, R0, c[0x0][0x168], 0x1 ;  /* 0x00005a0000157a11 */ /* 0x000fc600078208ff */
[----:B------:R0:W-:Y:S01]  /*5eb0*/  STL [R1+0xa8], R5 ;  /* 0x0000a80501007387 */ /* 0x0001e20000100800 */
[----:B-1----:R-:W-:Y:S02]  /*5ec0*/  LEA.HI.X.SX32 R6, R20, c[0x0][0x16c], 0x1, P5 ;  /* 0x00005b0014067a11 */ /* 0x002fe400028f0eff */
[----:B------:R-:W-:-:S03]  /*5ed0*/  LEA.HI.X.SX32 R22, R28, c[0x0][0x16c], 0x1, P0 ;  /* 0x00005b001c167a11 */ /* 0x000fc600000f0eff */
[----:B------:R1:W-:Y:S01]  /*5ee0*/  STL [R1+0xa0], R6 ;  /* 0x0000a00601007387 */ /* 0x0003e20000100800 */
[----:B0-----:R-:W-:-:S03]  /*5ef0*/  LEA.HI.X.SX32 R5, R29, c[0x0][0x16c], 0x1, P6 ;  /* 0x00005b001d057a11 */ /* 0x001fc600030f0eff */
[----:B------:R0:W5:Y:S01]  /*5f00*/  LDL.LU R29, [R1+0xdb4] ;  /* 0x000db400011d7983 */ /* 0x0001620000300800 */
[----:B------:R-:W-:-:S03]  /*5f10*/  LEA.HI.X.SX32 R20, R0, c[0x0][0x16c], 0x1, P1 ;  /* 0x00005b0000147a11 */ /* 0x000fc600008f0eff */
[----:B------:R0:W5:Y:S04]  /*5f20*/  LDL.LU R28, [R1+0xdb0] ;  /* 0x000db000011c7983 */ /* 0x0001680000300800 */
[----:B------:R2:W-:Y:S04]  /*5f30*/  STL [R1], R5 ;  /* 0x0000000501007387 */ /* 0x0005e80000100800 */
[----:B------:R0:W5:Y:S04]  /*5f40*/  LDL.LU R0, [R1+0xdac] ;  /* 0x000dac0001007983 */ /* 0x0001680000300800 */
        /* <DEDUP_REMOVED lines=12> */
[----:B------:R-:W3:Y:S04]  /*6010*/  S2R R27, SR_TID.X ;  /* 0x00000000001b7919 */ /* 0x000ee80000002100 */
        /* <DEDUP_REMOVED lines=16> */
[----:B---3--:R-:W-:-:S02]  /*6120*/  LOP3.LUT R27, R27, 0x1ff, RZ, 0xc0, !PT ;  /* 0x000001ff1b1b7812 */ /* 0x008fc400078ec0ff */
[----:B------:R-:W-:-:S03]  /*6130*/  LEA R13, P5, R3, c[0x0][0x168], 0x1 ;  /* 0x00005a00030d7a11 */ /* 0x000fc600078a08ff */
[----:B------:R-:W-:Y:S01]  /*6140*/  IMAD.SHL.U32 R27, R27, 0x2, RZ ;  /* 0x000000021b1b7824 */ /* 0x000fe200078e00ff */
[----:B------:R-:W-:Y:S02]  /*6150*/  LEA R19, P2, R26, c[0x0][0x168], 0x1 ;  /* 0x00005a001a137a11 */ /* 0x000fe400078408ff */
[----:B------:R-:W-:Y:S02]  /*6160*/  LEA R17, P3, R25, c[0x0][0x168], 0x1 ;  /* 0x00005a0019117a11 */ /* 0x000fe400078608ff */
[----:B------:R-:W-:Y:S02]  /*6170*/  LEA R15, P4, R14, c[0x0][0x168], 0x1 ;  /* 0x00005a000e0f7a11 */ /* 0x000fe400078808ff */
[----:B------:R-:W-:Y:S02]  /*6180*/  LEA.HI.X.SX32 R12, R3, c[0x0][0x16c], 0x1, P5 ;  /* 0x00005b00030c7a11 */ /* 0x000fe400028f0eff */
[C---:B------:R-:W-:Y:S02]  /*6190*/  LOP3.LUT R3, R27.reuse, 0x10, RZ, 0x3c, !PT ;  /* 0x000000101b037812 */ /* 0x040fe400078e3cff */
[----:B-1----:R-:W-:-:S02]  /*61a0*/  LOP3.LUT R6, R27, 0x20, RZ, 0x3c, !PT ;  /* 0x000000201b067812 */ /* 0x002fc400078e3cff */
[C---:B--2---:R-:W-:Y:S02]  /*61b0*/  LOP3.LUT R5, R27.reuse, 0x30, RZ, 0x3c, !PT ;  /* 0x000000301b057812 */ /* 0x044fe400078e3cff */
[----:B------:R-:W-:Y:S02]  /*61c0*/  LOP3.LUT R3, R27, 0x40, RZ, 0x3c, !PT ;  /* 0x000000401b037812 */ /* 0x000fe400078e3cff */
[----:B------:R-:W-:Y:S02]  /*61d0*/  LEA.HI.X.SX32 R18, R26, c[0x0][0x16c], 0x1, P2 ;  /* 0x00005b001a127a11 */ /* 0x000fe400010f0eff */
[----:B------:R-:W-:Y:S02]  /*61e0*/  LEA.HI.X.SX32 R16, R25, c[0x0][0x16c], 0x1, P3 ;  /* 0x00005b0019107a11 */ /* 0x000fe400018f0eff */
[----:B------:R-:W-:Y:S02]  /*61f0*/  LEA.HI.X.SX32 R14, R14, c[0x0][0x16c], 0x1, P4 ;  /* 0x00005b000e0e7a11 */ /* 0x000fe400020f0eff */
[----:B------:R-:W-:-:S02]  /*6200*/  LOP3.LUT R6, R27, 0x50, RZ, 0x3c, !PT ;  /* 0x000000501b067812 */ /* 0x000fc400078e3cff */
[C---:B------:R-:W-:Y:S02]  /*6210*/  LOP3.LUT R5, R27.reuse, 0x60, RZ, 0x3c, !PT ;  /* 0x000000601b057812 */ /* 0x040fe400078e3cff */
[----:B0-----:R-:W-:Y:S02]  /*6220*/  LOP3.LUT R3, R27, 0x70, RZ, 0x3c, !PT ;  /* 0x000000701b037812 */ /* 0x001fe400078e3cff */
.L_x_3:
[C---:B-----5:R-:W-:Y:S01]  /*6230*/  ISETP.GT.AND P0, PT, R0.reuse, 0x1, PT ;  /* 0x000000010000780c */ /* 0x060fe20003f04270 */
[----:B------:R-:W-:Y:S01]  /*6240*/  IMAD.MOV.U32 R3, RZ, RZ, R2 ;  /* 0x000000ffff037224 */ /* 0x000fe200078e0002 */
[C---:B------:R-:W-:Y:S01]  /*6250*/  ISETP.GT.AND P1, PT, R0.reuse, 0x2, PT ;  /* 0x000000020000780c */ /* 0x040fe20003f24270 */
[----:B------:R-:W-:Y:S01]  /*6260*/  IMAD.MOV.U32 R5, RZ, RZ, c[0x0][0x188] ;  /* 0x00006200ff057624 */ /* 0x000fe200078e00ff */
[----:B------:R-:W-:Y:S01]  /*6270*/  PRMT R6, RZ, 0x7610, R6 ;  /* 0x00007610ff067816 */ /* 0x000fe20000000006 */
[----:B------:R-:W-:Y:S01]  /*6280*/  IMAD.MOV.U32 R2, RZ, RZ, R4 ;  /* 0x000000ffff027224 */ /* 0x000fe200078e0004 */
[----:B------:R-:W-:Y:S01]  /*6290*/  STL [R1+0x204c], R11 ;  /* 0x00204c0b01007387 */ /* 0x000fe20000100800 */
[----:B------:R-:W-:Y:S01]  /*62a0*/  IMAD.MOV.U32 R7, RZ, RZ, c[0x0][0x188] ;  /* 0x00006200ff077624 */ /* 0x000fe200078e00ff */
[C---:B------:R-:W-:Y:S01]  /*62b0*/  ISETP.GT.AND P2, PT, R0.reuse, 0x3, PT ;  /* 0x000000030000780c */ /* 0x040fe20003f44270 */
[----:B------:R-:W-:Y:S01]  /*62c0*/  IMAD.WIDE R4, R5, 0x2, R2 ;  /* 0x0000000205047825 */ /* 0x000fe200078e0202 */
[----:B------:R-:W-:Y:S01]  /*62d0*/  STL [R1+0x2044], R10 ;  /* 0x0020440a01007387 */ /* 0x000fe20000100800 */
[----:B------:R-:W-:-:S02]  /*62e0*/  ISETP.GT.AND P3, PT, R0, 0x4, PT ;  /* 0x000000040000780c */ /* 0x000fc40003f64270 */
[----:B------:R-:W-:Y:S01]  /*62f0*/  IMAD.SHL.U32 R7, R7, 0x2, RZ ;  /* 0x0000000207077824 */ /* 0x000fe200078e00ff */
[----:B------:R0:W-:Y:S04]  /*6300*/  STL [R1+0x2050], R10 ;  /* 0x0020500a01007387 */ /* 0x0001e80000100800 */
[----:B------:R1:W2:Y:S04]  /*6310*/  @P0 LDG.E.U16 R6, [R4.64] ;  /* 0x0000000404060981 */ /* 0x0002a8000c1e1500 */
[----:B------:R-:W-:Y:S01]  /*6320*/  STL [R1+0x201c], R13 ;  /* 0x00201c0d01007387 */ /* 0x000fe20000100800 */
[----:B0-----:R-:W-:-:S03]  /*6330*/  PRMT R10, RZ, 0x7610, R10 ;  /* 0x00007610ff0a7816 */ /* 0x001fc6000000000a */
[----:B------:R-:W-:Y:S01]  /*6340*/  STL [R1+0x2028], R13 ;  /* 0x0020280d01007387 */ /* 0x000fe20000100800 */
[----:B-1----:R-:W-:-:S03]  /*6350*/  IMAD.WIDE R4, R7, 0x2, R2 ;  /* 0x0000000207047825 */ /* 0x002fc600078e0202 */
[----:B------:R-:W-:Y:S04]  /*6360*/  STL [R1+0x2030], R13 ;  /* 0x0020300d01007387 */ /* 0x000fe80000100800 */
[----:B------:R-:W3:Y:S04]  /*6370*/  @P1 LDG.E.U16 R10, [R4.64] ;  /* 0x00000004040a1981 */ /* 0x000ee8000c1e1500 */
[----:B------:R-:W-:Y:S04]  /*6380*/  STL [R1+0x2040], R13 ;  /* 0x0020400d01007387 */ /* 0x000fe80000100800 */
        /* <DEDUP_REMOVED lines=14> */
[----:B------:R-:W-:Y:S04]  /*6470*/  STL.64 [R1+0x1ff8], R20 ;  /* 0x001ff81401007387 */ /* 0x000fe80000100a00 */
[----:B------:R-:W-:Y:S04]  /*6480*/  STL.64 [R1+0x1ff0], R22 ;  /* 0x001ff01601007387 */ /* 0x000fe80000100a00 */
[----:B------:R-:W-:Y:S04]  /*6490*/  STL.64 [R1+0x1fe8], R26 ;  /* 0x001fe81a01007387 */ /* 0x000fe80000100a00 */
[----:B------:R-:W-:Y:S04]  /*64a0*/  STL.64 [R1+0x1fe0], R24 ;  /* 0x001fe01801007387 */ /* 0x000fe80000100a00 */
[----:B------:R-:W-:Y:S04]  /*64b0*/  STL [R1+0x1f58], R29 ;  /* 0x001f581d01007387 */ /* 0x000fe80000100800 */
[----:B------:R-:W-:Y:S04]  /*64c0*/  STL [R1+0xe10], R28 ;  /* 0x000e101c01007387 */ /* 0x000fe80000100800 */
[----:B--2---:R-:W-:Y:S04]  /*64d0*/  STL [R1+0x9c], R6 ;  /* 0x00009c0601007387 */ /* 0x004fe80000100800 */
[----:B---3--:R0:W-:Y:S04]  /*64e0*/  STL [R1+0x98], R10 ;  /* 0x0000980a01007387 */ /* 0x0081e80000100800 */
[----:B0-----:R-:W2:Y:S01]  /*64f0*/  LDL.LU R10, [R1+0x2050] ;  /* 0x00205000010a7983 */ /* 0x001ea20000300800 */
[----:B------:R-:W-:-:S02]  /*6500*/  IMAD.MOV.U32 R6, RZ, RZ, c[0x0][0x188] ;  /* 0x00006200ff067624 */ /* 0x000fc400078e00ff */
[----:B------:R-:W-:Y:S01]  /*6510*/  IMAD.MOV.U32 R8, RZ, RZ, c[0x0][0x188] ;  /* 0x00006200ff087624 */ /* 0x000fe200078e00ff */
[----:B------:R-:W-:Y:S01]  /*6520*/  ISETP.GT.AND P0, PT, R0, 0x5, PT ;  /* 0x000000050000780c */ /* 0x000fe20003f04270 */
[----:B------:R-:W-:Y:S02]  /*6530*/  IMAD R6, R6, 0x3, RZ ;  /* 0x0000000306067824 */ /* 0x000fe400078e02ff */
[----:B------:R-:W-:Y:S01]  /*6540*/  IMAD.MOV.U32 R5, RZ, RZ, c[0x0][0x188] ;  /* 0x00006200ff057624 */ /* 0x000fe200078e00ff */
[----:B------:R-:W-:Y:S01]  /*6550*/  PRMT R11, RZ, 0x7610, R11 ;  /* 0x00007610ff0b7816 */ /* 0x000fe2000000000b */
[----:B------:R-:W-:Y:S01]  /*6560*/  IMAD.SHL.U32 R8, R8, 0x4, RZ ;  /* 0x0000000408087824 */ /* 0x000fe200078e00ff */
[----:B------:R-:W-:Y:S01]  /*6570*/  PRMT R12, RZ, 0x7610, R12 ;  /* 0x00007610ff0c7816 */ /* 0x000fe2000000000c */
[----:B------:R-:W-:-:S04]  /*6580*/  IMAD.WIDE R6, R6, 0x2, R2 ;  /* 0x0000000206067825 */ /* 0x000fc800078e0202 */
[----:B------:R-:W-:Y:S01]  /*6590*/  IMAD R5, R5, 0x5, RZ ;  /* 0x0000000505057824 */ /* 0x000fe200078e02ff */
[----:B------:R-:W3:Y:S01]  /*65a0*/  @P2 LDG.E.U16 R11, [R6.64] ;  /* 0x00000004060b2981 */ /* 0x000ee2000c1e1500 */
[----:B------:R-:W-:-:S04]  /*65b0*/  IMAD.WIDE R8, R8, 0x2, R2 ;  /* 0x0000000208087825 */ /* 0x000fc800078e0202 */
[----:B------:R-:W-:Y:S01]  /*65c0*/  IMAD.WIDE R4, R5, 0x2, R2 ;  /* 0x0000000205047825 */ /* 0x000fe200078e0202 */
[----:B------:R-:W4:Y:S01]  /*65d0*/  @P3 LDG.E.U16 R12, [R8.64] ;  /* 0x00000004080c3981 */ /* 0x000f22000c1e1500 */
[----:B--2---:R-:W-:-:S06]  /*65e0*/  PRMT R10, RZ, 0x7610, R10 ;  /* 0x00007610ff0a7816 */ /* 0x004fcc000000000a */
[----:B------:R-:W2:Y:S04]  /*65f0*/  @P0 LDG.E.U16 R10, [R4.64] ;  /* 0x00000004040a0981 */ /* 0x000ea8000c1e1500 */
[----:B---3--:R0:W-:Y:S04]  /*6600*/  STL [R1+0x94], R11 ;  /* 0x0000940b01007387 */ /* 0x0081e80000100800 */
[----:B0-----:R-:W3:Y:S04]  /*6610*/  LDL.LU R11, [R1+0x204c] ;  /* 0x00204c00010b7983 */ /* 0x001ee80000300800 */
[----:B----4-:R0:W-:Y:S04]  /*6620*/  STL [R1+0x90], R12 ;  /* 0x0000900c01007387 */ /* 0x0101e80000100800 */
[----:B0-----:R-:W4:Y:S04]  /*6630*/  LDL.LU R12, [R1+0x2048] ;  /* 0x00204800010c7983 */ /* 0x001f280000300800 */
[----:B--2---:R0:W-:Y:S04]  /*6640*/  STL [R1+0x8c], R10 ;  /* 0x00008c0a01007387 */ /* 0x0041e80000100800 */
[----:B0-----:R-:W2:Y:S01]  /*6650*/  LDL.LU R10, [R1+0x2044] ;  /* 0x00204400010a7983 */ /* 0x001ea20000300800 */
[C---:B------:R-:W-:Y:S01]  /*6660*/  ISETP.GT.AND P1, PT, R0.reuse, 0x6, PT ;  /* 0x000000060000780c */ /* 0x040fe20003f24270 */
[----:B------:R-:W-:Y:S01]  /*6670*/  IMAD.MOV.U32 R7, RZ, RZ, c[0x0][0x188] ;  /* 0x00006200ff077624 */ /* 0x000fe200078e00ff */
[----:B------:R-:W-:Y:S01]  /*6680*/  ISETP.GT.AND P3, PT, R0, 0x8, PT ;  /* 0x000000080000780c */ /* 0x000fe20003f64270 */
[----:B------:R-:W-:-:S02]  /*6690*/  IMAD.MOV.U32 R5, RZ, RZ, c[0x0][0x188] ;  /* 0x00006200ff057624 */ /* 0x000fc400078e00ff */
[----:B------:R-:W-:Y:S01]  /*66a0*/  IMAD R7, R7, 0x6, RZ ;  /* 0x0000000607077824 */ /* 0x000fe200078e02ff */
[----:B------:R-:W-:Y:S01]  /*66b0*/  PRMT R13, RZ, 0x7610, R13 ;  /* 0x00007610ff0d7816 */ /* 0x000fe2000000000d */
[----:B------:R-:W-:Y:S02]  /*66c0*/  IMAD.SHL.U32 R5, R5, 0x8, RZ ;  /* 0x0000000805057824 */ /* 0x000fe400078e00ff */
[----:B------:R-:W-:-:S04]  /*66d0*/  IMAD.WIDE R6, R7, 0x2, R2 ;  /* 0x0000000207067825 */ /* 0x000fc800078e0202 */
[----:B------:R-:W-:Y:S01]  /*66e0*/  IMAD.WIDE R4, R5, 0x2, R2 ;  /* 0x0000000205047825 */ /* 0x000fe200078e0202 */
[----:B------:R-:W4:Y:S01]  /*66f0*/  @P1 LDG.E.U16 R13, [R6.64] ;  /* 0x00000004060d1981 */ /* 0x000f22000c1e1500 */
[----:B--2---:R-:W-:-:S06]  /*6700*/  PRMT R10, RZ, 0x7610, R10 ;  /* 0x00007610ff0a7816 */ /* 0x004fcc000000000a */
[----:B------:R-:W2:Y:S01]  /*6710*/  @P3 LDG.E.U16 R10, [R4.64] ;  /* 0x00000004040a3981 */ /* 0x000ea2000c1e1500 */
[----:B------:R-:W-:Y:S01]  /*6720*/  ISETP.GT.AND P2, PT, R0, 0x7, PT ;  /* 0x000000070000780c */ /* 0x000fe20003f44270 */
[----:B------:R-:W-:Y:S01]  /*6730*/  IMAD.MOV.U32 R9, RZ, RZ, c[0x0][0x188] ;  /* 0x00006200ff097624 */ /* 0x000fe200078e00ff */
[----:B---3--:R-:W-:-:S03]  /*6740*/  PRMT R11, RZ, 0x7610, R11 ;  /* 0x00007610ff0b7816 */ /* 0x008fc6000000000b */
[----:B------:R-:W-:-:S04]  /*6750*/  IMAD R9, R9, 0x7, RZ ;  /* 0x0000000709097824 */ /* 0x000fc800078e02ff */
[----:B------:R-:W-:Y:S01]  /*6760*/  IMAD.WIDE R8, R9, 0x2, R2 ;  /* 0x0000000209087825 */ /* 0x000fe200078e0202 */
[----:B----4-:R0:W-:Y:S01]  /*6770*/  STL [R1+0x88], R13 ;  /* 0x0000880d01007387 */ /* 0x0101e20000100800 */
[----:B------:R-:W-:-:S03]  /*6780*/  ISETP.GT.AND P0, PT, R0, 0x9, PT ;  /* 0x000000090000780c */ /* 0x000fc60003f04270 */
[----:B------:R-:W3:Y:S01]  /*6790*/  @P2 LDG.E.U16 R11, [R8.64] ;  /* 0x00000004080b2981 */ /* 0x000ee2000c1e1500 */
[----:B------:R-:W-:Y:S01]  /*67a0*/  ISETP.GT.AND P1, PT, R0, 0xa, PT ;  /* 0x0000000a0000780c */ /* 0x000fe20003f24270 */
[----:B------:R-:W-:Y:S02]  /*67b0*/  IMAD.MOV.U32 R7, RZ, RZ, c[0x0][0x188] ;  /* 0x00006200ff077624 */ /* 0x000fe400078e00ff */
[----:B0-----:R-:W4:Y:S02]  /*67c0*/  LDL.LU R13, [R1+0x2040] ;  /* 0x00204000010d7983 */ /* 0x001f240000300800 */
[----:B------:R-:W-:Y:S01]  /*67d0*/  IMAD R7, R7, 0xa, RZ ;  /* 0x0000000a07077824 */ /* 0x000fe200078e02ff */
[----:B------:R-:W-:Y:S02]  /*67e0*/  PRMT R14, RZ, 0x7610, R14 ;  /* 0x00007610ff0e7816 */ /* 0x000fe4000000000e */
[----:B------:R-:W-:Y:S01]  /*67f0*/  PRMT R12, RZ, 0x7610, R12 ;  /* 0x00007610ff0c7816 */ /* 0x000fe2000000000c */
[----:B------:R-:W-:-:S05]  /*6800*/  IMAD.WIDE R6, R7, 0x2, R2 ;  /* 0x0000000207067825 */ /* 0x000fca00078e0202 */
[----:B------:R-:W4:Y:S04]  /*6810*/  @P1 LDG.E.U16 R12, [R6.64] ;  /* 0x00000004060c1981 */ /* 0x000f28000c1e1500 */
[----:B--2---:R0:W-:Y:S02]  /*6820*/  STL [R1+0x80], R10 ;  /* 0x0000800a01007387 */ /* 0x0041e40000100800 */
[----:B0-----:R-:W-:-:S04]  /*6830*/  IMAD.MOV.U32 R10, RZ, RZ, c[0x0][0x188] ;  /* 0x00006200ff0a7624 */ /* 0x001fc800078e00ff */
[----:B------:R-:W-:-:S04]  /*6840*/  IMAD R10, R10, 0x9, RZ ;  /* 0x000000090a0a7824 */ /* 0x000fc800078e02ff */
[----:B------:R-:W-:-:S05]  /*6850*/  IMAD.WIDE R4, R10, 0x2, R2 ;  /* 0x000000020a047825 */ /* 0x000fca00078e0202 */
[----:B------:R-:W2:Y:S01]  /*6860*/  @P0 LDG.E.U16 R14, [R4.64] ;  /* 0x00000004040e0981 */ /* 0x000ea2000c1e1500 */
[----:B------:R-:W-:-:S03]  /*6870*/  ISETP.GT.AND P2, PT, R0, 0xb, PT ;  /* 0x0000000b0000780c */ /* 0x000fc60003f44270 */
[----:B---3--:R0:W-:Y:S01]  /*6880*/  STL [R1+0x84], R11 ;  /* 0x0000840b01007387 */ /* 0x0081e20000100800 */
[----:B------:R-:W-:Y:S01]  /*6890*/  ISETP.GT.AND P3, PT, R0, 0xc, PT ;  /* 0x0000000c0000780c */ /* 0x000fe20003f64270 */
[----:B------:R-:W-:Y:S01]  /*68a0*/  IMAD.MOV.U32 R10, RZ, RZ, c[0x0][0x188] ;  /* 0x00006200ff0a7624 */ /* 0x000fe200078e00ff */
[----:B------:R-:W-:Y:S01]  /*68b0*/  PRMT R15, RZ, 0x7610, R15 ;  /* 0x00007610ff0f7816 */ /* 0x000fe2000000000f */
[----:B0-----:R-:W-:Y:S02]  /*68c0*/  IMAD.MOV.U32 R11, RZ, RZ, c[0x0][0x188] ;  /* 0x00006200ff0b7624 */ /* 0x001fe400078e00ff */
[----:B------:R-:W-:Y:S02]  /*68d0*/  IMAD R10, R10, 0xc, RZ ;  /* 0x0000000c0a0a7824 */ /* 0x000fe400078e02ff */
[----:B------:R-:W-:Y:S01]  /*68e0*/  IMAD R11, R11, 0xb, RZ ;  /* 0x0000000b0b0b7824 */ /* 0x000fe200078e02ff */
[----:B----4-:R-:W-:-:S03]  /*68f0*/  PRMT R13, RZ, 0x7610, R13 ;  /* 0x00007610ff0d7816 */ /* 0x010fc6000000000d */
[----:B------:R-:W-:-:S04]  /*6900*/  IMAD.WIDE R8, R11, 0x2, R2 ;  /* 0x000000020b087825 */ /* 0x000fc800078e0202 */
[----:B------:R-:W-:Y:S01]  /*6910*/  IMAD.WIDE R10, R10, 0x2, R2 ;  /* 0x000000020a0a7825 */ /* 0x000fe200078e0202 */
[----:B------:R-:W3:Y:S04]  /*6920*/  @P2 LDG.E.U16 R15, [R8.64] ;  /* 0x00000004080f2981 */ /* 0x000ee8000c1e1500 */
[----:B------:R-:W4:Y:S04]  /*6930*/  @P3 LDG.E.U16 R13, [R10.64] ;  /* 0x000000040a0d3981 */ /* 0x000f28000c1e1500 */
[----:B--2---:R0:W-:Y:S04]  /*6940*/  STL [R1+0x7c], R14 ;  /* 0x00007c0e01007387 */ /* 0x0041e80000100800 */
[----:B0-----:R-:W2:Y:S04]  /*6950*/  LDL.LU R14, [R1+0x203c] ;  /* 0x00203c00010e7983 */ /* 0x001ea80000300800 */
[----:B------:R0:W-:Y:S04]  /*6960*/  STL [R1+0x78], R12 ;  /* 0x0000780c01007387 */ /* 0x0001e80000100800 */
[----:B0-----:R-:W2:Y:S01]  /*6970*/  LDL.LU R12, [R1+0x2038] ;  /* 0x00203800010c7983 */ /* 0x001ea20000300800 */
[----:B------:R-:W-:Y:S01]  /*6980*/  ISETP.GT.AND P1, PT, R0, 0xd, PT ;  /* 0x0000000d0000780c */ /* 0x000fe20003f24270 */
[----:B------:R-:W-:-:S02]  /*6990*/  IMAD.MOV.U32 R5, RZ, RZ, c[0x0][0x188] ;  /* 0x00006200ff057624 */ /* 0x000fc400078e00ff */
[----:B---3--:R0:W-:Y:S02]  /*69a0*/  STL [R1+0x74], R15 ;  /* 0x0000740f01007387 */ /* 0x0081e40000100800 */
[----:B------:R-:W-:-:S04]  /*69b0*/  IMAD R5, R5, 0xd, RZ ;  /* 0x0000000d05057824 */ /* 0x000fc800078e02ff */
[----:B------:R-:W-:Y:S01]  /*69c0*/  IMAD.WIDE R4, R5, 0x2, R2 ;  /* 0x0000000205047825 */ /* 0x000fe200078e0202 */
[----:B0-----:R-:W3:Y:S04]  /*69d0*/  LDL.LU R15, [R1+0x2034] ;  /* 0x00203400010f7983 */ /* 0x001ee80000300800 */
[----:B----4-:R0:W-:Y:S04]  /*69e0*/  STL [R1+0x70], R13 ;  /* 0x0000700d01007387 */ /* 0x0101e80000100800 */
[----:B0-----:R-:W4:Y:S01]  /*69f0*/  LDL.LU R13, [R1+0x2030] ;  /* 0x00203000010d7983 */ /* 0x001f220000300800 */
[----:B--2---:R-:W-:-:S06]  /*6a00*/  PRMT R12, RZ, 0x7610, R12 ;  /* 0x00007610ff0c7816 */ /* 0x004fcc000000000c */
[----:B------:R0:W2:Y:S01]  /*6a10*/  @P1 LDG.E.U16 R12, [R4.64] ;  /* 0x00000004040c1981 */ /* 0x0000a2000c1e1500 */
[C---:B------:R-:W-:Y:S01]  /*6a20*/  ISETP.GT.AND P3, PT, R0.reuse, 0xf, PT ;  /* 0x0000000f0000780c */ /* 0x040fe20003f64270 */
[----:B------:R-:W-:Y:S01]  /*6a30*/  IMAD.MOV.U32 R9, RZ, RZ, c[0x0][0x188] ;  /* 0x00006200ff097624 */ /* 0x000fe200078e00ff */
[----:B------:R-:W-:Y:S01]  /*6a40*/  ISETP.GT.AND P2, PT, R0, 0xe, PT ;  /* 0x0000000e0000780c */ /* 0x000fe20003f44270 */
[----:B------:R-:W-:Y:S01]  /*6a50*/  IMAD.MOV.U32 R7, RZ, RZ, c[0x0][0x188] ;  /* 0x00006200ff077624 */ /* 0x000fe200078e00ff */
[----:B------:R-:W-:Y:S01]  /*6a60*/  PRMT R10, RZ, 0x7610, R10 ;  /* 0x00007610ff0a7816 */ /* 0x000fe2000000000a */
[----:B------:R-:W-:Y:S02]  /*6a70*/  IMAD R9, R9, 0xf, RZ ;  /* 0x0000000f09097824 */ /* 0x000fe400078e02ff */
[----:B------:R-:W-:Y:S02]  /*6a80*/  IMAD R7, R7, 0xe, RZ ;  /* 0x0000000e07077824 */ /* 0x000fe400078e02ff */
[----:B------:R-:W-:Y:S01]  /*6a90*/  IMAD.WIDE R8, R9, 0x2, R2 ;  /* 0x0000000209087825 */ /* 0x000fe200078e0202 */
[----:B------:R-:W-:Y:S03]  /*6aa0*/  STL.S16 [R1+0x68], R10 ;  /* 0x0000680a01007387 */ /* 0x000fe60000100600 */
[----:B0-----:R-:W-:-:S02]  /*6ab0*/  IMAD.MOV.U32 R4, RZ, RZ, R10 ;  /* 0x000000ffff047224 */ /* 0x001fc400078e000a */
[----:B------:R-:W-:-:S05]  /*6ac0*/  IMAD.WIDE R6, R7, 0x2, R2 ;  /* 0x0000000207067825 */ /* 0x000fca00078e0202 */
[----:B------:R0:W3:Y:S01]  /*6ad0*/  @P2 LDG.E.U16 R4, [R6.64] ;  /* 0x0000000406042981 */ /* 0x0000e2000c1e1500 */
[----:B----4-:R-:W-:-:S06]  /*6ae0*/  PRMT R13, RZ, 0x7610, R13 ;  /* 0x00007610ff0d7816 */ /* 0x010fcc000000000d */
[----:B------:R-:W4:Y:S04]  /*6af0*/  @P3 LDG.E.U16 R13, [R8.64] ;  /* 0x00000004080d3981 */ /* 0x000f28000c1e1500 */
[----:B--2---:R1:W-:Y:S04]  /*6b00*/  STL [R1+0x6c], R12 ;  /* 0x00006c0c01007387 */ /* 0x0043e80000100800 */
[----:B-1----:R-:W2:Y:S01]  /*6b10*/  LDL.LU R12, [R1+0x202c] ;  /* 0x00202c00010c7983 */ /* 0x002ea20000300800 */
[C---:B------:R-:W-:Y:S01]  /*6b20*/  ISETP.GT.AND P4, PT, R0.reuse, 0x10, PT ;  /* 0x000000100000780c */ /* 0x040fe20003f84270 */
[----:B------:R-:W-:Y:S01]  /*6b30*/  IMAD.MOV.U32 R11, RZ, RZ, c[0x0][0x188] ;  /* 0x00006200ff0b7624 */ /* 0x000fe200078e00ff */
[----:B------:R-:W-:Y:S01]  /*6b40*/  ISETP.GT.AND P0, PT, R0, 0x11, PT ;  /* 0x000000110000780c */ /* 0x000fe20003f04270 */
[----:B------:R-:W-:-:S02]  /*6b50*/  IMAD.MOV.U32 R5, RZ, RZ, c[0x0][0x188] ;  /* 0x00006200ff057624 */ /* 0x000fc400078e00ff */
[----:B------:R-:W-:Y:S02]  /*6b60*/  IMAD.SHL.U32 R11, R11, 0x10, RZ ;  /* 0x000000100b0b7824 */ /* 0x000fe400078e00ff */
[----:B------:R-:W-:Y:S01]  /*6b70*/  IMAD R5, R5, 0x11, RZ ;  /* 0x0000001105057824 */ /* 0x000fe200078e02ff */
[----:B0-----:R-:W-:Y:S01]  /*6b80*/  PRMT R6, RZ, 0x7610, R6 ;  /* 0x00007610ff067816 */ /* 0x001fe20000000006 */
[--C-:B------:R-:W-:Y:S01]  /*6b90*/  IMAD.WIDE R10, R11, 0x2, R2.reuse ;  /* 0x000000020b0a7825 */ /* 0x100fe200078e0202 */
[----:B----4-:R0:W-:Y:S04]  /*6ba0*/  STL [R1+0x64], R13 ;  /* 0x0000640d01007387 */ /* 0x0101e80000100800 */
[----:B0-----:R-:W4:Y:S04]  /*6bb0*/  LDL.LU R13, [R1+0x2028] ;  /* 0x00202800010d7983 */ /* 0x001f280000300800 */
[----:B---3--:R0:W-:Y:S02]  /*6bc0*/  @P2 STL [R1+0x68], R4 ;  /* 0x0000680401002387 */ /* 0x0081e40000100800 */
[----:B0-----:R-:W-:-:S05]  /*6bd0*/  IMAD.WIDE R4, R5, 0x2, R2 ;  /* 0x0000000205047825 */ /* 0x001fca00078e0202 */
[----:B------:R-:W3:Y:S01]  /*6be0*/  @P0 LDG.E.U16 R6, [R4.64] ;  /* 0x0000000404060981 */ /* 0x000ee2000c1e1500 */
[----:B--2---:R-:W-:-:S06]  /*6bf0*/  PRMT R12, RZ, 0x7610, R12 ;  /* 0x00007610ff0c7816 */ /* 0x004fcc000000000c */
[----:B------:R-:W2:Y:S01]  /*6c00*/  @P4 LDG.E.U16 R12, [R10.64] ;  /* 0x000000040a0c4981 */ /* 0x000ea2000c1e1500 */
[----:B------:R-:W-:Y:S02]  /*6c10*/  ISETP.GT.AND P1, PT, R0, 0x12, PT ;  /* 0x000000120000780c */ /* 0x000fe40003f24270 */
[----:B------:R-:W-:Y:S01]  /*6c20*/  PRMT R15, RZ, 0x7610, R15 ;  /* 0x00007610ff0f7816 */ /* 0x000fe2000000000f */
[----:B--2---:R0:W-:Y:S04]  /*6c30*/  STL [R1+0x60], R12 ;  /* 0x0000600c01007387 */ /* 0x0041e80000100800 */
[----:B0-----:R-:W2:Y:S04]  /*6c40*/  LDL.LU R12, [R1+0x2024] ;  /* 0x00202400010c7983 */ /* 0x001ea80000300800 */
[----:B---3--:R0:W-:Y:S02]  /*6c50*/  STL [R1+0x5c], R6 ;  /* 0x00005c0601007387 */ /* 0x0081e40000100800 */
[----:B0-----:R-:W-:-:S04]  /*6c60*/  IMAD.MOV.U32 R6, RZ, RZ, c[0x0][0x188] ;  /* 0x00006200ff067624 */ /* 0x001fc800078e00ff */
[----:B------:R-:W-:-:S04]  /*6c70*/  IMAD R6, R6, 0x12, RZ ;  /* 0x0000001206067824 */ /* 0x000fc800078e02ff */
[----:B------:R-:W-:-:S05]  /*6c80*/  IMAD.WIDE R4, R6, 0x2, R2 ;  /* 0x0000000206047825 */ /* 0x000fca00078e0202 */
[----:B------:R-:W3:Y:S01]  /*6c90*/  @P1 LDG.E.U16 R15, [R4.64] ;  /* 0x00000004040f1981 */ /* 0x000ee2000c1e1500 */
[C---:B------:R-:W-:Y:S01]  /*6ca0*/  ISETP.GT.AND P2, PT, R0.reuse, 0x13, PT ;  /* 0x000000130000780c */ /* 0x040fe20003f44270 */
[----:B------:R-:W-:Y:S01]  /*6cb0*/  IMAD.MOV.U32 R7, RZ, RZ, c[0x0][0x188] ;  /* 0x00006200ff077624 */ /* 0x000fe200078e00ff */
[----:B------:R-:W-:-:S03]  /*6cc0*/  ISETP.GT.AND P0, PT, R0, 0x15, PT ;  /* 0x000000150000780c */ /* 0x000fc60003f04270 */
[----:B------:R-:W-:Y:S01]  /*6cd0*/  IMAD R7, R7, 0x13, RZ ;  /* 0x0000001307077824 */ /* 0x000fe200078e02ff */
[----:B---3--:R0:W-:Y:S04]  /*6ce0*/  STL [R1+0x54], R15 ;  /* 0x0000540f01007387 */ /* 0x0081e80000100800 */
[----:B0-----:R-:W3:Y:S01]  /*6cf0*/  LDL.LU R15, [R1+0x2020] ;  /* 0x00202000010f7983 */ /* 0x001ee20000300800 */
[----:B------:R-:W-:Y:S01]  /*6d00*/  IMAD.MOV.U32 R5, RZ, RZ, c[0x0][0x188] ;  /* 0x00006200ff057624 */ /* 0x000fe200078e00ff */
[----:B----4-:R-:W-:Y:S01]  /*6d10*/  PRMT R13, RZ, 0x7610, R13 ;  /* 0x00007610ff0d7816 */ /* 0x010fe2000000000d */
[----:B------:R-:W-:-:S04]  /*6d20*/  IMAD.WIDE R6, R7, 0x2, R2 ;  /* 0x0000000207067825 */ /* 0x000fc800078e0202 */
[----:B------:R-:W-:Y:S01]  /*6d30*/  IMAD R5, R5, 0x15, RZ ;  /* 0x0000001505057824 */ /* 0x000fe200078e02ff */
[C---:B------:R-:W-:Y:S01]  /*6d40*/  ISETP.GT.AND P3, PT, R0.reuse, 0x14, PT ;  /* 0x000000140000780c */ /* 0x040fe20003f64270 */
[----:B------:R-:W-:Y:S01]  /*6d50*/  IMAD.MOV.U32 R9, RZ, RZ, c[0x0][0x188] ;  /* 0x00006200ff097624 */ /* 0x000fe200078e00ff */
[----:B------:R0:W4:Y:S01]  /*6d60*/  @P2 LDG.E.U16 R13, [R6.64] ;  /* 0x00000004060d2981 */ /* 0x000122000c1e1500 */
[----:B------:R-:W-:Y:S01]  /*6d70*/  IMAD.WIDE R4, R5, 0x2, R2 ;  /* 0x0000000205047825 */ /* 0x000fe200078e0202 */
[----:B------:R-:W-:-:S03]  /*6d80*/  ISETP.GT.AND P4, PT, R0, 0x16, PT ;  /* 0x000000160000780c */ /* 0x000fc60003f84270 */
[----:B------:R-:W-:Y:S01]  /*6d90*/  IMAD R9, R9, 0x14, RZ ;  /* 0x0000001409097824 */ /* 0x000fe200078e02ff */
[----:B------:R-:W-:Y:S01]  /*6da0*/  ISETP.GT.AND P1, PT, R0, 0x17, PT ;  /* 0x000000170000780c */ /* 0x000fe20003f24270 */
[----:B0-----:R-:W-:Y:S01]  /*6db0*/  IMAD.MOV.U32 R7, RZ, RZ, c[0x0][0x188] ;  /* 0x00006200ff077624 */ /* 0x001fe200078e00ff */
[----:B--2---:R-:W-:Y:S01]  /*6dc0*/  PRMT R12, RZ, 0x7610, R12 ;  /* 0x00007610ff0c7816 */ /* 0x004fe2000000000c */
[----:B------:R-:W-:Y:S01]  /*6dd0*/  IMAD.WIDE R8, R9, 0x2, R2 ;  /* 0x0000000209087825 */ /* 0x000fe200078e0202 */
[----:B------:R-:W-:-:S03]  /*6de0*/  PRMT R14, RZ, 0x7610, R14 ;  /* 0x00007610ff0e7816 */ /* 0x000fc6000000000e */
[----:B------:R-:W-:Y:S01]  /*6df0*/  IMAD R7, R7, 0x16, RZ ;  /* 0x0000001607077824 */ /* 0x000fe200078e02ff */
[----:B------:R-:W2:Y:S03]  /*6e00*/  @P3 LDG.E.U16 R12, [R8.64] ;  /* 0x00000004080c3981 */ /* 0x000ea6000c1e1500 */
[----:B------:R-:W-:Y:S01]  /*6e10*/  IMAD.WIDE R6, R7, 0x2, R2 ;  /* 0x0000000207067825 */ /* 0x000fe200078e0202 */
[----:B------:R-:W-:Y:S02]  /*6e20*/  PRMT R17, RZ, 0x7610, R17 ;  /* 0x00007610ff117816 */ /* 0x000fe40000000011 */
[----:B------:R-:W-:Y:S02]  /*6e30*/  ISETP.GT.AND P2, PT, R0, 0x18, PT ;  /* 0x000000180000780c */ /* 0x000fe40003f44270 */
[----:B------:R0:W2:Y:S01]  /*6e40*/  @P4 LDG.E.U16 R14, [R6.64] ;  /* 0x00000004060e4981 */ /* 0x0000a2000c1e1500 */
[----:B------:R-:W-:Y:S01]  /*6e50*/  PRMT R24, RZ, 0x7610, R24 ;  /* 0x00007610ff187816 */ /* 0x000fe20000000018 */
[----:B0-----:R-:W-:-:S04]  /*6e60*/  IMAD.MOV.U32 R7, RZ, RZ, c[0x0][0x188] ;  /* 0x00006200ff077624 */ /* 0x001fc800078e00ff */
[----:B------:R-:W-:-:S04]  /*6e70*/  IMAD R7, R7, 0x18, RZ ;  /* 0x0000001807077824 */ /* 0x000fc800078e02ff */
[----:B------:R-:W-:Y:S01]  /*6e80*/  IMAD.WIDE R6, R7, 0x2, R2 ;  /* 0x0000000207067825 */ /* 0x000fe200078e0202 */
[----:B---3--:R-:W-:-:S06]  /*6e90*/  PRMT R15, RZ, 0x7610, R15 ;  /* 0x00007610ff0f7816 */ /* 0x008fcc000000000f */
[----:B------:R0:W3:Y:S02]  /*6ea0*/  @P0 LDG.E.U16 R15, [R4.64] ;  /* 0x00000004040f0981 */ /* 0x0000e4000c1e1500 */
[----:B0-----:R-:W-:-:S04]  /*6eb0*/  IMAD.MOV.U32 R5, RZ, RZ, c[0x0][0x188] ;  /* 0x00006200ff057624 */ /* 0x001fc800078e00ff */
[----:B------:R-:W-:-:S04]  /*6ec0*/  IMAD R5, R5, 0x17, RZ ;  /* 0x0000001705057824 */ /* 0x000fc800078e02ff */
[----:B------:R-:W-:-:S05]  /*6ed0*/  IMAD.WIDE R4, R5, 0x2, R2 ;  /* 0x0000000205047825 */ /* 0x000fca00078e0202 */
[----:B------:R0:W3:Y:S02]  /*6ee0*/  @P1 LDG.E.U16 R17, [R4.64] ;  /* 0x0000000404111981 */ /* 0x0000e4000c1e1500 */
[----:B0-----:R-:W-:-:S06]  /*6ef0*/  IMAD.MOV.U32 R5, RZ, RZ, R24 ;  /* 0x000000ffff057224 */ /* 0x001fcc00078e0018 */
[----:B------:R-:W3:Y:S04]  /*6f00*/  @P2 LDG.E.U16 R5, [R6.64] ;  /* 0x0000000406052981 */ /* 0x000ee8000c1e1500 */
[----:B----4-:R0:W-:Y:S04]  /*6f10*/  STL [R1+0x50], R13 ;  /* 0x0000500d01007387 */ /* 0x0101e80000100800 */
[----:B0-----:R-:W4:Y:S04]  /*6f20*/  LDL.LU R13, [R1+0x201c] ;  /* 0x00201c00010d7983 */ /* 0x001f280000300800 */
[----:B--2---:R0:W-:Y:S04]  /*6f30*/  STL [R1+0x4c], R12 ;  /* 0x00004c0c01007387 */ /* 0x0041e80000100800 */
[----:B0-----:R-:W2:Y:S01]  /*6f40*/  LDL.LU R12, [R1+0x2018] ;  /* 0x00201800010c7983 */ /* 0x001ea20000300800 */
[----:B------:R-:W-:-:S02]  /*6f50*/  ISETP.GT.AND P0, PT, R0, 0x19, PT ;  /* 0x000000190000780c */ /* 0x000fc40003f04270 */
[----:B------:R-:W-:Y:S02]  /*6f60*/  PRMT R16, RZ, 0x7610, R16 ;  /* 0x00007610ff107816 */ /* 0x000fe40000000010 */
[----:B------:R-:W-:Y:S02]  /*6f70*/  ISETP.GT.AND P1, PT, R0, 0x1a, PT ;  /* 0x0000001a0000780c */ /* 0x000fe40003f24270 */
[----:B------:R-:W-:Y:S02]  /*6f80*/  PRMT R19, RZ, 0x7610, R19 ;  /* 0x00007610ff137816 */ /* 0x000fe40000000013 */
[----:B------:R-:W-:Y:S02]  /*6f90*/  PRMT R18, RZ, 0x7610, R18 ;  /* 0x00007610ff127816 */ /* 0x000fe40000000012 */
[----:B------:R-:W-:Y:S02]  /*6fa0*/  PRMT R27, RZ, 0x7610, R27 ;  /* 0x00007610ff1b7816 */ /* 0x000fe4000000001b */
[----:B------:R-:W-:Y:S01]  /*6fb0*/  PRMT R23, RZ, 0x7610, R23 ;  /* 0x00007610ff177816 */ /* 0x000fe20000000017 */
[----:B---3--:R0:W-:Y:S04]  /*6fc0*/  STL [R1+0x48], R15 ;  /* 0x0000480f01007387 */ /* 0x0081e80000100800 */
[----:B0-----:R-:W3:Y:S04]  /*6fd0*/  LDL.LU R15, [R1+0x2014] ;  /* 0x00201400010f7983 */ /* 0x001ee80000300800 */
[----:B------:R0:W-:Y:S04]  /*6fe0*/  STL [R1+0x44], R14 ;  /* 0x0000440e01007387 */ /* 0x0001e80000100800 */
[----:B0-----:R-:W2:Y:S04]  /*6ff0*/  LDL.LU R14, [R1+0x2010] ;  /* 0x00201000010e7983 */ /* 0x001ea80000300800 */
[----:B------:R0:W-:Y:S04]  /*7000*/  STL [R1+0x40], R17 ;  /* 0x0000401101007387 */ /* 0x0001e80000100800 */
[----:B0-----:R-:W2:Y:S04]  /*7010*/  LDL.LU R17, [R1+0x200c] ;  /* 0x00200c0001117983 */ /* 0x001ea80000300800 */
[----:B------:R0:W-:Y:S02]  /*7020*/  STL.S16 [R1+0x3c], R24 ;  /* 0x00003c1801007387 */ /* 0x0001e40000100600 */
[----:B0-----:R-:W-:-:S02]  /*7030*/  IMAD.MOV.U32 R24, RZ, RZ, c[0x0][0x188] ;  /* 0x00006200ff187624 */ /* 0x001fc400078e00ff */
[----:B------:R0:W-:Y:S02]  /*7040*/  @P2 STL [R1+0x3c], R5 ;  /* 0x00003c0501002387 */ /* 0x0001e40000100800 */
[----:B------:R-:W-:-:S04]  /*7050*/  IMAD R24, R24, 0x19, RZ ;  /* 0x0000001918187824 */ /* 0x000fc800078e02ff */
[----:B0-----:R-:W-:-:S04]  /*7060*/  IMAD.WIDE R4, R24, 0x2, R2 ;  /* 0x0000000218047825 */ /* 0x001fc800078e0202 */
[----:B------:R-:W-:Y:S01]  /*7070*/  IMAD.MOV.U32 R24, RZ, RZ, c[0x0][0x188] ;  /* 0x00006200ff187624 */ /* 0x000fe200078e00ff */
[----:B------:R0:W2:Y:S03]  /*7080*/  @P0 LDG.E.U16 R16, [R4.64] ;  /* 0x0000000404100981 */ /* 0x0000a6000c1e1500 */
[----:B------:R-:W-:Y:S01]  /*7090*/  IMAD R24, R24, 0x1a, RZ ;  /* 0x0000001a18187824 */ /* 0x000fe200078e02ff */
[----:B------:R-:W-:-:S03]  /*70a0*/  ISETP.GT.AND P0, PT, R0, 0x1b, PT ;  /* 0x0000001b0000780c */ /* 0x000fc60003f04270 */
[----:B0-----:R-:W-:-:S04]  /*70b0*/  IMAD.WIDE R4, R24, 0x2, R2 ;  /* 0x0000000218047825 */ /* 0x001fc800078e0202 */
[----:B------:R-:W-:Y:S01]  /*70c0*/  IMAD.MOV.U32 R24, RZ, RZ, c[0x0][0x188] ;  /* 0x00006200ff187624 */ /* 0x000fe200078e00ff */
[----:B------:R0:W3:Y:S03]  /*70d0*/  @P1 LDG.E.U16 R19, [R4.64] ;  /* 0x0000000404131981 */ /* 0x0000e6000c1e1500 */
[----:B------:R-:W-:Y:S01]  /*70e0*/  IMAD R24, R24, 0x1b, RZ ;  /* 0x0000001b18187824 */ /* 0x000fe200078e02ff */
[----:B------:R-:W-:-:S03]  /*70f0*/  ISETP.GT.AND P1, PT, R0, 0x1c, PT ;  /* 0x0000001c0000780c */ /* 0x000fc60003f24270 */
[----:B0-----:R-:W-:-:S04]  /*7100*/  IMAD.WIDE R4, R24, 0x2, R2 ;  /* 0x0000000218047825 */ /* 0x001fc800078e0202 */
[----:B------:R-:W-:Y:S01]  /*7110*/  IMAD.MOV.U32 R24, RZ, RZ, c[0x0][0x188] ;  /* 0x00006200ff187624 */ /* 0x000fe200078e00ff */
[----:B------:R0:W4:Y:S03]  /*7120*/  @P0 LDG.E.U16 R18, [R4.64] ;  /* 0x0000000404120981 */ /* 0x000126000c1e1500 */
[----:B------:R-:W-:Y:S01]  /*7130*/  IMAD R24, R24, 0x1c, RZ ;  /* 0x0000001c18187824 */ /* 0x000fe200078e02ff */
[----:B------:R-:W-:-:S03]  /*7140*/  ISETP.GT.AND P0, PT, R0, 0x1d, PT ;  /* 0x0000001d0000780c */ /* 0x000fc60003f04270 */
[----:B0-----:R-:W-:-:S04]  /*7150*/  IMAD.WIDE R4, R24, 0x2, R2 ;  /* 0x0000000218047825 */ /* 0x001fc800078e0202 */
[----:B------:R-:W-:Y:S01]  /*7160*/  IMAD.MOV.U32 R24, RZ, RZ, c[0x0][0x188] ;  /* 0x00006200ff187624 */ /* 0x000fe200078e00ff */
[----:B------:R0:W4:Y:S03]  /*7170*/  @P1 LDG.E.U16 R27, [R4.64] ;  /* 0x00000004041b1981 */ /* 0x000126000c1e1500 */
[----:B------:R-:W-:-:S04]  /*7180*/  IMAD R24, R24, 0x1d, RZ ;  /* 0x0000001d18187824 */ /* 0x000fc800078e02ff */
[----:B0-----:R-:W-:-:S05]  /*7190*/  IMAD.WIDE R4, R24, 0x2, R2 ;  /* 0x0000000218047825 */ /* 0x001fca00078e0202 */
[----:B------:R-:W4:Y:S01]  /*71a0*/  @P0 LDG.E.U16 R23, [R4.64] ;  /* 0x0000000404170981 */ /* 0x000f22000c1e1500 */
[----:B------:R-:W-:Y:S02]  /*71b0*/  ISETP.GT.AND P1, PT, R0, 0x1e, PT ;  /* 0x0000001e0000780c */ /* 0x000fe40003f24270 */
[----:B------:R-:W-:Y:S01]  /*71c0*/  PRMT R21, RZ, 0x7610, R21 ;  /* 0x00007610ff157816 */ /* 0x000fe20000000015 */
[----:B--2---:R0:W-:Y:S04]  /*71d0*/  STL [R1+0x38], R16 ;  /* 0x0000381001007387 */ /* 0x0041e80000100800 */
[----:B0-----:R-:W2:Y:S04]  /*71e0*/  LDL.LU R16, [R1+0x2008] ;  /* 0x0020080001107983 */ /* 0x001ea80000300800 */
[----:B---3--:R0:W-:Y:S04]  /*71f0*/  STL [R1+0x34], R19 ;  /* 0x0000341301007387 */ /* 0x0081e80000100800 */
[----:B0-----:R-:W3:Y:S04]  /*7200*/  LDL.LU R19, [R1+0x2004] ;  /* 0x0020040001137983 */ /* 0x001ee80000300800 */
[----:B----4-:R0:W-:Y:S04]  /*7210*/  STL [R1+0x30], R18 ;  /* 0x0000301201007387 */ /* 0x0101e80000100800 */
[----:B0-----:R-:W4:Y:S04]  /*7220*/  LDL.LU R18, [R1+0x2000] ;  /* 0x0020000001127983 */ /* 0x001f280000300800 */
[----:B------:R0:W-:Y:S02]  /*7230*/  STL [R1+0x28], R23 ;  /* 0x0000281701007387 */ /* 0x0001e40000100800 */
[----:B0-----:R-:W-:-:S04]  /*7240*/  IMAD.MOV.U32 R23, RZ, RZ, c[0x0][0x188] ;  /* 0x00006200ff177624 */ /* 0x001fc800078e00ff */
[----:B------:R-:W-:-:S04]  /*7250*/  IMAD R23, R23, 0x1e, RZ ;  /* 0x0000001e17177824 */ /* 0x000fc800078e02ff */
[----:B------:R-:W-:-:S05]  /*7260*/  IMAD.WIDE R4, R23, 0x2, R2 ;  /* 0x0000000217047825 */ /* 0x000fca00078e0202 */
[----:B------:R-:W2:Y:S01]  /*7270*/  @P1 LDG.E.U16 R21, [R4.64] ;  /* 0x0000000404151981 */ /* 0x000ea2000c1e1500 */
[----:B------:R-:W-:-:S03]  /*7280*/  ISETP.GT.AND P2, PT, R0, 0x1f, PT ;  /* 0x0000001f0000780c */ /* 0x000fc60003f44270 */
[----:B------:R-:W-:Y:S01]  /*7290*/  STL [R1+0x2c], R27 ;  /* 0x00002c1b01007387 */ /* 0x000fe20000100800 */
[----:B------:R-:W-:Y:S02]  /*72a0*/  PRMT R20, RZ, 0x7610, R20 ;  /* 0x00007610ff147816 */ /* 0x000fe40000000014 */
[----:B------:R-:W-:Y:S01]  /*72b0*/  ISETP.GT.AND P0, PT, R0, RZ, PT ;  /* 0x000000ff0000720c */ /* 0x000fe20003f04270 */
[----:B--2---:R0:W-:Y:S02]  /*72c0*/  STL [R1+0x24], R21 ;  /* 0x0000241501007387 */ /* 0x0041e40000100800 */
[----:B0-----:R-:W-:-:S04]  /*72d0*/  IMAD.MOV.U32 R21, RZ, RZ, c[0x0][0x188] ;  /* 0x00006200ff157624 */ /* 0x001fc800078e00ff */
[----:B------:R-:W-:-:S04]  /*72e0*/  IMAD R21, R21, 0x1f, RZ ;  /* 0x0000001f15157824 */ /* 0x000fc800078e02ff */
[----:B------:R-:W-:-:S05]  /*72f0*/  IMAD.WIDE R4, R21, 0x2, R2 ;  /* 0x0000000215047825 */ /* 0x000fca00078e0202 */
[----:B------:R0:W2:Y:S02]  /*7300*/  @P2 LDG.E.U16 R20, [R4.64] ;  /* 0x0000000404142981 */ /* 0x0000a4000c1e1500 */
[----:B0-----:R-:W-:-:S06]  /*7310*/  PRMT R4, RZ, 0x7610, R4 ;  /* 0x00007610ff047816 */ /* 0x001fcc0000000004 */
[----:B------:R-:W3:Y:S04]  /*7320*/  @P0 LDG.E.U16 R4, [R2.64] ;  /* 0x0000000402040981 */ /* 0x000ee8000c1e1500 */
[----:B------:R-:W0:Y:S04]  /*7330*/  S2R R27, SR_TID.X ;  /* 0x00000000001b7919 */ /* 0x000e280000002100 */
[----:B------:R-:W1:Y:S04]  /*7340*/  S2R R21, SR_TID.X ;  /* 0x0000000000157919 */ /* 0x000e680000002100 */
[----:B------:R-:W-:Y:S01]  /*7350*/  STL [R1+0xe14], R0 ;  /* 0x000e140001007387 */ /* 0x000fe20000100800 */
[----:B------:R-:W-:-:S02]  /*7360*/  PRMT R22, RZ, 0x7610, R22 ;  /* 0x00007610ff167816 */ /* 0x000fc40000000016 */
[----:B0-----:R-:W-:Y:S02]  /*7370*/  LOP3.LUT R24, R27, 0x1f, RZ, 0xc0, !PT ;  /* 0x0000001f1b187812 */ /* 0x001fe400078ec0ff */
[----:B-1----:R-:W-:Y:S01]  /*7380*/  LOP3.LUT R23, R21, 0x1f, RZ, 0xc0, !PT ;  /* 0x0000001f15177812 */ /* 0x002fe200078ec0ff */
[----:B------:R-:W-:Y:S01]  /*7390*/  IMAD.MOV.U32 R21, RZ, RZ, R12 ;  /* 0x000000ffff157224 */ /* 0x000fe200078e000c */
[----:B------:R-:W-:-:S03]  /*73a0*/  ISETP.GE.AND P1, PT, R24, R0, PT ;  /* 0x000000001800720c */ /* 0x000fc60003f26270 */
[----:B------:R-:W-:Y:S01]  /*73b0*/  IMAD R5, R23, c[0x0][0x18c], RZ ;  /* 0x0000630017057a24 */ /* 0x000fe200078e02ff */
[----:B------:R-:W-:Y:S06]  /*73c0*/  BAR.SYNC.DEFER_BLOCKING 0x0 ;  /* 0x0000000000007b1d */ /* 0x000fec0000010000 */
[----:B--2---:R0:W-:Y:S02]  /*73d0*/  STL [R1+0x20], R20 ;  /* 0x0000201401007387 */ /* 0x0041e40000100800 */
[----:B0-----:R-:W-:-:S05]  /*73e0*/  IMAD.MOV.U32 R20, RZ, RZ, R13 ;  /* 0x000000ffff147224 */ /* 0x001fca00078e000d */
[----:B------:R-:W-:Y:S04]  /*73f0*/  STL.64 [R1+0xd70], R20 ;  /* 0x000d701401007387 */ /* 0x000fe80000100a00 */
[----:B------:R-:W-:Y:S04]  /*7400*/  STL.64 [R1+0xdb0], R2 ;  /* 0x000db00201007387 */ /* 0x000fe80000100a00 */
[----:B---3--:R0:W-:Y:S02]  /*7410*/  STL [R1+0x58], R4 ;  /* 0x0000580401007387 */ /* 0x0081e40000100800 */
[----:B0-----:R-:W-:-:S02]  /*7420*/  IMAD.WIDE R4, R5, 0x2, R20 ;  /* 0x0000000205047825 */ /* 0x001fc400078e0214 */
[----:B------:R-:W0:Y:S04]  /*7430*/  S2R R23, SR_TID.X ;  /* 0x0000000000177919 */ /* 0x000e280000002100 */
[----:B------:R1:W2:Y:S04]  /*7440*/  @!P1 LDG.E.U16 R22, [R4.64] ;  /* 0x0000000404169981 */ /* 0x0002a8000c1e1500 */
[----:B------:R-:W3:Y:S01]  /*7450*/  LDL.LU.64 R20, [R1+0x1ff8] ;  /* 0x001ff80001147983 */ /* 0x000ee20000300a00 */
[----:B------:R-:W-:Y:S02]  /*7460*/  PRMT R2, RZ, 0x7610, R2 ;  /* 0x00007610ff027816 */ /* 0x000fe40000000002 */
[----:B0-----:R-:W-:-:S05]  /*7470*/  LOP3.LUT R23, R23, 0x1f, RZ, 0xc0, !PT ;  /* 0x0000001f17177812 */ /* 0x001fca00078ec0ff */
[----:B-1----:R-:W-:Y:S02]  /*7480*/  IMAD R5, R23, c[0x0][0x18c], RZ ;  /* 0x0000630017057a24 */ /* 0x002fe400078e02ff */
[----:B------:R-:W-:Y:S01]  /*7490*/  IMAD.MOV.U32 R23, RZ, RZ, R14 ;  /* 0x000000ffff177224 */ /* 0x000fe200078e000e */
[----:B--2---:R0:W-:Y:S02]  /*74a0*/  STL [R1+0x1c], R22 ;  /* 0x00001c1601007387 */ /* 0x0041e40000100800 */
[----:B0-----:R-:W-:-:S04]  /*74b0*/  IMAD.MOV.U32 R22, RZ, RZ, R15 ;  /* 0x000000ffff167224 */ /* 0x001fc800078e000f */
[----:B------:R-:W-:-:S05]  /*74c0*/  IMAD.WIDE R4, R5, 0x2, R22 ;  /* 0x0000000205047825 */ /* 0x000fca00078e0216 */
[----:B------:R0:W2:Y:S04]  /*74d0*/  @!P1 LDG.E.U16 R2, [R4.64] ;  /* 0x0000000404029981 */ /* 0x0000a8000c1e1500 */
[----:B------:R-:W1:Y:S04]  /*74e0*/  S2R R3, SR_TID.X ;  /* 0x0000000000037919 */ /* 0x000e680000002100 */
[----:B------:R0:W-:Y:S01]  /*74f0*/  STL.64 [R1+0xd68], R22 ;  /* 0x000d681601007387 */ /* 0x0001e20000100a00 */
[----:B------:R-:W-:-:S03]  /*7500*/  PRMT R26, RZ, 0x7610, R26 ;  /* 0x00007610ff1a7816 */ /* 0x000fc6000000001a */
[----:B0-----:R-:W3:Y:S01]  /*7510*/  LDL.LU.64 R22, [R1+0x1ff0] ;  /* 0x001ff00001167983 */ /* 0x001ee20000300a00 */
[----:B-1----:R-:W-:-:S05]  /*7520*/  LOP3.LUT R3, R3, 0x1f, RZ, 0xc0, !PT ;  /* 0x0000001f03037812 */ /* 0x002fca00078ec0ff */
[----:B------:R-:W-:Y:S02]  /*7530*/  IMAD R5, R3, c[0x0][0x18c], RZ ;  /* 0x0000630003057a24 */ /* 0x000fe400078e02ff */
[----:B------:R-:W-:Y:S01]  /*7540*/  IMAD.MOV.U32 R3, RZ, RZ, R16 ;  /* 0x000000ffff037224 */ /* 0x000fe200078e0010 */
[----:B--2---:R0:W-:Y:S02]  /*7550*/  STL [R1+0x18], R2 ;  /* 0x0000180201007387 */ /* 0x0041e40000100800 */
[----:B0-----:R-:W-:-:S04]  /*7560*/  IMAD.MOV.U32 R2, RZ, RZ, R17 ;  /* 0x000000ffff027224 */ /* 0x001fc800078e0011 */
[----:B------:R-:W-:-:S05]  /*7570*/  IMAD.WIDE R4, R5, 0x2, R2 ;  /* 0x0000000205047825 */ /* 0x000fca00078e0202 */
[----:B------:R0:W2:Y:S01]  /*7580*/  @!P1 LDG.E.U16 R26, [R4.64] ;  /* 0x00000004041a9981 */ /* 0x0000a2000c1e1500 */
[----:B------:R-:W-:-:S03]  /*7590*/  LOP3.LUT R27, R27, 0x1f, RZ, 0xc0, !PT ;  /* 0x0000001f1b1b7812 */ /* 0x000fc600078ec0ff */
[----:B------:R1:W-:Y:S02]  /*75a0*/  STL.64 [R1+0xdc0], R2 ;  /* 0x000dc00201007387 */ /* 0x0003e40000100a00 */
[----:B0-----:R-:W-:Y:S02]  /*75b0*/  IMAD R5, R27, c[0x0][0x18c], RZ ;  /* 0x000063001b057a24 */ /* 0x001fe400078e02ff */
[----:B----4-:R-:W-:Y:S01]  /*75c0*/  IMAD.MOV.U32 R27, RZ, RZ, R18 ;  /* 0x000000ffff1b7224 */ /* 0x010fe200078e0012 */
[----:B-1----:R-:W-:Y:S01]  /*75d0*/  PRMT R2, RZ, 0x7610, R2 ;  /* 0x00007610ff027816 */ /* 0x002fe20000000002 */
[----:B------:R-:W0:Y:S04]  /*75e0*/  S2R R3, SR_TID.X ;  /* 0x0000000000037919 */ /* 0x000e280000002100 */
[----:B--2---:R1:W-:Y:S02]  /*75f0*/  STL [R1+0x14], R26 ;  /* 0x0000141a01007387 */ /* 0x0043e40000100800 */
[----:B-1----:R-:W-:-:S04]  /*7600*/  IMAD.MOV.U32 R26, RZ, RZ, R19 ;  /* 0x000000ffff1a7224 */ /* 0x002fc800078e0013 */
[----:B------:R-:W-:-:S05]  /*7610*/  IMAD.WIDE R4, R5, 0x2, R26 ;  /* 0x0000000205047825 */ /* 0x000fca00078e021a */
[----:B------:R1:W2:Y:S01]  /*7620*/  @!P1 LDG.E.U16 R2, [R4.64] ;  /* 0x0000000404029981 */ /* 0x0002a2000c1e1500 */
[----:B0-----:R-:W-:-:S03]  /*7630*/  LOP3.LUT R3, R3, 0x1f, RZ, 0xc0, !PT ;  /* 0x0000001f03037812 */ /* 0x001fc600078ec0ff */
[----:B------:R0:W-:Y:S01]  /*7640*/  STL.64 [R1+0xd58], R26 ;  /* 0x000d581a01007387 */ /* 0x0001e20000100a00 */
[----:B------:R-:W-:Y:S01]  /*7650*/  PRMT R25, RZ, 0x7610, R25 ;  /* 0x00007610ff197816 */ /* 0x000fe20000000019 */
[----:B-1----:R-:W-:Y:S02]  /*7660*/  IMAD R5, R3, c[0x0][0x18c], RZ ;  /* 0x0000630003057a24 */ /* 0x002fe400078e02ff */
[----:B---3--:R-:W-:Y:S01]  /*7670*/  IMAD.MOV.U32 R3, RZ, RZ, R20 ;  /* 0x000000ffff037224 */ /* 0x008fe200078e0014 */
[----:B0-----:R-:W3:Y:S04]  /*7680*/  LDL.LU.64 R26, [R1+0x1fe8] ;  /* 0x001fe800011a7983 */ /* 0x001ee80000300a00 */
[----:B--2---:R0:W-:Y:S02]  /*7690*/  STL [R1+0x10], R2 ;  /* 0x0000100201007387 */ /* 0x0041e40000100800 */
[----:B0-----:R-:W-:-:S04]  /*76a0*/  IMAD.MOV.U32 R2, RZ, RZ, R21 ;  /* 0x000000ffff027224 */ /* 0x001fc800078e0015 */
[----:B------:R-:W-:-:S05]  /*76b0*/  IMAD.WIDE R4, R5, 0x2, R2 ;  /* 0x0000000205047825 */ /* 0x000fca00078e0202 */
[----:B------:R0:W2:Y:S04]  /*76c0*/  @!P1 LDG.E.U16 R25, [R4.64] ;  /* 0x0000000404199981 */ /* 0x0000a8000c1e1500 */
[----:B------:R1:W-:Y:S04]  /*76d0*/  STL.64 [R1+0xde0], R2 ;  /* 0x000de00201007387 */ /* 0x0003e80000100a00 */
[----:B-1----:R-:W4:Y:S04]  /*76e0*/  LDL.LU R2, [R1] ;  /* 0x0000000001027983 */ /* 0x002f280000300800 */
[----:B------:R-:W4:Y:S01]  /*76f0*/  LDL.LU R3, [R1+0x4] ;  /* 0x0000040001037983 */ /* 0x000f220000300800 */
[----:B0-----:R-:W-:-:S02]  /*7700*/  IMAD R5, R24, c[0x0][0x18c], RZ ;  /* 0x0000630018057a24 */ /* 0x001fc400078e02ff */
[----:B------:R-:W-:Y:S01]  /*7710*/  IMAD.MOV.U32 R24, RZ, RZ, R23 ;  /* 0x000000ffff187224 */ /* 0x000fe200078e0017 */
[----:B------:R-:W-:Y:S01]  /*7720*/  PRMT R29, RZ, 0x7610, R29 ;  /* 0x00007610ff1d7816 */ /* 0x000fe2000000001d */
[----:B--2---:R0:W-:Y:S02]  /*7730*/  STL [R1+0xc], R25 ;  /* 0x00000c1901007387 */ /* 0x0041e40000100800 */
[----:B0-----:R-:W-:-:S04]  /*7740*/  IMAD.MOV.U32 R25, RZ, RZ, R22 ;  /* 0x000000ffff197224 */ /* 0x001fc800078e0016 */
[----:B------:R-:W-:-:S05]  /*7750*/  IMAD.WIDE R4, R5, 0x2, R24 ;  /* 0x0000000205047825 */ /* 0x000fca00078e0218 */
[----:B------:R0:W2:Y:S04]  /*7760*/  @!P1 LDG.E.U16 R29, [R4.64] ;  /* 0x00000004041d9981 */ /* 0x0000a8000c1e1500 */
[----:B0-----:R-:W0:Y:S01]  /*7770*/  S2R R5, SR_TID.X ;  /* 0x0000000000057919 */ /* 0x001e220000002100 */
[----:B----4-:R-:W-:-:S04]  /*7780*/  LOP3.LUT R3, R3, R2, RZ, 0x3c, !PT ;  /* 0x0000000203037212 */ /* 0x010fc800078e3cff */
[----:B------:R-:W-:-:S04]  /*7790*/  LOP3.LUT R2, R3, R2, RZ, 0x3c, !PT ;  /* 0x0000000203027212 */ /* 0x000fc800078e3cff */
[----:B------:R-:W-:Y:S02]  /*77a0*/  LOP3.LUT R3, R3, R2, RZ, 0x3c, !PT ;  /* 0x0000000203037212 */ /* 0x000fe400078e3cff */
[----:B------:R-:W-:Y:S02]  /*77b0*/  PRMT R28, RZ, 0x7610, R28 ;  /* 0x00007610ff1c7816 */ /* 0x000fe4000000001c */
[----:B0-----:R-:W-:-:S05]  /*77c0*/  LOP3.LUT R5, R5, 0x1f, RZ, 0xc0, !PT ;  /* 0x0000001f05057812 */ /* 0x001fca00078ec0ff */
[----:B------:R-:W-:-:S04]  /*77d0*/  IMAD R5, R5, c[0x0][0x18c], RZ ;  /* 0x0000630005057a24 */ /* 0x000fc800078e02ff */
[----:B------:R-:W-:-:S05]  /*77e0*/  IMAD.WIDE R4, R5, 0x2, R2 ;  /* 0x0000000205047825 */ /* 0x000fca00078e0202 */
[----:B------:R0:W4:Y:S04]  /*77f0*/  @!P1 LDG.E.U16 R28, [R4.64] ;  /* 0x00000004041c9981 */ /* 0x000128000c1e1500 */
[----:B------:R1:W-:Y:S04]  /*7800*/  STL.64 [R1+0xd48], R24 ;  /* 0x000d481801007387 */ /* 0x0003e80000100a00 */
[----:B-1----:R-:W3:Y:S04]  /*7810*/  LDL.LU.64 R24, [R1+0x1fe0] ;  /* 0x001fe00001187983 */ /* 0x002ee80000300a00 */
[----:B--2---:R1:W-:Y:S04]  /*7820*/  STL [R1+0x1f5c], R29 ;  /* 0x001f5c1d01007387 */ /* 0x0043e80000100800 */
[----:B-1----:R-:W2:Y:S04]  /*7830*/  LDL.LU R29, [R1+0xb4] ;  /* 0x0000b400011d7983 */ /* 0x002ea80000300800 */
[----:B------:R1:W-:Y:S04]  /*7840*/  STL.64 [R1+0xe08], R2 ;  /* 0x000e080201007387 */ /* 0x0003e80000100a00 */
[----:B-1----:R-:W2:Y:S04]  /*7850*/  LDL.LU R2, [R1+0xa8] ;  /* 0x0000a80001027983 */ /* 0x002ea80000300800 */
[----:B------:R-:W2:Y:S04]  /*7860*/  LDL.LU R3, [R1+0xac] ;  /* 0x0000ac0001037983 */ /* 0x000ea80000300800 */
[----:B0-----:R-:W2:Y:S04]  /*7870*/  LDL.LU R4, [R1+0xa0] ;  /* 0x0000a00001047983 */ /* 0x001ea80000300800 */
[----:B------:R-:W2:Y:S04]  /*7880*/  LDL.LU R5, [R1+0xa4] ;  /* 0x0000a40001057983 */ /* 0x000ea80000300800 */
[----:B----4-:R0:W-:Y:S04]  /*7890*/  STL [R1+0x1f60], R28 ;  /* 0x001f601c01007387 */ /* 0x0101e80000100800 */
[----:B0-----:R-:W0:Y:S01]  /*78a0*/  S2R R28, SR_TID.X ;  /* 0x00000000001c7919 */ /* 0x001e220000002100 */
[----:B------:R-:W-:-:S02]  /*78b0*/  PRMT R0, RZ, 0x7610, R0 ;  /* 0x00007610ff007816 */ /* 0x000fc40000000000 */
[----:B0-----:R-:W-:-:S05]  /*78c0*/  LOP3.LUT R28, R28, 0x1f, RZ, 0xc0, !PT ;  /* 0x0000001f1c1c7812 */ /* 0x001fca00078ec0ff */
[----:B------:R-:W-:Y:S01]  /*78d0*/  IMAD R28, R28, c[0x0][0x18c], RZ ;  /* 0x000063001c1c7a24 */ /* 0x000fe200078e02ff */
[----:B--2---:R-:W-:-:S04]  /*78e0*/  LOP3.LUT R5, R5, R4, RZ, 0x3c, !PT ;  /* 0x0000000405057212 */ /* 0x004fc800078e3cff */
[----:B------:R-:W-:-:S04]  /*78f0*/  LOP3.LUT R4, R5, R4, RZ, 0x3c, !PT ;  /* 0x0000000405047212 */ /* 0x000fc800078e3cff */
[----:B------:R-:W-:-:S05]  /*7900*/  LOP3.LUT R5, R5, R4, RZ, 0x3c, !PT ;  /* 0x0000000405057212 */ /* 0x000fca00078e3cff */
[----:B------:R0:W-:Y:S02]  /*7910*/  STL.64 [R1+0xd38], R4 ;  /* 0x000d380401007387 */ /* 0x0001e40000100a00 */
[----:B0-----:R-:W-:-:S05]  /*7920*/  IMAD.WIDE R4, R28, 0x2, R4 ;  /* 0x000000021c047825 */ /* 0x001fca00078e0204 */
[----:B------:R0:W2:Y:S01]  /*7930*/  @!P1 LDG.E.U16 R0, [R4.64] ;  /* 0x0000000404009981 */ /* 0x0000a2000c1e1500 */
[----:B------:R-:W-:-:S04]  /*7940*/  LOP3.LUT R3, R3, R2, RZ, 0x3c, !PT ;  /* 0x0000000203037212 */ /* 0x000fc800078e3cff */
[----:B------:R-:W-:-:S04]  /*7950*/  LOP3.LUT R2, R3, R2, RZ, 0x3c, !PT ;  /* 0x0000000203027212 */ /* 0x000fc800078e3cff */
[----:B------:R-:W-:Y:S02]  /*7960*/  LOP3.LUT R3, R3, R2, RZ, 0x3c, !PT ;  /* 0x0000000203037212 */ /* 0x000fe400078e3cff */
[----:B---3--:R-:W-:-:S03]  /*7970*/  PRMT R27, RZ, 0x7610, R27 ;  /* 0x00007610ff1b7816 */ /* 0x008fc6000000001b */
[----:B0-----:R-:W-:-:S05]  /*7980*/  IMAD.WIDE R4, R28, 0x2, R2 ;  /* 0x000000021c047825 */ /* 0x001fca00078e0202 */
[----:B------:R0:W3:Y:S04]  /*7990*/  @!P1 LDG.E.U16 R27, [R4.64] ;  /* 0x00000004041b9981 */ /* 0x0000e8000c1e1500 */
[----:B--2---:R1:W-:Y:S04]  /*79a0*/  STL [R1+0x1f64], R0 ;  /* 0x001f640001007387 */ /* 0x0043e80000100800 */
[----:B-1----:R-:W2:Y:S04]  /*79b0*/  LDL.LU R0, [R1+0xbc] ;  /* 0x0000bc0001007983 */ /* 0x002ea80000300800 */
[----:B------:R1:W-:Y:S04]  /*79c0*/  STL [R1+0xe1c], R2 ;  /* 0x000e1c0201007387 */ /* 0x0003e80000100800 */
[----:B-1----:R-:W4:Y:S04]  /*79d0*/  LDL.LU R2, [R1+0xb8] ;  /* 0x0000b80001027983 */ /* 0x002f280000300800 */
[----:B------:R1:W-:Y:S04]  /*79e0*/  STL [R1+0xe18], R3 ;  /* 0x000e180301007387 */ /* 0x0003e80000100800 */
[----:B-1----:R-:W2:Y:S01]  /*79f0*/  LDL.LU R3, [R1+0xb0] ;  /* 0x0000b00001037983 */ /* 0x002ea20000300800 */
[----:B0-----:R-:W-:Y:S01]  /*7a00*/  IMAD.MOV.U32 R4, RZ, RZ, R29 ;  /* 0x000000ffff047224 */ /* 0x001fe200078e001d */
[----:B------:R-:W-:-:S02]  /*7a10*/  PRMT R26, RZ, 0x7610, R26 ;  /* 0x00007610ff1a7816 */ /* 0x000fc4000000001a */
[----:B---3--:R0:W-:Y:S04]  /*7a20*/  STL [R1+0x1f68], R27 ;  /* 0x001f681b01007387 */ /* 0x0081e80000100800 */
[----:B0-----:R-:W3:Y:S01]  /*7a30*/  LDL.LU R27, [R1+0xc4] ;  /* 0x0000c400011b7983 */ /* 0x001ee20000300800 */
[----:B--2---:R-:W-:-:S05]  /*7a40*/  IMAD.MOV.U32 R5, RZ, RZ, R3 ;  /* 0x000000ffff057224 */ /* 0x004fca00078e0003 */
[----:B------:R0:W-:Y:S04]  /*7a50*/  STL.64 [R1+0xd28], R4 ;  /* 0x000d280401007387 */ /* 0x0001e80000100a00 */
[----:B------:R-:W2:Y:S04]  /*7a60*/  LDL.LU R29, [R1+0xc8] ;  /* 0x0000c800011d7983 */ /* 0x000ea80000300800 */
[----:B------:R-:W2:Y:S01]  /*7a70*/  LDL.LU R3, [R1+0xcc] ;  /* 0x0000cc0001037983 */ /* 0x000ea20000300800 */
[----:B0-----:R-:W-:-:S05]  /*7a80*/  IMAD.WIDE R4, R28, 0x2, R4 ;  /* 0x000000021c047825 */ /* 0x001fca00078e0204 */
[----:B------:R-:W2:Y:S04]  /*7a90*/  @!P1 LDG.E.U16 R26, [R4.64] ;  /* 0x00000004041a9981 */ /* 0x000ea8000c1e1500 */
[----:B--2---:R0:W-:Y:S04]  /*7aa0*/  STL [R1+0x1f6c], R26 ;  /* 0x001f6c1a01007387 */ /* 0x0041e80000100800 */
[----:B0-----:R-:W3:Y:S01]  /*7ab0*/  LDL.LU R26, [R1+0xc0] ;  /* 0x0000c000011a7983 */ /* 0x001ee20000300800 */
[----:B------:R-:W-:Y:S02]  /*7ac0*/  IMAD.MOV.U32 R4, RZ, RZ, R0 ;  /* 0x000000ffff047224 */ /* 0x000fe400078e0000 */
[----:B----4-:R-:W-:Y:S01]  /*7ad0*/  IMAD.MOV.U32 R5, RZ, RZ, R2 ;  /* 0x000000ffff057224 */ /* 0x010fe200078e0002 */
[----:B------:R-:W-:-:S04]  /*7ae0*/  PRMT R25, RZ, 0x7610, R25 ;  /* 0x00007610ff197816 */ /* 0x000fc80000000019 */
[----:B------:R0:W-:Y:S01]  /*7af0*/  STL.64 [R1+0xd20], R4 ;  /* 0x000d200401007387 */ /* 0x0001e20000100a00 */
[----:B------:R-:W-:-:S03]  /*7b00*/  PRMT R24, RZ, 0x7610, R24 ;  /* 0x00007610ff187816 */ /* 0x000fc60000000018 */
[----:B------:R-:W2:Y:S04]  /*7b10*/  LDL.LU R2, [R1+0xd0] ;  /* 0x0000d00001027983 */ /* 0x000ea80000300800 */
[----:B------:R-:W4:Y:S01]  /*7b20*/  LDL.LU R0, [R1+0xd4] ;  /* 0x0000d40001007983 */ /* 0x000f220000300800 */
[----:B0-----:R-:W-:-:S05]  /*7b30*/  IMAD.WIDE R4, R28, 0x2, R4 ;  /* 0x000000021c047825 */ /* 0x001fca00078e0204 */
[----:B------:R0:W2:Y:S01]  /*7b40*/  @!P1 LDG.E.U16 R25, [R4.64] ;  /* 0x0000000404199981 */ /* 0x0000a2000c1e1500 */
[----:B---3--:R-:W-:-:S04]  /*7b50*/  LOP3.LUT R27, R27, R26, RZ, 0x3c, !PT ;  /* 0x0000001a1b1b7212 */ /* 0x008fc800078e3cff */
[----:B------:R-:W-:-:S04]  /*7b60*/  LOP3.LUT R26, R27, R26, RZ, 0x3c, !PT ;  /* 0x0000001a1b1a7212 */ /* 0x000fc800078e3cff */
[----:B------:R-:W-:-:S05]  /*7b70*/  LOP3.LUT R27, R27, R26, RZ, 0x3c, !PT ;  /* 0x0000001a1b1b7212 */ /* 0x000fca00078e3cff */
[----:B0-----:R-:W-:-:S05]  /*7b80*/  IMAD.WIDE R4, R28, 0x2, R26 ;  /* 0x000000021c047825 */ /* 0x001fca00078e021a */
[----:B------:R0:W3:Y:S01]  /*7b90*/  @!P1 LDG.E.U16 R24, [R4.64] ;  /* 0x0000000404189981 */ /* 0x0000e2000c1e1500 */
[----:B------:R-:W-:-:S03]  /*7ba0*/  PRMT R23, RZ, 0x7610, R23 ;  /* 0x00007610ff177816 */ /* 0x000fc60000000017 */
[----:B--2---:R-:W-:Y:S01]  /*7bb0*/  STL [R1+0x1f70], R25 ;  /* 0x001f701901007387 */ /* 0x004fe20000100800 */
[----:B0-----:R-:W-:-:S03]  /*7bc0*/  IMAD.MOV.U32 R4, RZ, RZ, R3 ;  /* 0x000000ffff047224 */ /* 0x001fc600078e0003 */
[----:B------:R0:W-:Y:S01]  /*7bd0*/  STL.64 [R1+0xd18], R26 ;  /* 0x000d181a01007387 */ /* 0x0001e20000100a00 */
[----:B------:R-:W-:-:S03]  /*7be0*/  IMAD.MOV.U32 R5, RZ, RZ, R29 ;  /* 0x000000ffff057224 */ /* 0x000fc600078e001d */
[----:B0-----:R-:W2:Y:S04]  /*7bf0*/  LDL.LU R27, [R1+0xd8] ;  /* 0x0000d800011b7983 */ /* 0x001ea80000300800 */
[----:B------:R-:W2:Y:S04]  /*7c00*/  LDL.LU R26, [R1+0xdc] ;  /* 0x0000dc00011a7983 */ /* 0x000ea80000300800 */
[----:B---3--:R-:W-:Y:S04]  /*7c10*/  STL [R1+0x1f74], R24 ;  /* 0x001f741801007387 */ /* 0x008fe80000100800 */
[----:B------:R0:W-:Y:S01]  /*7c20*/  STL.64 [R1+0xd10], R4 ;  /* 0x000d100401007387 */ /* 0x0001e20000100a00 */
[----:B------:R-:W-:-:S03]  /*7c30*/  PRMT R22, RZ, 0x7610, R22 ;  /* 0x00007610ff167816 */ /* 0x000fc60000000016 */
[----:B------:R-:W3:Y:S04]  /*7c40*/  LDL.LU R25, [R1+0xe0] ;  /* 0x0000e00001197983 */ /* 0x000ee80000300800 */
[----:B------:R-:W2:Y:S01]  /*7c50*/  LDL.LU R3, [R1+0xe4] ;  /* 0x0000e40001037983 */ /* 0x000ea20000300800 */
[----:B0-----:R-:W-:-:S05]  /*7c60*/  IMAD.WIDE R4, R28, 0x2, R4 ;  /* 0x000000021c047825 */ /* 0x001fca00078e0204 */
[----:B------:R4:W2:Y:S02]  /*7c70*/  @!P1 LDG.E.U16 R23, [R4.64] ;  /* 0x0000000404179981 */ /* 0x0008a4000c1e1500 */
[----:B----4-:R-:W-:Y:S02]  /*7c80*/  IMAD.MOV.U32 R4, RZ, RZ, R0 ;  /* 0x000000ffff047224 */ /* 0x010fe400078e0000 */
[----:B------:R-:W-:Y:S01]  /*7c90*/  IMAD.MOV.U32 R5, RZ, RZ, R2 ;  /* 0x000000ffff057224 */ /* 0x000fe200078e0002 */
[----:B------:R-:W0:Y:S04]  /*7ca0*/  S2R R29, SR_TID.X ;  /* 0x00000000001d7919 */ /* 0x000e280000002100 */
[----:B--2---:R-:W-:Y:S04]  /*7cb0*/  STL [R1+0x1f78], R23 ;  /* 0x001f781701007387 */ /* 0x004fe80000100800 */
[----:B------:R1:W-:Y:S01]  /*7cc0*/  STL.64 [R1+0xd08], R4 ;  /* 0x000d080401007387 */ /* 0x0003e20000100a00 */
[----:B0-----:R-:W-:-:S03]  /*7cd0*/  LOP3.LUT R29, R29, 0x1f, RZ, 0xc0, !PT ;  /* 0x0000001f1d1d7812 */ /* 0x001fc600078ec0ff */
[----:B------:R-:W2:Y:S04]  /*7ce0*/  LDL.LU R2, [R1+0xe8] ;  /* 0x0000e80001027983 */ /* 0x000ea80000300800 */
[----:B------:R-:W4:Y:S01]  /*7cf0*/  LDL.LU R0, [R1+0xec] ;  /* 0x0000ec0001007983 */ /* 0x000f220000300800 */
[----:B-1----:R-:W-:-:S05]  /*7d00*/  IMAD.WIDE R4, R28, 0x2, R4 ;  /* 0x000000021c047825 */ /* 0x002fca00078e0204 */
[----:B------:R0:W2:Y:S01]  /*7d10*/  @!P1 LDG.E.U16 R22, [R4.64] ;  /* 0x0000000404169981 */ /* 0x0000a2000c1e1500 */
[----:B------:R-:W-:Y:S01]  /*7d20*/  PRMT R21, RZ, 0x7610, R21 ;  /* 0x00007610ff157816 */ /* 0x000fe20000000015 */
[----:B0-----:R-:W-:Y:S02]  /*7d30*/  IMAD.MOV.U32 R4, RZ, RZ, R26 ;  /* 0x000000ffff047224 */ /* 0x001fe400078e001a */
[----:B------:R-:W-:Y:S01]  /*7d40*/  IMAD.MOV.U32 R5, RZ, RZ, R27 ;  /* 0x000000ffff057224 */ /* 0x000fe200078e001b */
[----:B--2---:R0:W-:Y:S04]  /*7d50*/  STL [R1+0x1f7c], R22 ;  /* 0x001f7c1601007387 */ /* 0x0041e80000100800 */
[----:B------:R1:W-:Y:S01]  /*7d60*/  STL.64 [R1+0xd00], R4 ;  /* 0x000d000401007387 */ /* 0x0003e20000100a00 */
[----:B------:R-:W-:-:S03]  /*7d70*/  IMAD.MOV.U32 R26, RZ, RZ, R3 ;  /* 0x000000ffff1a7224 */ /* 0x000fc600078e0003 */
[----:B------:R-:W2:Y:S01]  /*7d80*/  LDL.LU R24, [R1+0xf0] ;  /* 0x0000f00001187983 */ /* 0x000ea20000300800 */
[----:B0-----:R-:W-:-:S03]  /*7d90*/  IMAD R22, R29, c[0x0][0x18c], RZ ;  /* 0x000063001d167a24 */ /* 0x001fc600078e02ff */
[----:B------:R-:W2:Y:S01]  /*7da0*/  LDL.LU R23, [R1+0xf4] ;  /* 0x0000f40001177983 */ /* 0x000ea20000300800 */
[----:B-1----:R-:W-:-:S05]  /*7db0*/  IMAD.WIDE R4, R22, 0x2, R4 ;  /* 0x0000000216047825 */ /* 0x002fca00078e0204 */
[----:B------:R0:W2:Y:S01]  /*7dc0*/  @!P1 LDG.E.U16 R21, [R4.64] ;  /* 0x0000000404159981 */ /* 0x0000a2000c1e1500 */
[----:B---3--:R-:W-:Y:S01]  /*7dd0*/  IMAD.MOV.U32 R27, RZ, RZ, R25 ;  /* 0x000000ffff1b7224 */ /* 0x008fe200078e0019 */
[----:B------:R-:W-:Y:S02]  /*7de0*/  PRMT R20, RZ, 0x7610, R20 ;  /* 0x00007610ff147816 */ /* 0x000fe40000000014 */
[----:B------:R-:W-:Y:S01]  /*7df0*/  PRMT R19, RZ, 0x7610, R19 ;  /* 0x00007610ff137816 */ /* 0x000fe20000000013 */
[----:B0-----:R-:W-:-:S05]  /*7e00*/  IMAD.WIDE R4, R22, 0x2, R26 ;  /* 0x0000000216047825 */ /* 0x001fca00078e021a */
[----:B------:R0:W3:Y:S04]  /*7e10*/  @!P1 LDG.E.U16 R20, [R4.64] ;  /* 0x0000000404149981 */ /* 0x0000e8000c1e1500 */
[----:B--2---:R1:W-:Y:S04]  /*7e20*/  STL [R1+0x1f80], R21 ;  /* 0x001f801501007387 */ /* 0x0043e80000100800 */
[----:B------:R4:W-:Y:S04]  /*7e30*/  STL.64 [R1+0xcf8], R26 ;  /* 0x000cf81a01007387 */ /* 0x0009e80000100a00 */
[----:B-1----:R-:W2:Y:S04]  /*7e40*/  LDL.LU R21, [R1+0xf8] ;  /* 0x0000f80001157983 */ /* 0x002ea80000300800 */
[----:B------:R-:W2:Y:S01]  /*7e50*/  LDL.LU R3, [R1+0xfc] ;  /* 0x0000fc0001037983 */ /* 0x000ea20000300800 */
[----:B----4-:R-:W-:-:S02]  /*7e60*/  IMAD.MOV.U32 R26, RZ, RZ, R0 ;  /* 0x000000ffff1a7224 */ /* 0x010fc400078e0000 */
[----:B------:R-:W-:-:S04]  /*7e70*/  IMAD.MOV.U32 R27, RZ, RZ, R2 ;  /* 0x000000ffff1b7224 */ /* 0x000fc800078e0002 */
[----:B0-----:R-:W-:-:S05]  /*7e80*/  IMAD.WIDE R4, R22, 0x2, R26 ;  /* 0x0000000216047825 */ /* 0x001fca00078e021a */
[----:B------:R0:W4:Y:S01]  /*7e90*/  @!P1 LDG.E.U16 R19, [R4.64] ;  /* 0x0000000404139981 */ /* 0x000122000c1e1500 */
[----:B------:R-:W-:Y:S02]  /*7ea0*/  IMAD.MOV.U32 R25, RZ, RZ, R24 ;  /* 0x000000ffff197224 */ /* 0x000fe400078e0018 */
[----:B------:R-:W-:Y:S01]  /*7eb0*/  IMAD.MOV.U32 R24, RZ, RZ, R23 ;  /* 0x000000ffff187224 */ /* 0x000fe200078e0017 */
[----:B------:R-:W-:-:S03]  /*7ec0*/  PRMT R18, RZ, 0x7610, R18 ;  /* 0x00007610ff127816 */ /* 0x000fc60000000012 */
[----:B0-----:R-:W-:Y:S01]  /*7ed0*/  IMAD.WIDE R4, R22, 0x2, R24 ;  /* 0x0000000216047825 */ /* 0x001fe200078e0218 */
[----:B---3--:R0:W-:Y:S04]  /*7ee0*/  STL [R1+0x1f84], R20 ;  /* 0x001f841401007387 */ /* 0x0081e80000100800 */
[----:B------:R1:W2:Y:S04]  /*7ef0*/  @!P1 LDG.E.U16 R18, [R4.64] ;  /* 0x0000000404129981 */ /* 0x0002a8000c1e1500 */
[----:B------:R-:W-:Y:S04]  /*7f00*/  STL.64 [R1+0xcf0], R26 ;  /* 0x000cf01a01007387 */ /* 0x000fe80000100a00 */
[----:B------:R-:W2:Y:S04]  /*7f10*/  LDL.LU R2, [R1+0x100] ;  /* 0x0001000001027983 */ /* 0x000ea80000300800 */
[----:B------:R-:W2:Y:S01]  /*7f20*/  LDL.LU R0, [R1+0x104] ;  /* 0x0001040001007983 */ /* 0x000ea20000300800 */
[----:B------:R-:W-:-:S03]  /*7f30*/  PRMT R17, RZ, 0x7610, R17 ;  /* 0x00007610ff117816 */ /* 0x000fc60000000011 */
[----:B----4-:R4:W-:Y:S04]  /*7f40*/  STL [R1+0x1f88], R19 ;  /* 0x001f881301007387 */ /* 0x0109e80000100800 */
[----:B------:R2:W-:Y:S04]  /*7f50*/  STL.64 [R1+0xce8], R24 ;  /* 0x000ce81801007387 */ /* 0x0005e80000100a00 */
[----:B0-----:R-:W3:Y:S04]  /*7f60*/  LDL.LU R20, [R1+0x108] ;  /* 0x0001080001147983 */ /* 0x001ee80000300800 */
[----:B----4-:R-:W4:Y:S01]  /*7f70*/  LDL.LU R19, [R1+0x10c] ;  /* 0x00010c0001137983 */ /* 0x010f220000300800 */
[----:B--2---:R-:W-:-:S02]  /*7f80*/  IMAD.MOV.U32 R24, RZ, RZ, R3 ;  /* 0x000000ffff187224 */ /* 0x004fc400078e0003 */
[----:B------:R-:W-:-:S04]  /*7f90*/  IMAD.MOV.U32 R25, RZ, RZ, R21 ;  /* 0x000000ffff197224 */ /* 0x000fc800078e0015 */
[----:B-1----:R-:W-:-:S05]  /*7fa0*/  IMAD.WIDE R4, R22, 0x2, R24 ;  /* 0x0000000216047825 */ /* 0x002fca00078e0218 */
[----:B------:R0:W2:Y:S04]  /*7fb0*/  @!P1 LDG.E.U16 R17, [R4.64] ;  /* 0x0000000404119981 */ /* 0x0000a8000c1e1500 */
[----:B------:R1:W-:Y:S01]  /*7fc0*/  STL [R1+0x1f8c], R18 ;  /* 0x001f8c1201007387 */ /* 0x0003e20000100800 */
[----:B------:R-:W-:-:S03]  /*7fd0*/  PRMT R16, RZ, 0x7610, R16 ;  /* 0x00007610ff107816 */ /* 0x000fc60000000010 */
[----:B-1----:R-:W2:Y:S04]  /*7fe0*/  LDL.LU R18, [R1+0x110] ;  /* 0x0001100001127983 */ /* 0x002ea80000300800 */
[----:B------:R-:W2:Y:S04]  /*7ff0*/  LDL.LU R3, [R1+0x114] ;  /* 0x0001140001037983 */ /* 0x000ea80000300800 */
[----:B------:R1:W-:Y:S01]  /*8000*/  STL.64 [R1+0xce0], R24 ;  /* 0x000ce01801007387 */ /* 0x0003e20000100a00 */
[----:B------:R-:W-:Y:S01]  /*8010*/  PRMT R15, RZ, 0x7610, R15 ;  /* 0x00007610ff0f7816 */ /* 0x000fe2000000000f */
[----:B-1----:R-:W-:-:S02]  /*8020*/  IMAD.MOV.U32 R24, RZ, RZ, R0 ;  /* 0x000000ffff187224 */ /* 0x002fc400078e0000 */
[----:B------:R-:W-:-:S04]  /*8030*/  IMAD.MOV.U32 R25, RZ, RZ, R2 ;  /* 0x000000ffff197224 */ /* 0x000fc800078e0002 */
[----:B0-----:R-:W-:-:S05]  /*8040*/  IMAD.WIDE R4, R22, 0x2, R24 ;  /* 0x0000000216047825 */ /* 0x001fca00078e0218 */
[----:B------:R0:W2:Y:S01]  /*8050*/  @!P1 LDG.E.U16 R16, [R4.64] ;  /* 0x0000000404109981 */ /* 0x0000a2000c1e1500 */
[----:B---3--:R-:W-:Y:S02]  /*8060*/  IMAD.MOV.U32 R21, RZ, RZ, R20 ;  /* 0x000000ffff157224 */ /* 0x008fe400078e0014 */
[----:B----4-:R-:W-:-:S04]  /*8070*/  IMAD.MOV.U32 R20, RZ, RZ, R19 ;  /* 0x000000ffff147224 */ /* 0x010fc800078e0013 */
[----:B0-----:R-:W-:-:S05]  /*8080*/  IMAD.WIDE R4, R22, 0x2, R20 ;  /* 0x0000000216047825 */ /* 0x001fca00078e0214 */
[----:B------:R0:W3:Y:S04]  /*8090*/  @!P1 LDG.E.U16 R15, [R4.64] ;  /* 0x00000004040f9981 */ /* 0x0000e8000c1e1500 */
[----:B--2---:R1:W-:Y:S04]  /*80a0*/  STL [R1+0x1f90], R17 ;  /* 0x001f901101007387 */ /* 0x0043e80000100800 */
[----:B------:R-:W2:Y:S04]  /*80b0*/  LDL.LU R2, [R1+0x118] ;  /* 0x0001180001027983 */ /* 0x000ea80000300800 */
[----:B------:R-:W4:Y:S04]  /*80c0*/  LDL.LU R0, [R1+0x11c] ;  /* 0x00011c0001007983 */ /* 0x000f280000300800 */
[----:B------:R-:W-:Y:S01]  /*80d0*/  STL.64 [R1+0xcd8], R24 ;  /* 0x000cd81801007387 */ /* 0x000fe20000100a00 */
[----:B------:R-:W-:Y:S01]  /*80e0*/  IMAD.MOV.U32 R19, RZ, RZ, R18 ;  /* 0x000000ffff137224 */ /* 0x000fe200078e0012 */
[----:B------:R-:W-:Y:S01]  /*80f0*/  PRMT R14, RZ, 0x7610, R14 ;  /* 0x00007610ff0e7816 */ /* 0x000fe2000000000e */
[----:B------:R-:W-:-:S04]  /*8100*/  IMAD.MOV.U32 R18, RZ, RZ, R3 ;  /* 0x000000ffff127224 */ /* 0x000fc800078e0003 */
[----:B0-----:R-:W-:Y:S01]  /*8110*/  IMAD.WIDE R4, R22, 0x2, R18 ;  /* 0x0000000216047825 */ /* 0x001fe200078e0212 */
[----:B------:R-:W-:-:S04]  /*8120*/  PRMT R13, RZ, 0x7610, R13 ;  /* 0x00007610ff0d7816 */ /* 0x000fc8000000000d */
[----:B------:R0:W2:Y:S04]  /*8130*/  @!P1 LDG.E.U16 R14, [R4.64] ;  /* 0x00000004040e9981 */ /* 0x0000a8000c1e1500 */
[----:B------:R0:W-:Y:S04]  /*8140*/  STL [R1+0x1f94], R16 ;  /* 0x001f941001007387 */ /* 0x0001e80000100800 */
[----:B-1----:R-:W2:Y:S04]  /*8150*/  LDL.LU R17, [R1+0x5a0] ;  /* 0x0005a00001117983 */ /* 0x002ea80000300800 */
[----:B0-----:R-:W2:Y:S04]  /*8160*/  LDL.LU R16, [R1+0x5a4] ;  /* 0x0005a40001107983 */ /* 0x001ea80000300800 */
[----:B------:R-:W-:Y:S04]  /*8170*/  STL.64 [R1+0xcd0], R20 ;  /* 0x000cd01401007387 */ /* 0x000fe80000100a00 */
[----:B---3--:R0:W-:Y:S04]  /*8180*/  STL [R1+0x1f98], R15 ;  /* 0x001f980f01007387 */ /* 0x0081e80000100800 */
[----:B0-----:R-:W3:Y:S04]  /*8190*/  LDL.LU R15, [R1+0x5a8] ;  /* 0x0005a800010f7983 */ /* 0x001ee80000300800 */
[----:B------:R-:W3:Y:S04]  /*81a0*/  LDL.LU R3, [R1+0x5ac] ;  /* 0x0005ac0001037983 */ /* 0x000ee80000300800 */
[----:B------:R4:W-:Y:S02]  /*81b0*/  STL.64 [R1+0xcc8], R18 ;  /* 0x000cc81201007387 */ /* 0x0009e40000100a00 */
[----:B----4-:R-:W-:-:S02]  /*81c0*/  IMAD.MOV.U32 R18, RZ, RZ, R0 ;  /* 0x000000ffff127224 */ /* 0x010fc400078e0000 */
[----:B--2---:R-:W-:-:S04]  /*81d0*/  IMAD.MOV.U32 R19, RZ, RZ, R2 ;  /* 0x000000ffff137224 */ /* 0x004fc800078e0002 */
[----:B------:R-:W-:-:S05]  /*81e0*/  IMAD.WIDE R4, R22, 0x2, R18 ;  /* 0x0000000216047825 */ /* 0x000fca00078e0212 */
[----:B------:R0:W2:Y:S01]  /*81f0*/  @!P1 LDG.E.U16 R13, [R4.64] ;  /* 0x00000004040d9981 */ /* 0x0000a2000c1e1500 */
[----:B------:R-:W-:-:S03]  /*8200*/  PRMT R12, RZ, 0x7610, R12 ;  /* 0x00007610ff0c7816 */ /* 0x000fc6000000000c */
[----:B------:R1:W-:Y:S04]  /*8210*/  STL [R1+0x1f9c], R14 ;  /* 0x001f9c0e01007387 */ /* 0x0003e80000100800 */
[----:B------:R-:W4:Y:S04]  /*8220*/  LDL.LU R2, [R1+0x5c0] ;  /* 0x0005c00001027983 */ /* 0x000f280000300800 */
[----:B------:R-:W3:Y:S01]  /*8230*/  LDL.LU R0, [R1+0x5c4] ;  /* 0x0005c40001007983 */ /* 0x000ee20000300800 */
[----:B0-----:R-:W-:-:S05]  /*8240*/  IMAD.WIDE R4, R22, 0x2, R16 ;  /* 0x0000000216047825 */ /* 0x001fca00078e0210 */
[----:B------:R-:W3:Y:S04]  /*8250*/  @!P1 LDG.E.U16 R12, [R4.64] ;  /* 0x00000004040c9981 */ /* 0x000ee8000c1e1500 */
[----:B------:R-:W-:Y:S04]  /*8260*/  STL.64 [R1+0xcc0], R18 ;  /* 0x000cc01201007387 */ /* 0x000fe80000100a00 */
[----:B--2---:R0:W-:Y:S04]  /*8270*/  STL [R1+0x1fa0], R13 ;  /* 0x001fa00d01007387 */ /* 0x0041e80000100800 */
[----:B-1----:R-:W2:Y:S04]  /*8280*/  LDL.LU R14, [R1+0x5c8] ;  /* 0x0005c800010e7983 */ /* 0x002ea80000300800 */
[----:B0-----:R-:W2:Y:S04]  /*8290*/  LDL.LU R13, [R1+0x5cc] ;  /* 0x0005cc00010d7983 */ /* 0x001ea80000300800 */
[----:B------:R3:W-:Y:S01]  /*82a0*/  STL.64 [R1+0xcb8], R16 ;  /* 0x000cb81001007387 */ /* 0x0007e20000100a00 */
[----:B------:R-:W-:-:S02]  /*82b0*/  PRMT R11, RZ, 0x7610, R11 ;  /* 0x00007610ff0b7816 */ /* 0x000fc4000000000b */
[----:B------:R-:W-:Y:S01]  /*82c0*/  PRMT R10, RZ, 0x7610, R10 ;  /* 0x00007610ff0a7816 */ /* 0x000fe2000000000a */
[----:B---3--:R-:W-:Y:S02]  /*82d0*/  IMAD.MOV.U32 R16, RZ, RZ, R3 ;  /* 0x000000ffff107224 */ /* 0x008fe400078e0003 */
[----:B------:R-:W-:Y:S01]  /*82e0*/  IMAD.MOV.U32 R17, RZ, RZ, R15 ;  /* 0x000000ffff117224 */ /* 0x000fe200078e000f */
[----:B------:R0:W-:Y:S03]  /*82f0*/  STL [R1+0x1fa4], R12 ;  /* 0x001fa40c01007387 */ /* 0x0001e60000100800 */
[----:B------:R-:W-:-:S05]  /*8300*/  IMAD.WIDE R4, R22, 0x2, R16 ;  /* 0x0000000216047825 */ /* 0x000fca00078e0210 */
[----:B------:R1:W3:Y:S04]  /*8310*/  @!P1 LDG.E.U16 R11, [R4.64] ;  /* 0x00000004040b9981 */ /* 0x0002e8000c1e1500 */
[----:B0-----:R-:W3:Y:S04]  /*8320*/  LDL.LU R12, [R1+0x620] ;  /* 0x00062000010c7983 */ /* 0x001ee80000300800 */
[----:B------:R-:W3:Y:S04]  /*8330*/  LDL.LU R3, [R1+0x624] ;  /* 0x0006240001037983 */ /* 0x000ee80000300800 */
[----:B------:R0:W-:Y:S01]  /*8340*/  STL.64 [R1+0xcb0], R16 ;  /* 0x000cb01001007387 */ /* 0x0001e20000100a00 */
[----:B------:R-:W-:Y:S01]  /*8350*/  PRMT R9, RZ, 0x7610, R9 ;  /* 0x00007610ff097816 */ /* 0x000fe20000000009 */
[----:B0-----:R-:W-:-:S02]  /*8360*/  IMAD.MOV.U32 R16, RZ, RZ, R0 ;  /* 0x000000ffff107224 */ /* 0x001fc400078e0000 */
[----:B----4-:R-:W-:-:S04]  /*8370*/  IMAD.MOV.U32 R17, RZ, RZ, R2 ;  /* 0x000000ffff117224 */ /* 0x010fc800078e0002 */
[----:B-1----:R-:W-:-:S05]  /*8380*/  IMAD.WIDE R4, R22, 0x2, R16 ;  /* 0x0000000216047825 */ /* 0x002fca00078e0210 */
[----:B------:R0:W4:Y:S01]  /*8390*/  @!P1 LDG.E.U16 R10, [R4.64] ;  /* 0x00000004040a9981 */ /* 0x000122000c1e1500 */
[----:B--2---:R-:W-:Y:S02]  /*83a0*/  IMAD.MOV.U32 R15, RZ, RZ, R14 ;  /* 0x000000ffff0f7224 */ /* 0x004fe400078e000e */
[----:B------:R-:W-:-:S04]  /*83b0*/  IMAD.MOV.U32 R14, RZ, RZ, R13 ;  /* 0x000000ffff0e7224 */ /* 0x000fc800078e000d */
[----:B0-----:R-:W-:-:S05]  /*83c0*/  IMAD.WIDE R4, R22, 0x2, R14 ;  /* 0x0000000216047825 */ /* 0x001fca00078e020e */
[----:B------:R0:W2:Y:S01]  /*83d0*/  @!P1 LDG.E.U16 R9, [R4.64] ;  /* 0x0000000404099981 */ /* 0x0000a2000c1e1500 */
[----:B------:R-:W-:-:S03]  /*83e0*/  PRMT R8, RZ, 0x7610, R8 ;  /* 0x00007610ff087816 */ /* 0x000fc60000000008 */
[----:B---3--:R1:W-:Y:S04]  /*83f0*/  STL [R1+0x1fa8], R11 ;  /* 0x001fa80b01007387 */ /* 0x0083e80000100800 */
[----:B------:R-:W3:Y:S01]  /*8400*/  LDL.LU R2, [R1+0x628] ;  /* 0x0006280001027983 */ /* 0x000ee20000300800 */
[----:B------:R-:W-:-:S03]  /*8410*/  IMAD.MOV.U32 R13, RZ, RZ, R12 ;  /* 0x000000ffff0d7224 */ /* 0x000fc600078e000c */
[----:B------:R-:W3:Y:S01]  /*8420*/  LDL.LU R0, [R1+0x62c] ;  /* 0x00062c0001007983 */ /* 0x000ee20000300800 */
[----:B------:R-:W-:-:S03]  /*8430*/  IMAD.MOV.U32 R12, RZ, RZ, R3 ;  /* 0x000000ffff0c7224 */ /* 0x000fc600078e0003 */
[----:B------:R-:W-:Y:S01]  /*8440*/  STL.64 [R1+0xca8], R16 ;  /* 0x000ca81001007387 */ /* 0x000fe20000100a00 */
[----:B0-----:R-:W-:-:S05]  /*8450*/  IMAD.WIDE R4, R22, 0x2, R12 ;  /* 0x0000000216047825 */ /* 0x001fca00078e020c */
[----:B------:R0:W3:Y:S04]  /*8460*/  @!P1 LDG.E.U16 R8, [R4.64] ;  /* 0x0000000404089981 */ /* 0x0000e8000c1e1500 */
[----:B----4-:R4:W-:Y:S04]  /*8470*/  STL [R1+0x1fac], R10 ;  /* 0x001fac0a01007387 */ /* 0x0109e80000100800 */
[----:B------:R-:W-:Y:S04]  /*8480*/  STL.64 [R1+0xca0], R14 ;  /* 0x000ca00e01007387 */ /* 0x000fe80000100a00 */
[----:B--2---:R-:W-:Y:S04]  /*8490*/  STL [R1+0x1fb0], R9 ;  /* 0x001fb00901007387 */ /* 0x004fe80000100800 */
[----:B-1----:R-:W2:Y:S04]  /*84a0*/  LDL.LU R11, [R1+0x630] ;  /* 0x00063000010b7983 */ /* 0x002ea80000300800 */
[----:B----4-:R-:W2:Y:S04]  /*84b0*/  LDL.LU R10, [R1+0x634] ;  /* 0x00063400010a7983 */ /* 0x010ea80000300800 */
[----:B------:R3:W-:Y:S01]  /*84c0*/  STL.64 [R1+0xc98], R12 ;  /* 0x000c980c01007387 */ /* 0x0007e20000100a00 */
[----:B------:R-:W-:-:S02]  /*84d0*/  PRMT R7, RZ, 0x7610, R7 ;  /* 0x00007610ff077816 */ /* 0x000fc40000000007 */
[----:B------:R-:W-:Y:S01]  /*84e0*/  PRMT R6, RZ, 0x7610, R6 ;  /* 0x00007610ff067816 */ /* 0x000fe20000000006 */
[----:B---3--:R-:W-:Y:S02]  /*84f0*/  IMAD.MOV.U32 R13, RZ, RZ, R2 ;  /* 0x000000ffff0d7224 */ /* 0x008fe400078e0002 */
[----:B------:R-:W-:-:S04]  /*8500*/  IMAD.MOV.U32 R12, RZ, RZ, R0 ;  /* 0x000000ffff0c7224 */ /* 0x000fc800078e0000 */
[----:B0-----:R-:W-:-:S05]  /*8510*/  IMAD.WIDE R4, R22, 0x2, R12 ;  /* 0x0000000216047825 */ /* 0x001fca00078e020c */
[----:B------:R2:W3:Y:S04]  /*8520*/  @!P1 LDG.E.U16 R7, [R4.64] ;  /* 0x0000000404079981 */ /* 0x0004e8000c1e1500 */
[----:B------:R0:W-:Y:S04]  /*8530*/  STL [R1+0x1fb4], R8 ;  /* 0x001fb40801007387 */ /* 0x0001e80000100800 */
[----:B------:R-:W4:Y:S04]  /*8540*/  LDL.LU R9, [R1+0x638] ;  /* 0x0006380001097983 */ /* 0x000f280000300800 */
[----:B------:R-:W3:Y:S04]  /*8550*/  LDL.LU R0, [R1+0x63c] ;  /* 0x00063c0001007983 */ /* 0x000ee80000300800 */
[----:B0-----:R-:W3:Y:S01]  /*8560*/  LDL.LU R8, [R1+0x660] ;  /* 0x0006600001087983 */ /* 0x001ee20000300800 */
[----:B--2---:R-:W-:-:S05]  /*8570*/  IMAD.WIDE R4, R22, 0x2, R10 ;  /* 0x0000000216047825 */ /* 0x004fca00078e020a */
[----:B------:R0:W2:Y:S04]  /*8580*/  @!P1 LDG.E.U16 R6, [R4.64] ;  /* 0x0000000404069981 */ /* 0x0000a8000c1e1500 */
[----:B------:R-:W-:Y:S04]  /*8590*/  STL.64 [R1+0xc90], R12 ;  /* 0x000c900c01007387 */ /* 0x000fe80000100a00 */
[----:B------:R-:W2:Y:S04]  /*85a0*/  LDL.LU R2, [R1+0x664] ;  /* 0x0006640001027983 */ /* 0x000ea80000300800 */
[----:B------:R-:W2:Y:S04]  /*85b0*/  LDL.LU R23, [R1+0x58] ;  /* 0x0000580001177983 */ /* 0x000ea80000300800 */
[----:B------:R-:W2:Y:S04]  /*85c0*/  LDL.LU R24, [R1+0x80] ;  /* 0x0000800001187983 */ /* 0x000ea80000300800 */
[----:B------:R-:W2:Y:S04]  /*85d0*/  LDL.LU R25, [R1+0x60] ;  /* 0x0000600001197983 */ /* 0x000ea80000300800 */
[----:B------:R-:W2:Y:S04]  /*85e0*/  LDL.LU R26, [R1+0x3c] ;  /* 0x00003c00011a7983 */ /* 0x000ea80000300800 */
[----:B------:R-:W2:Y:S04]  /*85f0*/  LDL.LU R27, [R1+0x9c] ;  /* 0x00009c00011b7983 */ /* 0x000ea80000300800 */
[----:B------:R-:W2:Y:S04]  /*8600*/  LDL.LU R3, [R1+0x7c] ;  /* 0x00007c0001037983 */ /* 0x000ea80000300800 */
[----:B------:R-:W2:Y:S04]  /*8610*/  LDL.LU R28, [R1+0x5c] ;  /* 0x00005c00011c7983 */ /* 0x000ea80000300800 */
[----:B---3--:R-:W-:Y:S04]  /*8620*/  STL [R1+0x1fb8], R7 ;  /* 0x001fb80701007387 */ /* 0x008fe80000100800 */
[----:B------:R1:W-:Y:S01]  /*8630*/  STL.64 [R1+0xc88], R10 ;  /* 0x000c880a01007387 */ /* 0x0003e20000100a00 */
[----:B0-----:R-:W-:Y:S01]  /*8640*/  PRMT R5, RZ, 0x7610, R5 ;  /* 0x00007610ff057816 */ /* 0x001fe20000000005 */
[----:B-1----:R-:W-:-:S02]  /*8650*/  IMAD.MOV.U32 R10, RZ, RZ, R0 ;  /* 0x000000ffff0a7224 */ /* 0x002fc400078e0000 */
[----:B----4-:R-:W-:Y:S01]  /*8660*/  IMAD.MOV.U32 R11, RZ, RZ, R9 ;  /* 0x000000ffff0b7224 */ /* 0x010fe200078e0009 */
[----:B--2---:R0:W-:Y:S03]  /*8670*/  STL [R1+0x1fbc], R6 ;  /* 0x001fbc0601007387 */ /* 0x0041e60000100800 */
[----:B0-----:R-:W-:-:S05]  /*8680*/  IMAD.WIDE R6, R22, 0x2, R10 ;  /* 0x0000000216067825 */ /* 0x001fca00078e020a */
[----:B------:R0:W2:Y:S04]  /*8690*/  @!P1 LDG.E.U16 R5, [R6.64] ;  /* 0x0000000406059981 */ /* 0x0000a8000c1e1500 */
[----:B------:R-:W1:Y:S01]  /*86a0*/  S2R R29, SR_TID.X ;  /* 0x00000000001d7919 */ /* 0x000e620000002100 */
[----:B------:R-:W-:-:S03]  /*86b0*/  PRMT R4, RZ, 0x7610, R4 ;  /* 0x00007610ff047816 */ /* 0x000fc60000000004 */
[----:B------:R-:W-:Y:S01]  /*86c0*/  STL.64 [R1+0xc80], R10 ;  /* 0x000c800a01007387 */ /* 0x000fe20000100a00 */
[----:B0-----:R-:W-:Y:S02]  /*86d0*/  IMAD.MOV.U32 R6, RZ, RZ, R2 ;  /* 0x000000ffff067224 */ /* 0x001fe400078e0002 */
[----:B------:R-:W-:Y:S01]  /*86e0*/  IMAD.MOV.U32 R7, RZ, RZ, R8 ;  /* 0x000000ffff077224 */ /* 0x000fe200078e0008 */
[----:B-1----:R-:W-:Y:S01]  /*86f0*/  LOP3.LUT R19, R29, 0x1ff, RZ, 0xc0, !PT ;  /* 0x000001ff1d137812 */ /* 0x002fe200078ec0ff */
[----:B--2---:R-:W-:Y:S04]  /*8700*/  STL [R1+0x1fc0], R5 ;  /* 0x001fc00501007387 */ /* 0x004fe80000100800 */
[----:B------:R-:W-:Y:S04]  /*8710*/  STL [R1+0x1fc4], R19 ;  /* 0x001fc41301007387 */ /* 0x000fe80000100800 */
[----:B------:R0:W-:Y:S02]  /*8720*/  STL.64 [R1+0xb58], R6 ;  /* 0x000b580601007387 */ /* 0x0001e40000100a00 */
[----:B0-----:R-:W-:-:S05]  /*8730*/  IMAD.WIDE R6, R22, 0x2, R6 ;  /* 0x0000000216067825 */ /* 0x001fca00078e0206 */
[----:B------:R-:W2:Y:S01]  /*8740*/  @!P1 LDG.E.U16 R4, [R6.64] ;  /* 0x0000000406049981 */ /* 0x000ea2000c1e1500 */
[----:B------:R-:W-:-:S03]  /*8750*/  IMAD.SHL.U32 R2, R19, 0x2, RZ ;  /* 0x0000000213027824 */ /* 0x000fc600078e00ff */
[----:B--2---:R-:W-:Y:S04]  /*8760*/  STL [R1+0x1fc8], R4 ;  /* 0x001fc80401007387 */ /* 0x004fe80000100800 */
[----:B------:R-:W-:Y:S04]  /*8770*/  STL [R1+0x1fcc], R2 ;  /* 0x001fcc0201007387 */ /* 0x000fe80000100800 */
[----:B------:R-:W2:Y:S04]  /*8780*/  LDL.LU R7, [R1+0x98] ;  /* 0x0000980001077983 */ /* 0x000ea80000300800 */
[----:B--2---:R0:W-:Y:S04]  /*8790*/  STL [R1+0x1fd8], R7 ;  /* 0x001fd80701007387 */ /* 0x0041e80000100800 */
[----:B0-----:R-:W2:Y:S04]  /*87a0*/  LDL.LU R7, [R1+0x38] ;  /* 0x0000380001077983 */ /* 0x001ea80000300800 */
[----:B------:R-:W3:Y:S04]  /*87b0*/  LDL.LU R4, [R1+0x34] ;  /* 0x0000340001047983 */ /* 0x000ee80000300800 */
[----:B---3--:R0:W-:Y:S04]  /*87c0*/  STL [R1+0x1fd0], R4 ;  /* 0x001fd00401007387 */ /* 0x0081e80000100800 */
[----:B0-----:R-:W3:Y:S04]  /*87d0*/  LDL.LU R4, [R1+0x54] ;  /* 0x0000540001047983 */ /* 0x001ee80000300800 */
[----:B------:R-:W0:Y:S04]  /*87e0*/  S2R R0, SR_TID.X ;  /* 0x0000000000007919 */ /* 0x000e280000002100 */
[----:B------:R-:W-:Y:S04]  /*87f0*/  STS.U16 [R2], R23 ;  /* 0x0000001702007388 */ /* 0x000fe80000000400 */
[----:B------:R-:W-:Y:S01]  /*8800*/  STS.U16 [R2+0x2000], R24 ;  /* 0x0020001802007388 */ /* 0x000fe20000000400 */
[----:B0-----:R-:W-:-:S03]  /*8810*/  LOP3.LUT R0, R0, 0x1ff, RZ, 0xc0, !PT ;  /* 0x000001ff00007812 */ /* 0x001fc600078ec0ff */
[----:B---3--:R0:W-:Y:S04]  /*8820*/  STL [R1+0x1fd4], R4 ;  /* 0x001fd40401007387 */ /* 0x0081e80000100800 */
[----:B0-----:R-:W3:Y:S01]  /*8830*/  LDL.LU R4, [R1+0x78] ;  /* 0x0000780001047983 */ /* 0x001ee20000300800 */
[----:B------:R-:W-:-:S05]  /*8840*/  IMAD.SHL.U32 R0, R0, 0x2, RZ ;  /* 0x0000000200007824 */ /* 0x000fca00078e00ff */
[----:B------:R-:W-:Y:S01]  /*8850*/  LOP3.LUT R0, R0, 0x10, RZ, 0x3c, !PT ;  /* 0x0000001000007812 */ /* 0x000fe200078e3cff */
[----:B------:R-:W-:Y:S04]  /*8860*/  STS.U16 [R2+0x4000], R25 ;  /* 0x0040001902007388 */ /* 0x000fe80000000400 */
[----:B------:R-:W-:Y:S04]  /*8870*/  STS.U16 [R2+0x6000], R26 ;  /* 0x0060001a02007388 */ /* 0x000fe80000000400 */
[----:B------:R-:W-:Y:S04]  /*8880*/  STS.U16 [R0+0x400], R27 ;  /* 0x0004001b00007388 */ /* 0x000fe80000000400 */
[----:B------:R-:W-:Y:S04]  /*8890*/  STS.U16 [R0+0x2400], R3 ;  /* 0x0024000300007388 */ /* 0x000fe80000000400 */
[----:B------:R0:W-:Y:S04]  /*88a0*/  STS.U16 [R0+0x4400], R28 ;  /* 0x0044001c00007388 */ /* 0x0001e80000000400 */
[----:B0-----:R-:W0:Y:S01]  /*88b0*/  S2R R28, SR_TID.X ;  /* 0x00000000001c7919 */ /* 0x001e220000002100 */
[----:B------:R-:W-:-:S02]  /*88c0*/  LOP3.LUT R3, R29, 0x1ff, RZ, 0xc0, !PT ;  /* 0x000001ff1d037812 */ /* 0x000fc400078ec0ff */
[----:B0-----:R-:W-:-:S05]  /*88d0*/  LOP3.LUT R28, R28, 0x1ff, RZ, 0xc0, !PT ;  /* 0x000001ff1c1c7812 */ /* 0x001fca00078ec0ff */
[----:B------:R-:W-:-:S05]  /*88e0*/  IMAD.SHL.U32 R11, R28, 0x2, RZ ;  /* 0x000000021c0b7824 */ /* 0x000fca00078e00ff */
[C---:B------:R-:W-:Y:S01]  /*88f0*/  LOP3.LUT R2, R11.reuse, 0x20, RZ, 0x3c, !PT ;  /* 0x000000200b027812 */ /* 0x040fe200078e3cff */
[----:B---3--:R0:W-:Y:S04]  /*8900*/  STL [R1+0x1fdc], R4 ;  /* 0x001fdc0401007387 */ /* 0x0081e80000100800 */
[----:B------:R-:W3:Y:S04]  /*8910*/  LDL.LU R19, [R1+0x94] ;  /* 0x0000940001137983 */ /* 0x000ee80000300800 */
[----:B------:R-:W4:Y:S04]  /*8920*/  LDL.LU R5, [R1+0x74] ;  /* 0x0000740001057983 */ /* 0x000f280000300800 */
[----:B------:R-:W3:Y:S04]  /*8930*/  LDL.LU R6, [R1+0x50] ;  /* 0x0000500001067983 */ /* 0x000ee80000300800 */
        /* <DEDUP_REMOVED lines=12> */
[----:B------:R-:W3:Y:S01]  /*8a00*/  LDL.LU R20, [R1+0x24] ;  /* 0x0000240001147983 */ /* 0x000ee20000300800 */
[----:B0-----:R-:W-:-:S03]  /*8a10*/  LOP3.LUT R4, R11, 0x10, RZ, 0x3c, !PT ;  /* 0x000000100b047812 */ /* 0x001fc600078e3cff */
[----:B------:R-:W3:Y:S04]  /*8a20*/  LDL.LU R21, [R1+0x84] ;  /* 0x0000840001157983 */ /* 0x000ee80000300800 */
[----:B------:R-:W3:Y:S04]  /*8a30*/  LDL.LU R23, [R1+0x64] ;  /* 0x0000640001177983 */ /* 0x000ee80000300800 */
[----:B------:R-:W3:Y:S04]  /*8a40*/  LDL.LU R24, [R1+0x40] ;  /* 0x0000400001187983 */ /* 0x000ee80000300800 */
[----:B------:R-:W3:Y:S01]  /*8a50*/  LDL.LU R26, [R1+0x20] ;  /* 0x00002000011a7983 */ /* 0x000ee20000300800 */
[----:B------:R-:W-:-:S03]  /*8a60*/  IMAD.SHL.U32 R11, R3, 0x2, RZ ;  /* 0x00000002030b7824 */ /* 0x000fc600078e00ff */
[----:B------:R-:W3:Y:S04]  /*8a70*/  LDL.LU R27, [R1+0x1c] ;  /* 0x00001c00011b7983 */ /* 0x000ee80000300800 */
[----:B------:R-:W3:Y:S04]  /*8a80*/  LDL.LU R0, [R1+0x18] ;  /* 0x0000180001007983 */ /* 0x000ee80000300800 */
[----:B------:R-:W3:Y:S04]  /*8a90*/  LDL.LU R28, [R1+0x14] ;  /* 0x00001400011c7983 */ /* 0x000ee80000300800 */
[----:B------:R-:W3:Y:S04]  /*8aa0*/  LDL.LU R29, [R1+0x10] ;  /* 0x00001000011d7983 */ /* 0x000ee80000300800 */
[----:B------:R-:W3:Y:S04]  /*8ab0*/  LDL.LU R3, [R1+0xc] ;  /* 0x00000c0001037983 */ /* 0x000ee80000300800 */
[----:B--2---:R0:W-:Y:S04]  /*8ac0*/  STS.U16 [R4+0x6400], R7 ;  /* 0x0064000704007388 */ /* 0x0041e80000000400 */
[----:B0-----:R-:W2:Y:S04]  /*8ad0*/  LDL.LU R4, [R1+0x1fdc] ;  /* 0x001fdc0001047983 */ /* 0x001ea80000300800 */
[----:B------:R-:W2:Y:S04]  /*8ae0*/  LDL.LU R7, [R1+0x1fd8] ;  /* 0x001fd80001077983 */ /* 0x000ea80000300800 */
[----:B--2---:R-:W-:Y:S04]  /*8af0*/  STS.U16 [R2+0x800], R7 ;  /* 0x0008000702007388 */ /* 0x004fe80000000400 */
[----:B------:R0:W-:Y:S04]  /*8b00*/  STS.U16 [R2+0x2800], R4 ;  /* 0x0028000402007388 */ /* 0x0001e80000000400 */
[----:B0-----:R-:W2:Y:S01]  /*8b10*/  LDL.LU R4, [R1+0x1fd4] ;  /* 0x001fd40001047983 */ /* 0x001ea20000300800 */
[----:B------:R-:W-:-:S03]  /*8b20*/  LOP3.LUT R7, R11, 0x30, RZ, 0x3c, !PT ;  /* 0x000000300b077812 */ /* 0x000fc600078e3cff */
[----:B--2---:R0:W-:Y:S04]  /*8b30*/  STS.U16 [R2+0x4800], R4 ;  /* 0x0048000402007388 */ /* 0x0041e80000000400 */
[----:B0-----:R-:W2:Y:S04]  /*8b40*/  LDL.LU R4, [R1+0x1fd0] ;  /* 0x001fd00001047983 */ /* 0x001ea80000300800 */
[----:B--2---:R0:W-:Y:S04]  /*8b50*/  STS.U16 [R2+0x6800], R4 ;  /* 0x0068000402007388 */ /* 0x0041e80000000400 */
[----:B---3--:R1:W-:Y:S04]  /*8b60*/  STS.U16 [R7+0xc00], R19 ;  /* 0x000c001307007388 */ /* 0x0083e80000000400 */
[----:B0-----:R-:W2:Y:S04]  /*8b70*/  LDL.LU R2, [R1+0x1fcc] ;  /* 0x001fcc0001027983 */ /* 0x001ea80000300800 */
[----:B------:R-:W3:Y:S04]  /*8b80*/  LDL.LU R4, [R1+0x1fc8] ;  /* 0x001fc80001047983 */ /* 0x000ee80000300800 */
[----:B-1----:R-:W2:Y:S01]  /*8b90*/  LDL.LU R19, [R1+0x1fc4] ;  /* 0x001fc40001137983 */ /* 0x002ea20000300800 */
[----:B------:R-:W-:-:S03]  /*8ba0*/  LOP3.LUT R11, R11, 0x40, RZ, 0x3c, !PT ;  /* 0x000000400b0b7812 */ /* 0x000fc600078e3cff */
[----:B----4-:R0:W-:Y:S04]  /*8bb0*/  STS.U16 [R7+0x2c00], R5 ;  /* 0x002c000507007388 */ /* 0x0101e80000000400 */
[----:B------:R1:W-:Y:S04]  /*8bc0*/  STS.U16 [R7+0x4c00], R6 ;  /* 0x004c000607007388 */ /* 0x0003e80000000400 */
[----:B------:R4:W-:Y:S04]  /*8bd0*/  STS.U16 [R7+0x6c00], R8 ;  /* 0x006c000807007388 */ /* 0x0009e80000000400 */
[----:B------:R-:W-:Y:S04]  /*8be0*/  STS.U16 [R11+0x1000], R16 ;  /* 0x001000100b007388 */ /* 0x000fe80000000400 */
[----:B------:R0:W-:Y:S04]  /*8bf0*/  STS.U16 [R11+0x3000], R9 ;  /* 0x003000090b007388 */ /* 0x0001e80000000400 */
[----:B------:R1:W-:Y:S04]  /*8c00*/  STS.U16 [R11+0x5000], R10 ;  /* 0x0050000a0b007388 */ /* 0x0003e80000000400 */
[----:B------:R4:W-:Y:S04]  /*8c10*/  STS.U16 [R11+0x7000], R12 ;  /* 0x0070000c0b007388 */ /* 0x0009e80000000400 */
[----:B0-----:R-:W3:Y:S04]  /*8c20*/  LDL.LU R5, [R1+0x1fc0] ;  /* 0x001fc00001057983 */ /* 0x001ee80000300800 */
[----:B-1----:R-:W3:Y:S04]  /*8c30*/  LDL.LU R6, [R1+0x1fbc] ;  /* 0x001fbc0001067983 */ /* 0x002ee80000300800 */
[----:B----4-:R-:W4:Y:S04]  /*8c40*/  LDL.LU R7, [R1+0x1fb8] ;  /* 0x001fb80001077983 */ /* 0x010f280000300800 */
[----:B------:R-:W3:Y:S04]  /*8c50*/  LDL.LU R8, [R1+0x1fb4] ;  /* 0x001fb40001087983 */ /* 0x000ee80000300800 */
[----:B------:R-:W3:Y:S04]  /*8c60*/  LDL.LU R9, [R1+0x1fb0] ;  /* 0x001fb00001097983 */ /* 0x000ee80000300800 */
[----:B------:R-:W3:Y:S04]  /*8c70*/  LDL.LU R10, [R1+0x1fac] ;  /* 0x001fac00010a7983 */ /* 0x000ee80000300800 */
[----:B------:R-:W3:Y:S04]  /*8c80*/  LDL.LU R11, [R1+0x1fa8] ;  /* 0x001fa800010b7983 */ /* 0x000ee80000300800 */
[----:B------:R-:W3:Y:S01]  /*8c90*/  LDL.LU R12, [R1+0x1fa4] ;  /* 0x001fa400010c7983 */ /* 0x000ee20000300800 */
[----:B--2---:R-:W-:-:S05]  /*8ca0*/  IMAD.SHL.U32 R19, R19, 0x2, RZ ;  /* 0x0000000213137824 */ /* 0x004fca00078e00ff */
[----:B------:R-:W-:-:S05]  /*8cb0*/  LOP3.LUT R16, R19, 0x50, RZ, 0x3c, !PT ;  /* 0x0000005013107812 */ /* 0x000fca00078e3cff */
[----:B------:R0:W-:Y:S04]  /*8cc0*/  STS.U16 [R16+0x1400], R13 ;  /* 0x0014000d10007388 */ /* 0x0001e80000000400 */
[----:B------:R1:W-:Y:S04]  /*8cd0*/  STS.U16 [R16+0x3400], R14 ;  /* 0x0034000e10007388 */ /* 0x0003e80000000400 */
[----:B------:R-:W-:Y:S04]  /*8ce0*/  STS.U16 [R16+0x5400], R15 ;  /* 0x0054000f10007388 */ /* 0x000fe80000000400 */
[----:B------:R2:W-:Y:S01]  /*8cf0*/  STS.U16 [R16+0x7400], R22 ;  /* 0x0074001610007388 */ /* 0x0005e20000000400 */
[----:B------:R-:W-:-:S03]  /*8d00*/  LOP3.LUT R19, R19, 0x60, RZ, 0x3c, !PT ;  /* 0x0000006013137812 */ /* 0x000fc600078e3cff */
[----:B0-----:R-:W3:Y:S04]  /*8d10*/  LDL.LU R13, [R1+0x1fa0] ;  /* 0x001fa000010d7983 */ /* 0x001ee80000300800 */
[----:B-1----:R-:W3:Y:S04]  /*8d20*/  LDL.LU R14, [R1+0x1f9c] ;  /* 0x001f9c00010e7983 */ /* 0x002ee80000300800 */
[----:B--2---:R-:W0:Y:S04]  /*8d30*/  S2R R22, SR_TID.X ;  /* 0x0000000000167919 */ /* 0x004e280000002100 */
[----:B------:R1:W-:Y:S04]  /*8d40*/  STS.U16 [R19+0x1800], R25 ;  /* 0x0018001913007388 */ /* 0x0003e80000000400 */
[----:B------:R-:W2:Y:S04]  /*8d50*/  LDL.LU R15, [R1+0x1f98] ;  /* 0x001f9800010f7983 */ /* 0x000ea80000300800 */
[----:B------:R-:W2:Y:S01]  /*8d60*/  LDL.LU R16, [R1+0x1f94] ;  /* 0x001f940001107983 */ /* 0x000ea20000300800 */
[----:B-1----:R-:W-:-:S03]  /*8d70*/  LOP3.LUT R25, R2, 0x70, RZ, 0x3c, !PT ;  /* 0x0000007002197812 */ /* 0x002fc600078e3cff */
[----:B------:R1:W-:Y:S04]  /*8d80*/  STS.U16 [R19+0x3800], R17 ;  /* 0x0038001113007388 */ /* 0x0003e80000000400 */
[----:B------:R4:W-:Y:S01]  /*8d90*/  STS.U16 [R19+0x5800], R18 ;  /* 0x0058001213007388 */ /* 0x0009e20000000400 */
[----:B0-----:R-:W-:-:S03]  /*8da0*/  SHF.R.U32.HI R22, RZ, 0x2, R22 ;  /* 0x00000002ff167819 */ /* 0x001fc60000011616 */
[----:B------:R0:W-:Y:S04]  /*8db0*/  STS.U16 [R19+0x7800], R20 ;  /* 0x0078001413007388 */ /* 0x0001e80000000400 */
[----:B-1----:R-:W2:Y:S01]  /*8dc0*/  LDL.LU R17, [R1+0x1f90] ;  /* 0x001f900001117983 */ /* 0x002ea20000300800 */
[----:B------:R-:W-:-:S03]  /*8dd0*/  LOP3.LUT R2, R2, 0x30, R22, 0x78, !PT ;  /* 0x0000003002027812 */ /* 0x000fc600078e7816 */
[----:B----4-:R-:W4:Y:S04]  /*8de0*/  LDL.LU R18, [R1+0x1f8c] ;  /* 0x001f8c0001127983 */ /* 0x010f280000300800 */
[----:B0-----:R-:W2:Y:S04]  /*8df0*/  LDL.LU R19, [R1+0x1f88] ;  /* 0x001f880001137983 */ /* 0x001ea80000300800 */
[----:B------:R-:W2:Y:S04]  /*8e00*/  LDL.LU R20, [R1+0x1f84] ;  /* 0x001f840001147983 */ /* 0x000ea80000300800 */
[----:B------:R0:W-:Y:S04]  /*8e10*/  STS.U16 [R25+0x1c00], R21 ;  /* 0x001c001519007388 */ /* 0x0001e80000000400 */
[----:B------:R1:W-:Y:S04]  /*8e20*/  STS.U16 [R25+0x3c00], R23 ;  /* 0x003c001719007388 */ /* 0x0003e80000000400 */
[----:B------:R1:W-:Y:S04]  /*8e30*/  STS.U16 [R25+0x5c00], R24 ;  /* 0x005c001819007388 */ /* 0x0003e80000000400 */
[----:B0-----:R-:W2:Y:S04]  /*8e40*/  LDL.LU R21, [R1+0x1f80] ;  /* 0x001f800001157983 */ /* 0x001ea80000300800 */
[----:B------:R-:W2:Y:S04]  /*8e50*/  LDL.LU R22, [R1+0x1f7c] ;  /* 0x001f7c0001167983 */ /* 0x000ea80000300800 */
[----:B-1----:R-:W2:Y:S04]  /*8e60*/  LDL.LU R23, [R1+0x1f78] ;  /* 0x001f780001177983 */ /* 0x002ea80000300800 */
        /* <DEDUP_REMOVED lines=10> */
[----:B0-----:R-:W2:Y:S04]  /*8f10*/  LDL.LU R28, [R1+0x1f60] ;  /* 0x001f6000011c7983 */ /* 0x001ea80000300800 */
[----:B-1----:R-:W2:Y:S04]  /*8f20*/  LDL.LU R29, [R1+0x1f5c] ;  /* 0x001f5c00011d7983 */ /* 0x002ea80000300800 */
[----:B------:R-:W-:Y:S04]  /*8f30*/  STS.U16 [R2+0x9000], R3 ;  /* 0x0090000302007388 */ /* 0x000fe80000000400 */
[----:B--2---:R0:W-:Y:S04]  /*8f40*/  STS.U16 [R2+0x9400], R29 ;  /* 0x0094001d02007388 */ /* 0x0041e80000000400 */
[----:B------:R-:W-:Y:S04]  /*8f50*/  STS.U16 [R2+0x9800], R28 ;  /* 0x0098001c02007388 */ /* 0x000fe80000000400 */
[----:B------:R1:W-:Y:S04]  /*8f60*/  STS.U16 [R2+0x9c00], R0 ;  /* 0x009c000002007388 */ /* 0x0003e80000000400 */
[----:B0-----:R-:W2:Y:S04]  /*8f70*/  LDL.LU R29, [R1+0x1f58] ;  /* 0x001f5800011d7983 */ /* 0x001ea80000300800 */
[----:B-1----:R-:W2:Y:S04]  /*8f80*/  LDL R0, [R1+0xb50] ;  /* 0x000b500001007983 */ /* 0x002ea80000100800 */
[----:B------:R-:W-:Y:S04]  /*8f90*/  STS.U16 [R2+0xa000], R27 ;  /* 0x00a0001b02007388 */ /* 0x000fe80000000400 */
        /* <DEDUP_REMOVED lines=8> */
[----:B----4-:R-:W-:Y:S04]  /*9020*/  STS.U16 [R2+0xc400], R18 ;  /* 0x00c4001202007388 */ /* 0x010fe80000000400 */
[----:B------:R-:W-:Y:S04]  /*9030*/  STS.U16 [R2+0xc800], R17 ;  /* 0x00c8001102007388 */ /* 0x000fe80000000400 */
[----:B------:R-:W-:Y:S04]  /*9040*/  STS.U16 [R2+0xcc00], R16 ;  /* 0x00cc001002007388 */ /* 0x000fe80000000400 */
[----:B------:R-:W-:Y:S04]  /*9050*/  STS.U16 [R2+0xd000], R15 ;  /* 0x00d0000f02007388 */ /* 0x000fe80000000400 */
[----:B---3--:R-:W-:Y:S04]  /*9060*/  STS.U16 [R2+0xd400], R14 ;  /* 0x00d4000e02007388 */ /* 0x008fe80000000400 */
        /* <DEDUP_REMOVED lines=10> */
[----:B------:R-:W-:Y:S06]  /*9110*/  BAR.SYNC.DEFER_BLOCKING 0x0 ;  /* 0x0000000000007b1d */ /* 0x000fec0000010000 */
[----:B--2---:R-:W-:Y:S04]  /*9120*/  LDSM.16.M88.4 R4, [R29+0x8000] ;  /* 0x008000001d04783b */ /* 0x004fe80000000200 */
[----:B------:R-:W0:Y:S04]  /*9130*/  LDSM.16.MT88.4 R12, [R0] ;  /* 0x00000000000c783b */ /* 0x000e280000004200 */
[----:B------:R-:W-:Y:S04]  /*9140*/  LDSM.16.MT88.4 R16, [R0+0x280] ;  /* 0x000280000010783b */ /* 0x000fe80000004200 */
[----:B------:R-:W-:Y:S04]  /*9150*/  LDSM.16.MT88.4 R20, [R0+0x300] ;  /* 0x000300000014783b */ /* 0x000fe80000004200 */
[----:B------:R-:W-:Y:S04]  /*9160*/  LDSM.16.MT88.4 R24, [R0+0x380] ;  /* 0x000380000018783b */ /* 0x000fe80000004200 */
[----:B0-----:R-:W-:Y:S04]  /*9170*/  STL.64 [R1+0x10], R12 ;  /* 0x0000100c01007387 */ /* 0x001fe80000100a00 */
[----:B------:R-:W-:Y:S01]  /*9180*/  STL.64 [R1+0x18], R14 ;  /* 0x0000180e01007387 */ /* 0x000fe20000100a00 */
[----:B------:R-:W-:-:S03]  /*9190*/  IMAD.MOV.U32 R9, RZ, RZ, R12 ;  /* 0x000000ffff097224 */ /* 0x000fc600078e000c */
[----:B------:R-:W-:Y:S01]  /*91a0*/  STL [R1+0x1f20], R29 ;  /* 0x001f201d01007387 */ /* 0x000fe20000100800 */
[----:B------:R-:W-:-:S03]  /*91b0*/  IMAD.MOV.U32 R8, RZ, RZ, R13 ;  /* 0x000000ffff087224 */ /* 0x000fc600078e000d */
[----:B------:R-:W-:Y:S01]  /*91c0*/  STL.64 [R1+0x110], R4 ;  /* 0x0001100401007387 */ /* 0x000fe20000100a00 */
[----:B------:R-:W-:Y:S02]  /*91d0*/  IMAD.MOV.U32 R3, RZ, RZ, R14 ;  /* 0x000000ffff037224 */ /* 0x000fe400078e000e */
[----:B------:R-:W-:Y:S01]  /*91e0*/  IMAD.MOV.U32 R2, RZ, RZ, R15 ;  /* 0x000000ffff027224 */ /* 0x000fe200078e000f */
[----:B------:R-:W-:Y:S04]  /*91f0*/  STL.64 [R1+0x118], R6 ;  /* 0x0001180601007387 */ /* 0x000fe80000100a00 */
[----:B------:R-:W0:Y:S04]  /*9200*/  LDSM.16.MT88.4 R4, [R0+0x100] ;  /* 0x000100000004783b */ /* 0x000e280000004200 */
[----:B------:R-:W1:Y:S04]  /*9210*/  LDSM.16.MT88.4 R12, [R0+0x80] ;  /* 0x00008000000c783b */ /* 0x000e680000004200 */
[----:B0-----:R-:W-:Y:S04]  /*9220*/  STL.64 [R1+0x1f30], R6 ;  /* 0x001f300601007387 */ /* 0x001fe80000100a00 */
[----:B-1----:R-:W-:Y:S04]  /*9230*/  STL.64 [R1], R12 ;  /* 0x0000000c01007387 */ /* 0x002fe80000100a00 */
[----:B------:R-:W-:Y:S04]  /*9240*/  STL.64 [R1+0x8], R14 ;  /* 0x0000080e01007387 */ /* 0x000fe80000100a00 */
[----:B------:R0:W-:Y:S04]  /*9250*/  STL.64 [R1+0x1f28], R4 ;  /* 0x001f280401007387 */ /* 0x0001e80000100a00 */
[----:B------:R-:W-:Y:S04]  /*9260*/  LDSM.16.MT88.4 R12, [R0+0x200] ;  /* 0x00020000000c783b */ /* 0x000fe80000004200 */
[----:B0-----:R-:W2:Y:S04]  /*9270*/  LDL.LU.64 R4, [R1+0x6e0] ;  /* 0x0006e00001047983 */ /* 0x001ea80000300a00 */
[----:B------:R-:W3:Y:S04]  /*9280*/  LDL.LU.64 R6, [R1+0x6e8] ;  /* 0x0006e80001067983 */ /* 0x000ee80000300a00 */
[----:B---3--:R-:W-:Y:S04]  /*9290*/  STL.64 [R1+0x1f40], R6 ;  /* 0x001f400601007387 */ /* 0x008fe80000100a00 */
[----:B--2---:R0:W-:Y:S02]  /*92a0*/  STL.64 [R1+0x1f38], R4 ;  /* 0x001f380401007387 */ /* 0x0041e40000100a00 */
[----:B0-----:R-:W-:-:S02]  /*92b0*/  IMAD.MOV.U32 R4, RZ, RZ, R9 ;  /* 0x000000ffff047224 */ /* 0x001fc400078e0009 */
[----:B------:R-:W-:Y:S02]  /*92c0*/  IMAD.MOV.U32 R5, RZ, RZ, R8 ;  /* 0x000000ffff057224 */ /* 0x000fe400078e0008 */
[----:B------:R-:W0:Y:S04]  /*92d0*/  LDSM.16.MT88.4 R8, [R0+0x180] ;  /* 0x000180000008783b */ /* 0x000e280000004200 */
[----:B0-----:R-:W-:Y:S04]  /*92e0*/  STL.64 [R1+0x1f50], R10 ;  /* 0x001f500a01007387 */ /* 0x001fe80000100a00 */
[----:B------:R0:W-:Y:S04]  /*92f0*/  STL.64 [R1+0x1f48], R8 ;  /* 0x001f480801007387 */ /* 0x0001e80000100a00 */
[----:B0-----:R-:W2:Y:S04]  /*9300*/  LDL.LU.64 R8, [R1+0xab0] ;  /* 0x000ab00001087983 */ /* 0x001ea80000300a00 */
[----:B------:R-:W2:Y:S04]  /*9310*/  LDL.LU.64 R10, [R1+0xab8] ;  /* 0x000ab800010a7983 */ /* 0x000ea80000300a00 */
[----:B------:R0:W-:Y:S04]  /*9320*/  STL.64 [R1+0x1f18], R14 ;  /* 0x001f180e01007387 */ /* 0x0001e80000100a00 */
[----:B------:R1:W-:Y:S04]  /*9330*/  STL.64 [R1+0x1f10], R12 ;  /* 0x001f100c01007387 */ /* 0x0003e80000100a00 */
[----:B0-----:R-:W3:Y:S04]  /*9340*/  LDL.64 R14, [R1+0x8] ;  /* 0x00000800010e7983 */ /* 0x001ee80000100a00 */
[----:B-1----:R-:W3:Y:S04]  /*9350*/  LDL.64 R12, [R1] ;  /* 0x00000000010c7983 */ /* 0x002ee80000100a00 */
[----:B------:R-:W-:Y:S04]  /*9360*/  STL.64 [R1+0x1f08], R18 ;  /* 0x001f081201007387 */ /* 0x000fe80000100a00 */
[----:B------:R0:W-:Y:S04]  /*9370*/  STL.64 [R1+0x1f00], R16 ;  /* 0x001f001001007387 */ /* 0x0001e80000100a00 */
[----:B0-----:R-:W2:Y:S01]  /*9380*/  LDL.LU.64 R16, [R1+0x110] ;  /* 0x0001100001107983 */ /* 0x001ea20000300a00 */
[----:B------:R-:W-:-:S02]  /*9390*/  IMAD.MOV.U32 R6, RZ, RZ, R3 ;  /* 0x000000ffff067224 */ /* 0x000fc400078e0003 */
[----:B------:R-:W-:Y:S01]  /*93a0*/  IMAD.MOV.U32 R7, RZ, RZ, R2 ;  /* 0x000000ffff077224 */ /* 0x000fe200078e0002 */
[----:B------:R-:W-:Y:S04]  /*93b0*/  STL.64 [R1+0x1ef8], R22 ;  /* 0x001ef81601007387 */ /* 0x000fe80000100a00 */
[----:B------:R0:W-:Y:S04]  /*93c0*/  STL.64 [R1+0x1ef0], R20 ;  /* 0x001ef01401007387 */ /* 0x0001e80000100a00 */
[----:B0-----:R-:W4:Y:S04]  /*93d0*/  LDL.LU.64 R20, [R1+0x510] ;  /* 0x0005100001147983 */ /* 0x001f280000300a00 */
[----:B------:R-:W4:Y:S04]  /*93e0*/  LDL.LU.64 R22, [R1+0x518] ;  /* 0x0005180001167983 */ /* 0x000f280000300a00 */
[----:B------:R-:W-:Y:S01]  /*93f0*/  STL [R1+0x1f24], R27 ;  /* 0x001f241b01007387 */ /* 0x000fe20000100800 */
[----:B--2---:R-:W-:Y:S03]  /*9400*/  HMMA.16816.F32.BF16 R4, R4, R16, R8 ;  /* 0x000000100404723c */ /* 0x004fe60000041808 */
[----:B------:R-:W2:Y:S04]  /*9410*/  LDL.LU.64 R10, [R1+0x1f50] ;  /* 0x001f5000010a7983 */ /* 0x000ea80000300a00 */
[----:B------:R-:W2:Y:S11]  /*9420*/  LDL.LU.64 R8, [R1+0x1f48] ;  /* 0x001f480001087983 */ /* 0x000eb60000300a00 */
[----:B------:R-:W-:Y:S06]  /*9430*/  @!UPT UIADD3 URZ, URZ, URZ, URZ ;  /* 0x0000003f3f3ff290 */ /* 0x000fec000fffe03f */
[----:B------:R-:W-:Y:S02]  /*9440*/  IMAD.MOV.U32 R2, RZ, RZ, R6 ;  /* 0x000000ffff027224 */ /* 0x000fe400078e0006 */
[----:B------:R-:W-:Y:S02]  /*9450*/  IMAD.MOV.U32 R0, RZ, RZ, R7 ;  /* 0x000000ffff007224 */ /* 0x000fe400078e0007 */
[----:B------:R-:W-:Y:S01]  /*9460*/  IMAD.MOV.U32 R28, RZ, RZ, R4 ;  /* 0x000000ffff1c7224 */ /* 0x000fe200078e0004 */
[----:B------:R-:W3:Y:S01]  /*9470*/  LDL.LU.64 R6, [R1+0x1f40] ;  /* 0x001f400001067983 */ /* 0x000ee20000300a00 */
[----:B------:R-:W-:-:S03]  /*9480*/  IMAD.MOV.U32 R3, RZ, RZ, R5 ;  /* 0x000000ffff037224 */ /* 0x000fc600078e0005 */
[----:B------:R-:W3:Y:S04]  /*9490*/  LDL.LU.64 R4, [R1+0x1f38] ;  /* 0x001f380001047983 */ /* 0x000ee80000300a00 */
[----:B------:R-:W-:Y:S04]  /*94a0*/  STL [R1+0x17cc], R0 ;  /* 0x0017cc0001007387 */ /* 0x000fe80000100800 */
[----:B------:R-:W-:Y:S04]  /*94b0*/  STL [R1+0x17c8], R3 ;  /* 0x0017c80301007387 */ /* 0x000fe80000100800 */
[----:B------:R-:W-:Y:S04]  /*94c0*/  STL [R1+0x17c4], R28 ;  /* 0x0017c41c01007387 */ /* 0x000fe80000100800 */
[----:B------:R-:W-:Y:S01]  /*94d0*/  STL [R1+0x17c0], R2 ;  /* 0x0017c00201007387 */ /* 0x000fe20000100800 */
[----:B---3--:R-:W-:Y:S11]  /*94e0*/  HMMA.16816.F32.BF16 R4, R12, R16, R4 ;  /* 0x000000100c04723c */ /* 0x008ff60000041804 */
[----:B------:R-:W-:Y:S11]  /*94f0*/  @!UPT UIADD3 URZ, URZ, URZ, URZ ;  /* 0x0000003f3f3ff290 */ /* 0x000ff6000fffe03f */
[----:B------:R-:W-:Y:S01]  /*9500*/  @!UPT UIADD3 URZ, URZ, URZ, URZ ;  /* 0x0000003f3f3ff290 */ /* 0x000fe2000fffe03f */
[----:B------:R-:W-:Y:S04]  /*9510*/  STL.64 [R1+0xad0], R4 ;  /* 0x000ad00401007387 */ /* 0x000fe80000100a00 */
[----:B------:R0:W-:Y:S04]  /*9520*/  STL.64 [R1+0xad8], R6 ;  /* 0x000ad80601007387 */ /* 0x0001e80000100a00 */
[----:B0-----:R-:W4:Y:S04]  /*9530*/  LDL.LU.64 R6, [R1+0x1f30] ;  /* 0x001f300001067983 */ /* 0x001f280000300a00 */
[----:B------:R-:W4:Y:S01]  /*9540*/  LDL.LU.64 R4, [R1+0x1f28] ;  /* 0x001f280001047983 */ /* 0x000f220000300a00 */
[----:B------:R-:W-:-:S02]  /*9550*/  IMAD.MOV.U32 R28, RZ, RZ, R12 ;  /* 0x000000ffff1c7224 */ /* 0x000fc400078e000c */
[----:B------:R-:W-:Y:S02]  /*9560*/  IMAD.MOV.U32 R3, RZ, RZ, R13 ;  /* 0x000000ffff037224 */ /* 0x000fe400078e000d */
[----:B------:R-:W-:Y:S01]  /*9570*/  IMAD.MOV.U32 R2, RZ, RZ, R14 ;  /* 0x000000ffff027224 */ /* 0x000fe200078e000e */
[----:B------:R-:W2:Y:S01]  /*9580*/  LDL.LU.64 R12, [R1+0x3e0] ;  /* 0x0003e000010c7983 */ /* 0x000ea20000300a00 */
[----:B------:R-:W-:-:S03]  /*9590*/  IMAD.MOV.U32 R0, RZ, RZ, R15 ;  /* 0x000000ffff007224 */ /* 0x000fc600078e000f */
[----:B------:R-:W2:Y:S01]  /*95a0*/  LDL.LU.64 R14, [R1+0x3e8] ;  /* 0x0003e800010e7983 */ /* 0x000ea20000300a00 */
[----:B------:R-:W-:Y:S02]  /*95b0*/  IMAD.MOV.U32 R27, RZ, RZ, R16 ;  /* 0x000000ffff1b7224 */ /* 0x000fe400078e0010 */
[----:B------:R-:W-:Y:S01]  /*95c0*/  IMAD.MOV.U32 R29, RZ, RZ, R17 ;  /* 0x000000ffff1d7224 */ /* 0x000fe200078e0011 */
[----:B----4-:R-:W-:Y:S11]  /*95d0*/  HMMA.16816.F32.BF16 R20, R4, R16, R20 ;  /* 0x000000100414723c */ /* 0x010ff60000041814 */
[----:B------:R-:W-:Y:S11]  /*95e0*/  @!UPT UIADD3 URZ, URZ, URZ, URZ ;  /* 0x0000003f3f3ff290 */ /* 0x000ff6000fffe03f */
[----:B------:R-:W-:Y:S01]  /*95f0*/  @!UPT UIADD3 URZ, URZ, URZ, URZ ;  /* 0x0000003f3f3ff290 */ /* 0x000fe2000fffe03f */
[----:B------:R0:W-:Y:S04]  /*9600*/  STL.64 [R1+0xb30], R20 ;  /* 0x000b301401007387 */ /* 0x0001e80000100a00 */
[----:B------:R1:W-:Y:S04]  /*9610*/  STL.64 [R1+0xb38], R22 ;  /* 0x000b381601007387 */ /* 0x0003e80000100a00 */
[----:B------:R-:W3:Y:S04]  /*9620*/  LDL.LU.64 R16, [R1+0x330] ;  /* 0x0003300001107983 */ /* 0x000ee80000300a00 */
[----:B------:R-:W3:Y:S04]  /*9630*/  LDL.LU.64 R18, [R1+0x338] ;  /* 0x0003380001127983 */ /* 0x000ee80000300a00 */
[----:B0-----:R-:W4:Y:S04]  /*9640*/  LDL.LU.64 R20, [R1+0x2b0] ;  /* 0x0002b00001147983 */ /* 0x001f280000300a00 */
[----:B-1----:R-:W4:Y:S04]  /*9650*/  LDL.LU.64 R22, [R1+0x2b8] ;  /* 0x0002b80001167983 */ /* 0x002f280000300a00 */
[----:B------:R0:W-:Y:S04]  /*9660*/  STL.64 [R1+0x1ec8], R6 ;  /* 0x001ec80601007387 */ /* 0x0001e80000100a00 */
[----:B------:R1:W-:Y:S04]  /*9670*/  STL.64 [R1+0x1ec0], R4 ;  /* 0x001ec00401007387 */ /* 0x0003e80000100a00 */
[----:B0-----:R-:W2:Y:S04]  /*9680*/  LDL R6, [R1+0x18] ;  /* 0x0000180001067983 */ /* 0x001ea80000100800 */
[----:B------:R-:W2:Y:S04]  /*9690*/  LDL R7, [R1+0x1c] ;  /* 0x00001c0001077983 */ /* 0x000ea80000100800 */
[----:B-1----:R-:W3:Y:S04]  /*96a0*/  LDL R4, [R1+0x10] ;  /* 0x0000100001047983 */ /* 0x002ee80000100800 */
[----:B------:R-:W3:Y:S04]  /*96b0*/  LDL R5, [R1+0x14] ;  /* 0x0000140001057983 */ /* 0x000ee80000100800 */
[----:B--2---:R-:W-:Y:S04]  /*96c0*/  STL.64 [R1+0x1ee8], R6 ;  /* 0x001ee80601007387 */ /* 0x004fe80000100a00 */
[----:B---3--:R0:W-:Y:S02]  /*96d0*/  STL.64 [R1+0x1ee0], R4 ;  /* 0x001ee00401007387 */ /* 0x0081e40000100a00 */
[----:B0-----:R-:W-:-:S02]  /*96e0*/  IMAD.MOV.U32 R4, RZ, RZ, R27 ;  /* 0x000000ffff047224 */ /* 0x001fc400078e001b */
[----:B------:R-:W-:Y:S01]  /*96f0*/  IMAD.MOV.U32 R5, RZ, RZ, R29 ;  /* 0x000000ffff057224 */ /* 0x000fe200078e001d */
[----:B------:R-:W2:Y:S04]  /*9700*/  LDL.LU R27, [R1+0x1f24] ;  /* 0x001f2400011b7983 */ /* 0x000ea80000300800 */
[----:B------:R-:W3:Y:S02]  /*9710*/  LDL.LU R29, [R1+0x1f20] ;  /* 0x001f2000011d7983 */ /* 0x000ee40000300800 */
[-C--:B------:R-:W-:Y:S11]  /*9720*/  HMMA.16816.F32.BF16 R12, R8, R4.reuse, R12 ;  /* 0x00000004080c723c */ /* 0x080ff6000004180c */
[----:B------:R-:W-:Y:S11]  /*9730*/  @!UPT UIADD3 URZ, URZ, URZ, URZ ;  /* 0x0000003f3f3ff290 */ /* 0x000ff6000fffe03f */
[----:B------:R-:W-:Y:S01]  /*9740*/  @!UPT UIADD3 URZ, URZ, URZ, URZ ;  /* 0x0000003f3f3ff290 */ /* 0x000fe2000fffe03f */
[----:B------:R-:W-:Y:S04]  /*9750*/  STL.64 [R1+0xb20], R12 ;  /* 0x000b200c01007387 */ /* 0x000fe80000100a00 */
[----:B------:R0:W-:Y:S04]  /*9760*/  STL.64 [R1+0xb28], R14 ;  /* 0x000b280e01007387 */ /* 0x0001e80000100a00 */
[----:B0-----:R-:W2:Y:S04]  /*9770*/  LDL.LU.64 R14, [R1+0x1f18] ;  /* 0x001f1800010e7983 */ /* 0x001ea80000300a00 */
[----:B------:R-:W2:Y:S04]  /*9780*/  LDL.LU.64 R12, [R1+0x1f10] ;  /* 0x001f1000010c7983 */ /* 0x000ea80000300a00 */
[----:B------:R-:W-:Y:S04]  /*9790*/  STL.64 [R1+0x1ed8], R10 ;  /* 0x001ed80a01007387 */ /* 0x000fe80000100a00 */
[----:B------:R0:W-:Y:S04]  /*97a0*/  STL.64 [R1+0x1ed0], R8 ;  /* 0x001ed00801007387 */ /* 0x0001e80000100a00 */
[----:B0-----:R-:W3:Y:S04]  /*97b0*/  LDL.LU.64 R8, [R1+0x230] ;  /* 0x0002300001087983 */ /* 0x001ee80000300a00 */
[----:B------:R-:W3:Y:S01]  /*97c0*/  LDL.LU.64 R10, [R1+0x238] ;  /* 0x00023800010a7983 */ /* 0x000ee20000300a00 */
[-C--:B--2---:R-:W-:Y:S11]  /*97d0*/  HMMA.16816.F32.BF16 R16, R12, R4.reuse, R16 ;  /* 0x000000040c10723c */ /* 0x084ff60000041810 */
[----:B------:R-:W-:Y:S11]  /*97e0*/  @!UPT UIADD3 URZ, URZ, URZ, URZ ;  /* 0x0000003f3f3ff290 */ /* 0x000ff6000fffe03f */
[----:B------:R-:W-:Y:S01]  /*97f0*/  @!UPT UIADD3 URZ, URZ, URZ, URZ ;  /* 0x0000003f3f3ff290 */ /* 0x000fe2000fffe03f */
[----:B------:R-:W-:Y:S04]  /*9800*/  STL.64 [R1+0xb80], R16 ;  /* 0x000b801001007387 */ /* 0x000fe80000100a00 */
[----:B------:R0:W-:Y:S04]  /*9810*/  STL.64 [R1+0xb88], R18 ;  /* 0x000b881201007387 */ /* 0x0001e80000100a00 */
[----:B0-----:R-:W4:Y:S04]  /*9820*/  LDL.LU.64 R18, [R1+0x1f08] ;  /* 0x001f080001127983 */ /* 0x001f280000300a00 */
[----:B------:R-:W4:Y:S04]  /*9830*/  LDL.LU.64 R16, [R1+0x1f00] ;  /* 0x001f000001107983 */ /* 0x000f280000300a00 */
[----:B------:R-:W-:Y:S04]  /*9840*/  STL.64 [R1+0x1ea8], R14 ;  /* 0x001ea80e01007387 */ /* 0x000fe80000100a00 */
[----:B------:R0:W-:Y:S04]  /*9850*/  STL.64 [R1+0x1ea0], R12 ;  /* 0x001ea00c01007387 */ /* 0x0001e80000100a00 */
[----:B0-----:R-:W2:Y:S04]  /*9860*/  LDL.LU.64 R12, [R1+0x1a0] ;  /* 0x0001a000010c7983 */ /* 0x001ea80000300a00 */
[----:B------:R-:W2:Y:S01]  /*9870*/  LDL.LU.64 R14, [R1+0x1a8] ;  /* 0x0001a800010e7983 */ /* 0x000ea20000300a00 */
[-C--:B----4-:R-:W-:Y:S11]  /*9880*/  HMMA.16816.F32.BF16 R20, R16, R4.reuse, R20 ;  /* 0x000000041014723c */ /* 0x090ff60000041814 */
[----:B------:R-:W-:Y:S11]  /*9890*/  @!UPT UIADD3 URZ, URZ, URZ, URZ ;  /* 0x0000003f3f3ff290 */ /* 0x000ff6000fffe03f */
[----:B------:R-:W-:Y:S01]  /*98a0*/  @!UPT UIADD3 URZ, URZ, URZ, URZ ;  /* 0x0000003f3f3ff290 */ /* 0x000fe2000fffe03f */
[----:B------:R-:W-:Y:S04]  /*98b0*/  STL.64 [R1+0xb70], R20 ;  /* 0x000b701401007387 */ /* 0x000fe80000100a00 */
[----:B------:R0:W-:Y:S04]  /*98c0*/  STL.64 [R1+0xb78], R22 ;  /* 0x000b781601007387 */ /* 0x0001e80000100a00 */
[----:B0-----:R-:W3:Y:S04]  /*98d0*/  LDL.LU.64 R22, [R1+0x1ef8] ;  /* 0x001ef80001167983 */ /* 0x001ee80000300a00 */
[----:B------:R-:W3:Y:S04]  /*98e0*/  LDL.LU.64 R20, [R1+0x1ef0] ;  /* 0x001ef00001147983 */ /* 0x000ee80000300a00 */
[----:B------:R-:W-:Y:S04]  /*98f0*/  STL.64 [R1+0x1e98], R18 ;  /* 0x001e981201007387 */ /* 0x000fe80000100a00 */
[----:B------:R0:W-:Y:S04]  /*9900*/  STL.64 [R1+0x1e90], R16 ;  /* 0x001e901001007387 */ /* 0x0001e80000100a00 */
[----:B0-----:R-:W4:Y:S04]  /*9910*/  LDL.LU.64 R16, [R1+0x500] ;  /* 0x0005000001107983 */ /* 0x001f280000300a00 */
[----:B------:R-:W4:Y:S01]  /*9920*/  LDL.LU.64 R18, [R1+0x508] ;  /* 0x0005080001127983 */ /* 0x000f220000300a00 */
[-C--:B---3--:R-:W-:Y:S08]  /*9930*/  HMMA.16816.F32.BF16 R8, R20, R4.reuse, R8 ;  /* 0x000000041408723c */ /* 0x088ff00000041808 */
[----:B--2---:R-:W-:Y:S01]  /*9940*/  HMMA.16816.F32.BF16 R4, R24, R4, R12 ;  /* 0x000000041804723c */ /* 0x004fe2000004180c */
[----:B------:R-:W-:Y:S11]  /*9950*/  LDSM.16.M88.4 R12, [R29+0x8800] ;  /* 0x008800001d0c783b */ /* 0x000ff60000000200 */
[----:B------:R-:W-:Y:S03]  /*9960*/  @!UPT UIADD3 URZ, URZ, URZ, URZ ;  /* 0x0000003f3f3ff290 */ /* 0x000fe6000fffe03f */
[----:B------:R0:W-:Y:S04]  /*9970*/  STL.64 [R1+0xc70], R8 ;  /* 0x000c700801007387 */ /* 0x0001e80000100a00 */
[----:B------:R1:W-:Y:S04]  /*9980*/  STL.64 [R1+0xc78], R10 ;  /* 0x000c780a01007387 */ /* 0x0003e80000100a00 */
[----:B0-----:R-:W2:Y:S04]  /*9990*/  LDL.LU.64 R8, [R1+0xa80] ;  /* 0x000a800001087983 */ /* 0x001ea80000300a00 */
[----:B-1----:R-:W2:Y:S04]  /*99a0*/  LDL.LU.64 R10, [R1+0xa88] ;  /* 0x000a8800010a7983 */ /* 0x002ea80000300a00 */
[----:B------:R-:W-:Y:S04]  /*99b0*/  STL.64 [R1+0x1e88], R22 ;  /* 0x001e881601007387 */ /* 0x000fe80000100a00 */
[----:B------:R-:W-:Y:S04]  /*99c0*/  STL.64 [R1+0x1e80], R20 ;  /* 0x001e801401007387 */ /* 0x000fe80000100a00 */
[----:B------:R-:W-:Y:S04]  /*99d0*/  STL.64 [R1+0x1e78], R26 ;  /* 0x001e781a01007387 */ /* 0x000fe80000100a00 */
[----:B------:R0:W-:Y:S04]  /*99e0*/  STL.64 [R1+0x1e70], R24 ;  /* 0x001e701801007387 */ /* 0x0001e80000100a00 */
[----:B------:R-:W-:Y:S04]  /*99f0*/  STL.64 [R1+0xc60], R4 ;  /* 0x000c600401007387 */ /* 0x000fe80000100a00 */
[----:B------:R-:W-:Y:S04]  /*9a00*/  STL.64 [R1+0xc68], R6 ;  /* 0x000c680601007387 */ /* 0x000fe80000100a00 */
[----:B------:R-:W1:Y:S04]  /*9a10*/  LDSM.16.M88.4 R4, [R29+0x9000] ;  /* 0x009000001d04783b */ /* 0x000e680000000200 */
[----:B0-----:R-:W3:Y:S04]  /*9a20*/  LDL.LU.64 R24, [R1+0x6a0] ;  /* 0x0006a00001187983 */ /* 0x001ee80000300a00 */
[----:B------:R-:W3:Y:S04]  /*9a30*/  LDL.LU.64 R26, [R1+0x6a8] ;  /* 0x0006a800011a7983 */ /* 0x000ee80000300a00 */
[----:B-1----:R-:W-:Y:S04]  /*9a40*/  STL.64 [R1+0xf0], R4 ;  /* 0x0000f00401007387 */ /* 0x002fe80000100a00 */
[----:B------:R-:W-:Y:S04]  /*9a50*/  STL.64 [R1+0xf8], R6 ;  /* 0x0000f80601007387 */ /* 0x000fe80000100a00 */
[----:B------:R-:W0:Y:S04]  /*9a60*/  LDSM.16.M88.4 R4, [R29+0x9800] ;  /* 0x009800001d04783b */ /* 0x000e280000000200 */
[----:B0-----:R-:W-:Y:S04]  /*9a70*/  STL.64 [R1+0xe0], R4 ;  /* 0x0000e00401007387 */ /* 0x001fe80000100a00 */
[----:B------:R-:W-:Y:S04]  /*9a80*/  STL.64 [R1+0xe8], R6 ;  /* 0x0000e80601007387 */ /* 0x000fe80000100a00 */
[----:B------:R-:W0:Y:S04]  /*9a90*/  LDSM.16.M88.4 R4, [R29+0xa000] ;  /* 0x00a000001d04783b */ /* 0x000e280000000200 */
[----:B0-----:R-:W-:Y:S04]  /*9aa0*/  STL.64 [R1+0xd0], R4 ;  /* 0x0000d00401007387 */ /* 0x001fe80000100a00 */
[----:B------:R0:W-:Y:S04]  /*9ab0*/  STL.64 [R1+0xd8], R6 ;  /* 0x0000d80601007387 */ /* 0x0001e80000100a00 */
[----:B0-----:R-:W2:Y:S04]  /*9ac0*/  LDL.LU.64 R6, [R1+0x1ee8] ;  /* 0x001ee80001067983 */ /* 0x001ea80000300a00 */
[----:B------:R-:W2:Y:S04]  /*9ad0*/  LDL.LU.64 R4, [R1+0x1ee0] ;  /* 0x001ee00001047983 */ /* 0x000ea80000300a00 */
[----:B------:R-:W-:Y:S04]  /*9ae0*/  STL.64 [R1+0x108], R14 ;  /* 0x0001080e01007387 */ /* 0x000fe80000100a00 */
[----:B------:R-:W-:Y:S01]  /*9af0*/  STL [R1+0x1d28], R29 ;  /* 0x001d281d01007387 */ /* 0x000fe20000100800 */
[----:B--2---:R-:W-:Y:S03]  /*9b00*/  HMMA.16816.F32.BF16 R4, R4, R12, R8 ;  /* 0x0000000c0404723c */ /* 0x004fe60000041808 */
[----:B------:R-:W2:Y:S04]  /*9b10*/  LDL.LU.64 R10, [R1+0x1ed8] ;  /* 0x001ed800010a7983 */ /* 0x000ea80000300a00 */
[----:B------:R-:W2:Y:S11]  /*9b20*/  LDL.LU.64 R8, [R1+0x1ed0] ;  /* 0x001ed00001087983 */ /* 0x000eb60000300a00 */
[----:B------:R-:W-:Y:S05]  /*9b30*/  @!UPT UIADD3 URZ, URZ, URZ, URZ ;  /* 0x0000003f3f3ff290 */ /* 0x000fea000fffe03f */
[----:B------:R-:W-:Y:S04]  /*9b40*/  STL.64 [R1+0x6e0], R4 ;  /* 0x0006e00401007387 */ /* 0x000fe80000100a00 */
[----:B------:R0:W-:Y:S04]  /*9b50*/  STL.64 [R1+0x6e8], R6 ;  /* 0x0006e80601007387 */ /* 0x0001e80000100a00 */
[----:B0-----:R-:W4:Y:S04]  /*9b60*/  LDL.LU.64 R6, [R1+0x1ec8] ;  /* 0x001ec80001067983 */ /* 0x001f280000300a00 */
[----:B------:R-:W4:Y:S01]  /*9b70*/  LDL.LU.64 R4, [R1+0x1ec0] ;  /* 0x001ec00001047983 */ /* 0x000f220000300a00 */
[----:B------:R-:W-:-:S02]  /*9b80*/  IMAD.MOV.U32 R20, RZ, RZ, R28 ;  /* 0x000000ffff147224 */ /* 0x000fc400078e001c */
[----:B------:R-:W-:Y:S02]  /*9b90*/  IMAD.MOV.U32 R21, RZ, RZ, R3 ;  /* 0x000000ffff157224 */ /* 0x000fe400078e0003 */
[----:B------:R-:W-:Y:S02]  /*9ba0*/  IMAD.MOV.U32 R22, RZ, RZ, R2 ;  /* 0x000000ffff167224 */ /* 0x000fe400078e0002 */
[----:B------:R-:W-:-:S07]  /*9bb0*/  IMAD.MOV.U32 R23, RZ, RZ, R0 ;  /* 0x000000ffff177224 */ /* 0x000fce00078e0000 */
[-C--:B---3--:R-:W-:Y:S08]  /*9bc0*/  HMMA.16816.F32.BF16 R24, R20, R12.reuse, R24 ;  /* 0x0000000c1418723c */ /* 0x088ff00000041818 */
[----:B----4-:R-:W-:Y:S01]  /*9bd0*/  HMMA.16816.F32.BF16 R20, R4, R12, R16 ;  /* 0x0000000c0414723c */ /* 0x010fe20000041810 */
[----:B------:R-:W3:Y:S11]  /*9be0*/  LDL.LU.64 R16, [R1+0x320] ;  /* 0x0003200001107983 */ /* 0x000ef60000300a00 */
[----:B------:R-:W-:Y:S03]  /*9bf0*/  @!UPT UIADD3 URZ, URZ, URZ, URZ ;  /* 0x0000003f3f3ff290 */ /* 0x000fe6000fffe03f */
[----:B------:R-:W-:Y:S04]  /*9c00*/  STL.64 [R1+0x6a0], R24 ;  /* 0x0006a01801007387 */ /* 0x000fe80000100a00 */
[----:B------:R-:W-:Y:S04]  /*9c10*/  STL.64 [R1+0x6a8], R26 ;  /* 0x0006a81a01007387 */ /* 0x000fe80000100a00 */
[----:B------:R-:W4:Y:S04]  /*9c20*/  LDL.LU.64 R18, [R1+0x328] ;  /* 0x0003280001127983 */ /* 0x000f280000300a00 */
[----:B------:R-:W-:Y:S04]  /*9c30*/  STL.64 [R1+0xa10], R20 ;  /* 0x000a101401007387 */ /* 0x000fe80000100a00 */
[----:B------:R-:W-:Y:S04]  /*9c40*/  STL.64 [R1+0xa18], R22 ;  /* 0x000a181601007387 */ /* 0x000fe80000100a00 */
[----:B----4-:R-:W-:Y:S04]  /*9c50*/  STL.64 [R1+0x1eb8], R18 ;  /* 0x001eb81201007387 */ /* 0x010fe80000100a00 */
[----:B---3--:R0:W-:Y:S04]  /*9c60*/  STL.64 [R1+0x1eb0], R16 ;  /* 0x001eb01001007387 */ /* 0x0081e80000100a00 */
[----:B0-----:R-:W2:Y:S04]  /*9c70*/  LDL.LU.64 R16, [R1+0x3d0] ;  /* 0x0003d00001107983 */ /* 0x001ea80000300a00 */
[----:B------:R-:W2:Y:S04]  /*9c80*/  LDL.LU.64 R18, [R1+0x3d8] ;  /* 0x0003d80001127983 */ /* 0x000ea80000300a00 */
[----:B------:R-:W3:Y:S04]  /*9c90*/  LDL.LU.64 R20, [R1+0x2a0] ;  /* 0x0002a00001147983 */ /* 0x000ee80000300a00 */
[----:B------:R-:W3:Y:S04]  /*9ca0*/  LDL.LU.64 R22, [R1+0x2a8] ;  /* 0x0002a80001167983 */ /* 0x000ee80000300a00 */
[----:B------:R-:W4:Y:S04]  /*9cb0*/  LDL.LU.64 R24, [R1+0x220] ;  /* 0x0002200001187983 */ /* 0x000f280000300a00 */
[----:B------:R-:W4:Y:S04]  /*9cc0*/  LDL.LU.64 R26, [R1+0x228] ;  /* 0x00022800011a7983 */ /* 0x000f280000300a00 */
[----:B------:R0:W-:Y:S04]  /*9cd0*/  STL.64 [R1+0x1e48], R6 ;  /* 0x001e480601007387 */ /* 0x0001e80000100a00 */
[----:B------:R1:W-:Y:S04]  /*9ce0*/  STL.64 [R1+0x1e40], R4 ;  /* 0x001e400401007387 */ /* 0x0003e80000100a00 */
[----:B0-----:R-:W3:Y:S04]  /*9cf0*/  LDL.64 R6, [R1+0x8] ;  /* 0x0000080001067983 */ /* 0x001ee80000100a00 */
[----:B-1----:R-:W4:Y:S01]  /*9d00*/  LDL.64 R4, [R1] ;  /* 0x0000000001047983 */ /* 0x002f220000100a00 */
[----:B------:R-:W-:-:S02]  /*9d10*/  IMAD.MOV.U32 R2, RZ, RZ, R12 ;  /* 0x000000ffff027224 */ /* 0x000fc400078e000c */
[----:B------:R-:W-:Y:S01]  /*9d20*/  IMAD.MOV.U32 R0, RZ, RZ, R13 ;  /* 0x000000ffff007224 */ /* 0x000fe200078e000d */
[----:B--2---:R-:W-:Y:S01]  /*9d30*/  HMMA.16816.F32.BF16 R16, R8, R12, R16 ;  /* 0x0000000c0810723c */ /* 0x004fe20000041810 */
[----:B---3--:R-:W-:Y:S04]  /*9d40*/  STL.64 [R1+0x1e68], R6 ;  /* 0x001e680601007387 */ /* 0x008fe80000100a00 */
[----:B----4-:R0:W-:Y:S04]  /*9d50*/  STL.64 [R1+0x1e60], R4 ;  /* 0x001e600401007387 */ /* 0x0101e80000100a00 */
[----:B0-----:R-:W2:Y:S04]  /*9d60*/  LDL.LU.64 R4, [R1+0x190] ;  /* 0x0001900001047983 */ /* 0x001ea80000300a00 */
[----:B------:R-:W2:Y:S10]  /*9d70*/  LDL.LU.64 R6, [R1+0x198] ;  /* 0x0001980001067983 */ /* 0x000eb40000300a00 */
[----:B------:R-:W-:Y:S04]  /*9d80*/  STL.64 [R1+0xa50], R16 ;  /* 0x000a501001007387 */ /* 0x000fe80000100a00 */
[----:B------:R0:W-:Y:S04]  /*9d90*/  STL.64 [R1+0xa58], R18 ;  /* 0x000a581201007387 */ /* 0x0001e80000100a00 */
[----:B0-----:R-:W3:Y:S04]  /*9da0*/  LDL.LU.64 R18, [R1+0x1eb8] ;  /* 0x001eb80001127983 */ /* 0x001ee80000300a00 */
[----:B------:R-:W3:Y:S04]  /*9db0*/  LDL.LU.64 R16, [R1+0x1eb0] ;  /* 0x001eb00001107983 */ /* 0x000ee80000300a00 */
[----:B------:R-:W3:Y:S04]  /*9dc0*/  LDL.LU.64 R14, [R1+0x1ea8] ;  /* 0x001ea800010e7983 */ /* 0x000ee80000300a00 */
[----:B------:R-:W3:Y:S04]  /*9dd0*/  LDL.LU.64 R12, [R1+0x1ea0] ;  /* 0x001ea000010c7983 */ /* 0x000ee80000300a00 */
[----:B------:R-:W-:Y:S04]  /*9de0*/  STL.64 [R1+0x1e58], R10 ;  /* 0x001e580a01007387 */ /* 0x000fe80000100a00 */
[----:B------:R0:W-:Y:S02]  /*9df0*/  STL.64 [R1+0x1e50], R8 ;  /* 0x001e500801007387 */ /* 0x0001e40000100a00 */
[----:B0-----:R-:W-:-:S02]  /*9e00*/  IMAD.MOV.U32 R8, RZ, RZ, R2 ;  /* 0x000000ffff087224 */ /* 0x001fc400078e0002 */
[----:B------:R-:W-:-:S07]  /*9e10*/  IMAD.MOV.U32 R9, RZ, RZ, R0 ;  /* 0x000000ffff097224 */ /* 0x000fce00078e0000 */
[-C--:B---3--:R-:W-:Y:S11]  /*9e20*/  HMMA.16816.F32.BF16 R16, R12, R8.reuse, R16 ;  /* 0x000000080c10723c */ /* 0x088ff60000041810 */
[----:B------:R-:W-:Y:S11]  /*9e30*/  @!UPT UIADD3 URZ, URZ, URZ, URZ ;  /* 0x0000003f3f3ff290 */ /* 0x000ff6000fffe03f */
[----:B------:R-:W-:Y:S01]  /*9e40*/  @!UPT UIADD3 URZ, URZ, URZ, URZ ;  /* 0x0000003f3f3ff290 */ /* 0x000fe2000fffe03f */
[----:B------:R-:W-:Y:S04]  /*9e50*/  STL.64 [R1+0xaf0], R16 ;  /* 0x000af01001007387 */ /* 0x000fe80000100a00 */
[----:B------:R0:W-:Y:S04]  /*9e60*/  STL.64 [R1+0xaf8], R18 ;  /* 0x000af81201007387 */ /* 0x0001e80000100a00 */
[----:B0-----:R-:W3:Y:S04]  /*9e70*/  LDL.LU.64 R18, [R1+0x1e98] ;  /* 0x001e980001127983 */ /* 0x001ee80000300a00 */
[----:B------:R-:W3:Y:S02]  /*9e80*/  LDL.LU.64 R16, [R1+0x1e90] ;  /* 0x001e900001107983 */ /* 0x000ee40000300a00 */
[-C--:B---3--:R-:W-:Y:S11]  /*9e90*/  HMMA.16816.F32.BF16 R20, R16, R8.reuse, R20 ;  /* 0x000000081014723c */ /* 0x088ff60000041814 */
        /* <DEDUP_REMOVED lines=8> */
[----:B0-----:R-:W4:Y:S01]  /*9f20*/  LDL.LU.64 R16, [R1+0xf0] ;  /* 0x0000f00001107983 */ /* 0x001f220000300a00 */
[-C--:B---3--:R-:W-:Y:S11]  /*9f30*/  HMMA.16816.F32.BF16 R24, R20, R8.reuse, R24 ;  /* 0x000000081418723c */ /* 0x088ff60000041818 */
        /* <DEDUP_REMOVED lines=10> */
[----:B--2---:R-:W-:Y:S03]  /*9fe0*/  HMMA.16816.F32.BF16 R8, R24, R8, R4 ;  /* 0x000000081808723c */ /* 0x004fe60000041804 */
[----:B------:R-:W4:Y:S04]  /*9ff0*/  LDL.LU.64 R6, [R1+0x1e68] ;  /* 0x001e680001067983 */ /* 0x000f280000300a00 */
[----:B------:R-:W2:Y:S11]  /*a000*/  LDL.LU.64 R4, [R1+0x1e60] ;  /* 0x001e600001047983 */ /* 0x000eb60000300a00 */
[----:B------:R-:W-:Y:S05]  /*a010*/  @!UPT UIADD3 URZ, URZ, URZ, URZ ;  /* 0x0000003f3f3ff290 */ /* 0x000fea000fffe03f */
[----:B------:R0:W-:Y:S04]  /*a020*/  STL.64 [R1+0xc50], R8 ;  /* 0x000c500801007387 */ /* 0x0001e80000100a00 */
[----:B------:R1:W-:Y:S04]  /*a030*/  STL.64 [R1+0xc58], R10 ;  /* 0x000c580a01007387 */ /* 0x0003e80000100a00 */
[----:B0-----:R-:W4:Y:S04]  /*a040*/  LDL.LU.64 R8, [R1+0x690] ;  /* 0x0006900001087983 */ /* 0x001f280000300a00 */
[----:B-1----:R-:W4:Y:S04]  /*a050*/  LDL.LU.64 R10, [R1+0x698] ;  /* 0x00069800010a7983 */ /* 0x002f280000300a00 */
[----:B------:R0:W-:Y:S04]  /*a060*/  STL.64 [R1+0x1e18], R26 ;  /* 0x001e181a01007387 */ /* 0x0001e80000100a00 */
[----:B------:R1:W-:Y:S04]  /*a070*/  STL.64 [R1+0x1e10], R24 ;  /* 0x001e101801007387 */ /* 0x0003e80000100a00 */
[----:B0-----:R-:W3:Y:S04]  /*a080*/  LDL.64 R26, [R1+0x18] ;  /* 0x00001800011a7983 */ /* 0x001ee80000100a00 */
[----:B-1----:R-:W3:Y:S01]  /*a090*/  LDL.64 R24, [R1+0x10] ;  /* 0x0000100001187983 */ /* 0x002ee20000100a00 */
[----:B--2---:R-:W-:Y:S01]  /*a0a0*/  IMAD.MOV.U32 R18, RZ, RZ, R4 ;  /* 0x000000ffff127224 */ /* 0x004fe200078e0004 */
[-C--:B----4-:R-:W-:Y:S08]  /*a0b0*/  HMMA.16816.F32.BF16 R8, R4, R16.reuse, R8 ;  /* 0x000000100408723c */ /* 0x090ff00000041808 */
[----:B---3--:R-:W-:Y:S01]  /*a0c0*/  HMMA.16816.F32.BF16 R20, R24, R16, R20 ;  /* 0x000000101814723c */ /* 0x008fe20000041814 */
[----:B------:R-:W-:Y:S01]  /*a0d0*/  IMAD.MOV.U32 R29, RZ, RZ, R27 ;  /* 0x000000ffff1d7224 */ /* 0x000fe200078e001b */
[----:B------:R-:W2:Y:S04]  /*a0e0*/  LDL.LU.64 R24, [R1+0x4f0] ;  /* 0x0004f00001187983 */ /* 0x000ea80000300a00 */
[----:B------:R-:W2:Y:S11]  /*a0f0*/  LDL.LU.64 R26, [R1+0x4f8] ;  /* 0x0004f800011a7983 */ /* 0x000eb60000300a00 */
[----:B------:R-:W-:Y:S07]  /*a100*/  @!UPT UIADD3 URZ, URZ, URZ, URZ ;  /* 0x0000003f3f3ff290 */ /* 0x000fee000fffe03f */
[----:B------:R-:W-:Y:S02]  /*a110*/  IMAD.MOV.U32 R28, RZ, RZ, R22 ;  /* 0x000000ffff1c7224 */ /* 0x000fe400078e0016 */
[----:B------:R-:W-:Y:S02]  /*a120*/  IMAD.MOV.U32 R3, RZ, RZ, R21 ;  /* 0x000000ffff037224 */ /* 0x000fe400078e0015 */
[----:B------:R-:W-:Y:S02]  /*a130*/  IMAD.MOV.U32 R0, RZ, RZ, R20 ;  /* 0x000000ffff007224 */ /* 0x000fe400078e0014 */
[----:B------:R-:W-:Y:S01]  /*a140*/  IMAD.MOV.U32 R2, RZ, RZ, R23 ;  /* 0x000000ffff027224 */ /* 0x000fe200078e0017 */
[----:B------:R-:W3:Y:S04]  /*a150*/  LDL.LU.64 R20, [R1+0x3c0] ;  /* 0x0003c00001147983 */ /* 0x000ee80000300a00 */
[----:B------:R-:W3:Y:S04]  /*a160*/  LDL.LU.64 R22, [R1+0x3c8] ;  /* 0x0003c80001167983 */ /* 0x000ee80000300a00 */
[----:B------:R-:W-:Y:S04]  /*a170*/  STL [R1+0x1910], R28 ;  /* 0x0019101c01007387 */ /* 0x000fe80000100800 */
[----:B------:R0:W-:Y:S04]  /*a180*/  STL [R1+0x190c], R3 ;  /* 0x00190c0301007387 */ /* 0x0001e80000100800 */
[----:B------:R1:W-:Y:S04]  /*a190*/  STL [R1+0x1908], R0 ;  /* 0x0019080001007387 */ /* 0x0003e80000100800 */
[----:B------:R4:W-:Y:S04]  /*a1a0*/  STL [R1+0x17d4], R2 ;  /* 0x0017d40201007387 */ /* 0x0009e80000100800 */
[----:B------:R-:W-:Y:S01]  /*a1b0*/  STL.64 [R1+0x690], R8 ;  /* 0x0006900801007387 */ /* 0x000fe20000100a00 */
[----:B0-----:R-:W-:-:S03]  /*a1c0*/  IMAD.MOV.U32 R3, RZ, RZ, R5 ;  /* 0x000000ffff037224 */ /* 0x001fc600078e0005 */
[----:B------:R0:W-:Y:S01]  /*a1d0*/  STL.64 [R1+0x698], R10 ;  /* 0x0006980a01007387 */ /* 0x0001e20000100a00 */
[----:B-1----:R-:W-:Y:S02]  /*a1e0*/  IMAD.MOV.U32 R0, RZ, RZ, R7 ;  /* 0x000000ffff007224 */ /* 0x002fe400078e0007 */
[----:B----4-:R-:W-:Y:S01]  /*a1f0*/  IMAD.MOV.U32 R2, RZ, RZ, R6 ;  /* 0x000000ffff027224 */ /* 0x010fe200078e0006 */
[----:B0-----:R-:W3:Y:S04]  /*a200*/  LDL.LU.64 R10, [R1+0x1e58] ;  /* 0x001e5800010a7983 */ /* 0x001ee80000300a00 */
[----:B------:R-:W3:Y:S04]  /*a210*/  LDL.LU.64 R8, [R1+0x1e50] ;  /* 0x001e500001087983 */ /* 0x000ee80000300a00 */
[----:B------:R-:W2:Y:S04]  /*a220*/  LDL.LU.64 R6, [R1+0x1e48] ;  /* 0x001e480001067983 */ /* 0x000ea80000300a00 */
[----:B------:R-:W2:Y:S02]  /*a230*/  LDL.LU.64 R4, [R1+0x1e40] ;  /* 0x001e400001047983 */ /* 0x000ea40000300a00 */
[----:B--2---:R-:W-:Y:S02]  /*a240*/  HMMA.16816.F32.BF16 R24, R4, R16, R24 ;  /* 0x000000100418723c */ /* 0x004fe40000041818 */
[----:B------:R0:W-:Y:S04]  /*a250*/  STL.64 [R1+0x1dc8], R6 ;  /* 0x001dc80601007387 */ /* 0x0001e80000100a00 */
[----:B------:R1:W-:Y:S01]  /*a260*/  STL.64 [R1+0x1dc0], R4 ;  /* 0x001dc00401007387 */ /* 0x0003e20000100a00 */
[----:B0-----:R-:W-:-:S02]  /*a270*/  IMAD.MOV.U32 R6, RZ, RZ, R2 ;  /* 0x000000ffff067224 */ /* 0x001fc400078e0002 */
[----:B------:R-:W-:Y:S02]  /*a280*/  IMAD.MOV.U32 R7, RZ, RZ, R0 ;  /* 0x000000ffff077224 */ /* 0x000fe400078e0000 */
[----:B-1----:R-:W-:Y:S02]  /*a290*/  IMAD.MOV.U32 R4, RZ, RZ, R18 ;  /* 0x000000ffff047224 */ /* 0x002fe400078e0012 */
[----:B------:R-:W-:-:S10]  /*a2a0*/  IMAD.MOV.U32 R5, RZ, RZ, R3 ;  /* 0x000000ffff057224 */ /* 0x000fd400078e0003 */
[----:B------:R-:W-:Y:S04]  /*a2b0*/  STL.64 [R1+0x8e0], R24 ;  /* 0x0008e01801007387 */ /* 0x000fe80000100a00 */
[----:B------:R-:W-:Y:S04]  /*a2c0*/  STL.64 [R1+0x8e8], R26 ;  /* 0x0008e81a01007387 */ /* 0x000fe80000100a00 */
[----:B------:R-:W-:Y:S04]  /*a2d0*/  STL.64 [R1+0x1de8], R6 ;  /* 0x001de80601007387 */ /* 0x000fe80000100a00 */
[----:B------:R3:W-:Y:S02]  /*a2e0*/  STL.64 [R1+0x1de0], R4 ;  /* 0x001de00401007387 */ /* 0x0007e40000100a00 */
[----:B---3--:R-:W-:Y:S01]  /*a2f0*/  HMMA.16816.F32.BF16 R4, R8, R16, R20 ;  /* 0x000000100804723c */ /* 0x008fe20000041814 */
[----:B------:R-:W-:-:S02]  /*a300*/  IMAD.MOV.U32 R2, RZ, RZ, R16 ;  /* 0x000000ffff027224 */ /* 0x000fc400078e0010 */
[----:B------:R-:W-:Y:S11]  /*a310*/  IMAD.MOV.U32 R0, RZ, RZ, R17 ;  /* 0x000000ffff007224 */ /* 0x000ff600078e0011 */
[----:B------:R-:W-:Y:S09]  /*a320*/  @!UPT UIADD3 URZ, URZ, URZ, URZ ;  /* 0x0000003f3f3ff290 */ /* 0x000ff2000fffe03f */
[----:B------:R0:W-:Y:S04]  /*a330*/  STL.64 [R1+0x9c0], R4 ;  /* 0x0009c00401007387 */ /* 0x0001e80000100a00 */
[----:B------:R1:W-:Y:S04]  /*a340*/  STL.64 [R1+0x9c8], R6 ;  /* 0x0009c80601007387 */ /* 0x0003e80000100a00 */
[----:B------:R-:W2:Y:S04]  /*a350*/  LDL.LU.64 R16, [R1+0x310] ;  /* 0x0003100001107983 */ /* 0x000ea80000300a00 */
[----:B------:R-:W2:Y:S04]  /*a360*/  LDL.LU.64 R18, [R1+0x318] ;  /* 0x0003180001127983 */ /* 0x000ea80000300a00 */
[----:B0-----:R-:W3:Y:S04]  /*a370*/  LDL.LU.64 R4, [R1+0xa60] ;  /* 0x000a600001047983 */ /* 0x001ee80000300a00 */
[----:B-1----:R-:W4:Y:S04]  /*a380*/  LDL.LU.64 R6, [R1+0xa68] ;  /* 0x000a680001067983 */ /* 0x002f280000300a00 */
[----:B----4-:R-:W-:Y:S04]  /*a390*/  STL.64 [R1+0x1df8], R6 ;  /* 0x001df80601007387 */ /* 0x010fe80000100a00 */
[----:B---3--:R-:W-:Y:S04]  /*a3a0*/  STL.64 [R1+0x1df0], R4 ;  /* 0x001df00401007387 */ /* 0x008fe80000100a00 */
[----:B------:R-:W3:Y:S04]  /*a3b0*/  LDL.LU.64 R20, [R1+0x290] ;  /* 0x0002900001147983 */ /* 0x000ee80000300a00 */
[----:B------:R-:W3:Y:S04]  /*a3c0*/  LDL.LU.64 R22, [R1+0x298] ;  /* 0x0002980001167983 */ /* 0x000ee80000300a00 */
[----:B------:R-:W4:Y:S04]  /*a3d0*/  LDL.LU.64 R24, [R1+0x210] ;  /* 0x0002100001187983 */ /* 0x000f280000300a00 */
[----:B------:R-:W4:Y:S04]  /*a3e0*/  LDL.LU.64 R26, [R1+0x218] ;  /* 0x00021800011a7983 */ /* 0x000f280000300a00 */
[----:B------:R-:W-:Y:S04]  /*a3f0*/  STL.64 [R1+0x1db8], R10 ;  /* 0x001db80a01007387 */ /* 0x000fe80000100a00 */
[----:B------:R0:W-:Y:S04]  /*a400*/  STL.64 [R1+0x1db0], R8 ;  /* 0x001db00801007387 */ /* 0x0001e80000100a00 */
[----:B0-----:R-:W3:Y:S04]  /*a410*/  LDL.LU.64 R8, [R1+0x4e0] ;  /* 0x0004e00001087983 */ /* 0x001ee80000300a00 */
[----:B------:R-:W3:Y:S01]  /*a420*/  LDL.LU.64 R10, [R1+0x4e8] ;  /* 0x0004e800010a7983 */ /* 0x000ee20000300a00 */
[----:B------:R-:W-:-:S02]  /*a430*/  IMAD.MOV.U32 R4, RZ, RZ, R2 ;  /* 0x000000ffff047224 */ /* 0x000fc400078e0002 */
[----:B------:R-:W-:-:S07]  /*a440*/  IMAD.MOV.U32 R5, RZ, RZ, R0 ;  /* 0x000000ffff057224 */ /* 0x000fce00078e0000 */
[-C--:B--2---:R-:W-:Y:S01]  /*a450*/  HMMA.16816.F32.BF16 R16, R12, R4.reuse, R16 ;  /* 0x000000040c10723c */ /* 0x084fe20000041810 */
[----:B---3--:R-:W-:Y:S04]  /*a460*/  STL.64 [R1+0x1dd8], R10 ;  /* 0x001dd80a01007387 */ /* 0x008fe80000100a00 */
[----:B------:R0:W-:Y:S04]  /*a470*/  STL.64 [R1+0x1dd0], R8 ;  /* 0x001dd00801007387 */ /* 0x0001e80000100a00 */
[----:B0-----:R-:W2:Y:S04]  /*a480*/  LDL.LU.64 R8, [R1+0x680] ;  /* 0x0006800001087983 */ /* 0x001ea80000300a00 */
[----:B------:R-:W3:Y:S04]  /*a490*/  LDL.LU.64 R10, [R1+0x688] ;  /* 0x00068800010a7983 */ /* 0x000ee80000300a00 */
[----:B---3--:R-:W-:Y:S04]  /*a4a0*/  STL.64 [R1+0x1e08], R10 ;  /* 0x001e080a01007387 */ /* 0x008fe80000100a00 */
[----:B--2---:R0:W-:Y:S04]  /*a4b0*/  STL.64 [R1+0x1e00], R8 ;  /* 0x001e000801007387 */ /* 0x0041e80000100a00 */
[----:B0-----:R-:W2:Y:S04]  /*a4c0*/  LDL.LU.64 R8, [R1+0x180] ;  /* 0x0001800001087983 */ /* 0x001ea80000300a00 */
[----:B------:R-:W2:Y:S04]  /*a4d0*/  LDL.LU.64 R10, [R1+0x188] ;  /* 0x00018800010a7983 */ /* 0x000ea80000300a00 */
[----:B------:R-:W-:Y:S04]  /*a4e0*/  STL.64 [R1+0xa40], R16 ;  /* 0x000a401001007387 */ /* 0x000fe80000100a00 */
[----:B------:R0:W-:Y:S04]  /*a4f0*/  STL.64 [R1+0xa48], R18 ;  /* 0x000a481201007387 */ /* 0x0001e80000100a00 */
[----:B0-----:R-:W3:Y:S04]  /*a500*/  LDL.LU.64 R18, [R1+0x1e38] ;  /* 0x001e380001127983 */ /* 0x001ee80000300a00 */
[----:B------:R-:W3:Y:S04]  /*a510*/  LDL.LU.64 R16, [R1+0x1e30] ;  /* 0x001e300001107983 */ /* 0x000ee80000300a00 */
[----:B------:R0:W-:Y:S04]  /*a520*/  STL.64 [R1+0x1da8], R14 ;  /* 0x001da80e01007387 */ /* 0x0001e80000100a00 */
[----:B------:R1:W-:Y:S04]  /*a530*/  STL.64 [R1+0x1da0], R12 ;  /* 0x001da00c01007387 */ /* 0x0003e80000100a00 */
[----:B0-----:R-:W2:Y:S04]  /*a540*/  LDL R14, [R1+0x18] ;  /* 0x00001800010e7983 */ /* 0x001ea80000100800 */
[----:B-1----:R-:W2:Y:S04]  /*a550*/  LDL R12, [R1+0x10] ;  /* 0x00001000010c7983 */ /* 0x002ea80000100800 */
[----:B------:R-:W2:Y:S01]  /*a560*/  LDL R13, [R1+0x14] ;  /* 0x00001400010d7983 */ /* 0x000ea20000100800 */
[-C--:B---3--:R-:W-:Y:S11]  /*a570*/  HMMA.16816.F32.BF16 R20, R16, R4.reuse, R20 ;  /* 0x000000041014723c */ /* 0x088ff60000041814 */
        /* <DEDUP_REMOVED lines=8> */
[----:B0-----:R-:W3:Y:S01]  /*a600*/  LDL.LU.64 R16, [R1+0xe0] ;  /* 0x0000e00001107983 */ /* 0x001ee20000300a00 */
[-C--:B----4-:R-:W-:Y:S11]  /*a610*/  HMMA.16816.F32.BF16 R24, R20, R4.reuse, R24 ;  /* 0x000000041418723c */ /* 0x090ff60000041818 */
[----:B------:R-:W-:Y:S11]  /*a620*/  @!UPT UIADD3 URZ, URZ, URZ, URZ ;  /* 0x0000003f3f3ff290 */ /* 0x000ff6000fffe03f */
[----:B------:R-:W-:Y:S01]  /*a630*/  @!UPT UIADD3 URZ, URZ, URZ, URZ ;  /* 0x0000003f3f3ff290 */ /* 0x000fe2000fffe03f */
[----:B------:R-:W-:Y:S04]  /*a640*/  STL.64 [R1+0xb60], R24 ;  /* 0x000b601801007387 */ /* 0x000fe80000100a00 */
[----:B------:R0:W-:Y:S04]  /*a650*/  STL.64 [R1+0xb68], R26 ;  /* 0x000b681a01007387 */ /* 0x0001e80000100a00 */
[----:B0-----:R-:W2:Y:S04]  /*a660*/  LDL.LU.64 R26, [R1+0x1e18] ;  /* 0x001e1800011a7983 */ /* 0x001ea80000300a00 */
[----:B------:R-:W2:Y:S02]  /*a670*/  LDL.LU.64 R24, [R1+0x1e10] ;  /* 0x001e100001187983 */ /* 0x000ea40000300a00 */
[----:B--2---:R-:W-:Y:S02]  /*a680*/  HMMA.16816.F32.BF16 R4, R24, R4, R8 ;  /* 0x000000041804723c */ /* 0x004fe40000041808 */
[----:B------:R-:W2:Y:S04]  /*a690*/  LDL.LU.64 R10, [R1+0x1e08] ;  /* 0x001e0800010a7983 */ /* 0x000ea80000300a00 */
[----:B------:R-:W2:Y:S11]  /*a6a0*/  LDL.LU.64 R8, [R1+0x1e00] ;  /* 0x001e000001087983 */ /* 0x000eb60000300a00 */
[----:B------:R-:W-:Y:S06]  /*a6b0*/  @!UPT UIADD3 URZ, URZ, URZ, URZ ;  /* 0x0000003f3f3ff290 */ /* 0x000fec000fffe03f */
[----:B------:R-:W-:Y:S04]  /*a6c0*/  STL.64 [R1+0xc40], R4 ;  /* 0x000c400401007387 */ /* 0x000fe80000100a00 */
[----:B------:R0:W-:Y:S04]  /*a6d0*/  STL.64 [R1+0xc48], R6 ;  /* 0x000c480601007387 */ /* 0x0001e80000100a00 */
[----:B0-----:R-:W3:Y:S04]  /*a6e0*/  LDL.LU.64 R6, [R1+0x1df8] ;  /* 0x001df80001067983 */ /* 0x001ee80000300a00 */
[----:B------:R-:W3:Y:S01]  /*a6f0*/  LDL.LU.64 R4, [R1+0x1df0] ;  /* 0x001df00001047983 */ /* 0x000ee20000300a00 */
[----:B------:R-:W-:-:S07]  /*a700*/  IMAD.MOV.U32 R15, RZ, RZ, R29 ;  /* 0x000000ffff0f7224 */ /* 0x000fce00078e001d */
[-C--:B---3--:R-:W-:Y:S01]  /*a710*/  HMMA.16816.F32.BF16 R12, R12, R16.reuse, R4 ;  /* 0x000000100c0c723c */ /* 0x088fe20000041804 */
[----:B------:R-:W2:Y:S04]  /*a720*/  LDL.LU.64 R6, [R1+0x1de8] ;  /* 0x001de80001067983 */ /* 0x000ea80000300a00 */
[----:B------:R-:W2:Y:S11]  /*a730*/  LDL.LU.64 R4, [R1+0x1de0] ;  /* 0x001de00001047983 */ /* 0x000eb60000300a00 */
[----:B------:R-:W-:Y:S07]  /*a740*/  @!UPT UIADD3 URZ, URZ, URZ, URZ ;  /* 0x0000003f3f3ff290 */ /* 0x000fee000fffe03f */
[----:B------:R0:W-:Y:S04]  /*a750*/  STL.64 [R1+0x500], R12 ;  /* 0x0005000c01007387 */ /* 0x0001e80000100a00 */
[----:B------:R1:W-:Y:S04]  /*a760*/  STL.64 [R1+0x508], R14 ;  /* 0x0005080e01007387 */ /* 0x0003e80000100a00 */
[----:B0-----:R-:W3:Y:S04]  /*a770*/  LDL.LU.64 R12, [R1+0x3b0] ;  /* 0x0003b000010c7983 */ /* 0x001ee80000300a00 */
[----:B-1----:R-:W3:Y:S01]  /*a780*/  LDL.LU.64 R14, [R1+0x3b8] ;  /* 0x0003b800010e7983 */ /* 0x002ee20000300a00 */
[----:B--2---:R-:W-:Y:S03]  /*a790*/  HMMA.16816.F32.BF16 R4, R4, R16, R8 ;  /* 0x000000100404723c */ /* 0x004fe60000041808 */
[----:B------:R-:W2:Y:S04]  /*a7a0*/  LDL.LU.64 R10, [R1+0x1dd8] ;  /* 0x001dd800010a7983 */ /* 0x000ea80000300a00 */
[----:B------:R-:W2:Y:S11]  /*a7b0*/  LDL.LU.64 R8, [R1+0x1dd0] ;  /* 0x001dd00001087983 */ /* 0x000eb60000300a00 */
[----:B------:R-:W-:Y:S05]  /*a7c0*/  @!UPT UIADD3 URZ, URZ, URZ, URZ ;  /* 0x0000003f3f3ff290 */ /* 0x000fea000fffe03f */
[----:B------:R-:W-:Y:S04]  /*a7d0*/  STL.64 [R1+0x4f0], R4 ;  /* 0x0004f00401007387 */ /* 0x000fe80000100a00 */
[----:B------:R0:W-:Y:S04]  /*a7e0*/  STL.64 [R1+0x4f8], R6 ;  /* 0x0004f80601007387 */ /* 0x0001e80000100a00 */
[----:B0-----:R-:W2:Y:S04]  /*a7f0*/  LDL.LU.64 R6, [R1+0x1dc8] ;  /* 0x001dc80001067983 */ /* 0x001ea80000300a00 */
[----:B------:R-:W2:Y:S01]  /*a800*/  LDL.LU.64 R4, [R1+0x1dc0] ;  /* 0x001dc00001047983 */ /* 0x000ea20000300a00 */
[----:B------:R-:W-:-:S02]  /*a810*/  IMAD.MOV.U32 R2, RZ, RZ, R16 ;  /* 0x000000ffff027224 */ /* 0x000fc400078e0010 */
[----:B------:R-:W-:Y:S01]  /*a820*/  IMAD.MOV.U32 R0, RZ, RZ, R17 ;  /* 0x000000ffff007224 */ /* 0x000fe200078e0011 */
[----:B--2---:R-:W-:Y:S11]  /*a830*/  HMMA.16816.F32.BF16 R8, R4, R16, R8 ;  /* 0x000000100408723c */ /* 0x004ff60000041808 */
[----:B------:R-:W-:Y:S11]  /*a840*/  @!UPT UIADD3 URZ, URZ, URZ, URZ ;  /* 0x0000003f3f3ff290 */ /* 0x000ff6000fffe03f */
[----:B------:R-:W-:Y:S01]  /*a850*/  @!UPT UIADD3 URZ, URZ, URZ, URZ ;  /* 0x0000003f3f3ff290 */ /* 0x000fe2000fffe03f */
[----:B------:R-:W-:Y:S04]  /*a860*/  STL.64 [R1+0x6d0], R8 ;  /* 0x0006d00801007387 */ /* 0x000fe80000100a00 */
[----:B------:R0:W-:Y:S04]  /*a870*/  STL.64 [R1+0x6d8], R10 ;  /* 0x0006d80a01007387 */ /* 0x0001e80000100a00 */
[----:B0-----:R-:W3:Y:S04]  /*a880*/  LDL.LU.64 R10, [R1+0x1db8] ;  /* 0x001db800010a7983 */ /* 0x001ee80000300a00 */
[----:B------:R-:W3:Y:S04]  /*a890*/  LDL.LU.64 R8, [R1+0x1db0] ;  /* 0x001db00001087983 */ /* 0x000ee80000300a00 */
[----:B------:R-:W2:Y:S04]  /*a8a0*/  LDL.LU.64 R16, [R1+0x300] ;  /* 0x0003000001107983 */ /* 0x000ea80000300a00 */
[----:B------:R-:W2:Y:S04]  /*a8b0*/  LDL.LU.64 R18, [R1+0x308] ;  /* 0x0003080001127983 */ /* 0x000ea80000300a00 */
[----:B------:R0:W-:Y:S04]  /*a8c0*/  STL.64 [R1+0x1d48], R6 ;  /* 0x001d480601007387 */ /* 0x0001e80000100a00 */
[----:B------:R1:W-:Y:S04]  /*a8d0*/  STL.64 [R1+0x1d40], R4 ;  /* 0x001d400401007387 */ /* 0x0003e80000100a00 */
[----:B0-----:R-:W4:Y:S04]  /*a8e0*/  LDL.64 R6, [R1+0x8] ;  /* 0x0000080001067983 */ /* 0x001f280000100a00 */
[----:B-1----:R-:W2:Y:S04]  /*a8f0*/  LDL.64 R4, [R1] ;  /* 0x0000000001047983 */ /* 0x002ea80000100a00 */
[----:B----4-:R0:W-:Y:S04]  /*a900*/  STL.64 [R1+0x1d68], R6 ;  /* 0x001d680601007387 */ /* 0x0101e80000100a00 */
[----:B--2---:R1:W-:Y:S04]  /*a910*/  STL.64 [R1+0x1d60], R4 ;  /* 0x001d600401007387 */ /* 0x0043e80000100a00 */
[----:B0-----:R-:W2:Y:S04]  /*a920*/  LDL.64 R6, [R1+0x18] ;  /* 0x0000180001067983 */ /* 0x001ea80000100a00 */
[----:B-1----:R-:W4:Y:S04]  /*a930*/  LDL.64 R4, [R1+0x10] ;  /* 0x0000100001047983 */ /* 0x002f280000100a00 */
[----:B--2---:R-:W-:Y:S04]  /*a940*/  STL.64 [R1+0x1d78], R6 ;  /* 0x001d780601007387 */ /* 0x004fe80000100a00 */
[----:B----4-:R0:W-:Y:S02]  /*a950*/  STL.64 [R1+0x1d70], R4 ;  /* 0x001d700401007387 */ /* 0x0101e40000100a00 */
[----:B0-----:R-:W-:-:S02]  /*a960*/  IMAD.MOV.U32 R4, RZ, RZ, R2 ;  /* 0x000000ffff047224 */ /* 0x001fc400078e0002 */
[----:B------:R-:W-:-:S07]  /*a970*/  IMAD.MOV.U32 R5, RZ, RZ, R0 ;  /* 0x000000ffff057224 */ /* 0x000fce00078e0000 */
        /* <DEDUP_REMOVED lines=16> */
[----:B0-----:R-:W3:Y:S04]  /*aa80*/  LDL.LU.64 R18, [R1+0x1d98] ;  /* 0x001d980001127983 */ /* 0x001ee80000300a00 */
[----:B------:R-:W3:Y:S04]  /*aa90*/  LDL.LU.64 R16, [R1+0x1d90] ;  /* 0x001d900001107983 */ /* 0x000ee80000300a00 */
[----:B------:R-:W-:Y:S04]  /*aaa0*/  STL [R1+0x1d2c], R15 ;  /* 0x001d2c0f01007387 */ /* 0x000fe80000100800 */
[----:B------:R-:W-:Y:S04]  /*aab0*/  STL [R1+0x1d88], R14 ;  /* 0x001d880e01007387 */ /* 0x000fe80000100800 */
[----:B------:R0:W-:Y:S04]  /*aac0*/  STL.64 [R1+0x1d80], R12 ;  /* 0x001d800c01007387 */ /* 0x0001e80000100a00 */
[----:B0-----:R-:W2:Y:S04]  /*aad0*/  LDL.LU.64 R12, [R1+0x170] ;  /* 0x00017000010c7983 */ /* 0x001ea80000300a00 */
[----:B------:R-:W2:Y:S01]  /*aae0*/  LDL.LU.64 R14, [R1+0x178] ;  /* 0x00017800010e7983 */ /* 0x000ea20000300a00 */
[-C--:B---3--:R-:W-:Y:S11]  /*aaf0*/  HMMA.16816.F32.BF16 R8, R16, R4.reuse, R8 ;  /* 0x000000041008723c */ /* 0x088ff60000041808 */
[----:B------:R-:W-:Y:S11]  /*ab00*/  @!UPT UIADD3 URZ, URZ, URZ, URZ ;  /* 0x0000003f3f3ff290 */ /* 0x000ff6000fffe03f */
[----:B------:R-:W-:Y:S01]  /*ab10*/  @!UPT UIADD3 URZ, URZ, URZ, URZ ;  /* 0x0000003f3f3ff290 */ /* 0x000fe2000fffe03f */
[----:B------:R0:W-:Y:S04]  /*ab20*/  STL.64 [R1+0xa30], R8 ;  /* 0x000a300801007387 */ /* 0x0001e80000100a00 */
[----:B------:R1:W-:Y:S04]  /*ab30*/  STL.64 [R1+0xa38], R10 ;  /* 0x000a380a01007387 */ /* 0x0003e80000100a00 */
[----:B0-----:R-:W3:Y:S04]  /*ab40*/  LDL.LU.64 R8, [R1+0x600] ;  /* 0x0006000001087983 */ /* 0x001ee80000300a00 */
[----:B-1----:R-:W3:Y:S04]  /*ab50*/  LDL.LU.64 R10, [R1+0x608] ;  /* 0x00060800010a7983 */ /* 0x002ee80000300a00 */
[----:B------:R-:W-:Y:S04]  /*ab60*/  STL.64 [R1+0x1d20], R18 ;  /* 0x001d201201007387 */ /* 0x000fe80000100a00 */
[----:B------:R0:W-:Y:S04]  /*ab70*/  STL.64 [R1+0x1d18], R16 ;  /* 0x001d181001007387 */ /* 0x0001e80000100a00 */
[----:B0-----:R-:W4:Y:S04]  /*ab80*/  LDL.LU.64 R16, [R1+0x200] ;  /* 0x0002000001107983 */ /* 0x001f280000300a00 */
[----:B------:R-:W4:Y:S02]  /*ab90*/  LDL.LU.64 R18, [R1+0x208] ;  /* 0x0002080001127983 */ /* 0x000f240000300a00 */
[-C--:B----4-:R-:W-:Y:S08]  /*aba0*/  HMMA.16816.F32.BF16 R16, R20, R4.reuse, R16 ;  /* 0x000000041410723c */ /* 0x090ff00000041810 */
[----:B--2---:R-:W-:Y:S11]  /*abb0*/  HMMA.16816.F32.BF16 R4, R24, R4, R12 ;  /* 0x000000041804723c */ /* 0x004ff6000004180c */
[----:B------:R-:W-:Y:S04]  /*abc0*/  @!UPT UIADD3 URZ, URZ, URZ, URZ ;  /* 0x0000003f3f3ff290 */ /* 0x000fe8000fffe03f */
[----:B------:R0:W-:Y:S04]  /*abd0*/  STL.64 [R1+0xb40], R16 ;  /* 0x000b401001007387 */ /* 0x0001e80000100a00 */
[----:B------:R1:W-:Y:S04]  /*abe0*/  STL.64 [R1+0xb48], R18 ;  /* 0x000b481201007387 */ /* 0x0003e80000100a00 */
[----:B0-----:R-:W2:Y:S04]  /*abf0*/  LDL.LU.64 R16, [R1+0x4c0] ;  /* 0x0004c00001107983 */ /* 0x001ea80000300a00 */
[----:B-1----:R-:W2:Y:S04]  /*ac00*/  LDL.LU.64 R18, [R1+0x4c8] ;  /* 0x0004c80001127983 */ /* 0x002ea80000300a00 */
[----:B------:R-:W-:Y:S04]  /*ac10*/  STL.64 [R1+0x1d38], R22 ;  /* 0x001d381601007387 */ /* 0x000fe80000100a00 */
[----:B------:R0:W-:Y:S04]  /*ac20*/  STL.64 [R1+0x1d30], R20 ;  /* 0x001d301401007387 */ /* 0x0001e80000100a00 */
[----:B0-----:R-:W4:Y:S04]  /*ac30*/  LDL.LU.64 R20, [R1+0xd0] ;  /* 0x0000d00001147983 */ /* 0x001f280000300a00 */
[----:B------:R-:W2:Y:S04]  /*ac40*/  LDL.LU R14, [R1+0x1d88] ;  /* 0x001d8800010e7983 */ /* 0x000ea80000300800 */
[----:B------:R-:W2:Y:S04]  /*ac50*/  LDL.LU.64 R12, [R1+0x1d80] ;  /* 0x001d8000010c7983 */ /* 0x000ea80000300a00 */
[----:B------:R-:W-:Y:S04]  /*ac60*/  STL.64 [R1+0xc30], R4 ;  /* 0x000c300401007387 */ /* 0x000fe80000100a00 */
[----:B------:R0:W-:Y:S04]  /*ac70*/  STL.64 [R1+0xc38], R6 ;  /* 0x000c380601007387 */ /* 0x0001e80000100a00 */
[----:B0-----:R-:W4:Y:S04]  /*ac80*/  LDL.LU.64 R6, [R1+0x1d78] ;  /* 0x001d780001067983 */ /* 0x001f280000300a00 */
[----:B------:R-:W4:Y:S04]  /*ac90*/  LDL.LU.64 R4, [R1+0x1d70] ;  /* 0x001d700001047983 */ /* 0x000f280000300a00 */
[----:B------:R-:W-:Y:S04]  /*aca0*/  STL.64 [R1+0x1d10], R26 ;  /* 0x001d101a01007387 */ /* 0x000fe80000100a00 */
[----:B------:R0:W-:Y:S04]  /*acb0*/  STL.64 [R1+0x1d08], R24 ;  /* 0x001d081801007387 */ /* 0x0001e80000100a00 */
[----:B0-----:R-:W4:Y:S04]  /*acc0*/  LDL.LU.64 R24, [R1+0x9a0] ;  /* 0x0009a00001187983 */ /* 0x001f280000300a00 */
[----:B------:R-:W4:Y:S02]  /*acd0*/  LDL.LU.64 R26, [R1+0x9a8] ;  /* 0x0009a800011a7983 */ /* 0x000f240000300a00 */
[----:B----4-:R-:W-:Y:S01]  /*ace0*/  HMMA.16816.F32.BF16 R24, R4, R20, R24 ;  /* 0x000000140418723c */ /* 0x010fe20000041818 */
[----:B------:R-:W-:-:S02]  /*acf0*/  IMAD.MOV.U32 R15, RZ, RZ, R4 ;  /* 0x000000ffff0f7224 */ /* 0x000fc400078e0004 */
[----:B------:R-:W-:Y:S11]  /*ad00*/  IMAD.MOV.U32 R29, RZ, RZ, R5 ;  /* 0x000000ffff1d7224 */ /* 0x000ff600078e0005 */
[----:B------:R-:W-:Y:S09]  /*ad10*/  @!UPT UIADD3 URZ, URZ, URZ, URZ ;  /* 0x0000003f3f3ff290 */ /* 0x000ff2000fffe03f */
[----:B------:R-:W-:Y:S04]  /*ad20*/  STL.64 [R1+0x4e0], R24 ;  /* 0x0004e01801007387 */ /* 0x000fe80000100a00 */
[----:B------:R0:W-:Y:S02]  /*ad30*/  STL.64 [R1+0x4e8], R26 ;  /* 0x0004e81a01007387 */ /* 0x0001e40000100a00 */
[----:B0-----:R-:W-:Y:S02]  /*ad40*/  IMAD.MOV.U32 R27, RZ, RZ, R6 ;  /* 0x000000ffff1b7224 */ /* 0x001fe400078e0006 */
[----:B------:R-:W-:Y:S02]  /*ad50*/  IMAD.MOV.U32 R26, RZ, RZ, R7 ;  /* 0x000000ffff1a7224 */ /* 0x000fe400078e0007 */
[----:B------:R-:W3:Y:S04]  /*ad60*/  LDL.LU.64 R6, [R1+0x1d68] ;  /* 0x001d680001067983 */ /* 0x000ee80000300a00 */
[----:B------:R-:W3:Y:S02]  /*ad70*/  LDL.LU.64 R4, [R1+0x1d60] ;  /* 0x001d600001047983 */ /* 0x000ee40000300a00 */
[----:B---3--:R-:W-:Y:S01]  /*ad80*/  HMMA.16816.F32.BF16 R8, R4, R20, R8 ;  /* 0x000000140408723c */ /* 0x008fe20000041808 */
[----:B------:R-:W-:-:S02]  /*ad90*/  IMAD.MOV.U32 R2, RZ, RZ, R6 ;  /* 0x000000ffff027224 */ /* 0x000fc400078e0006 */
[----:B------:R-:W-:Y:S02]  /*ada0*/  IMAD.MOV.U32 R0, RZ, RZ, R7 ;  /* 0x000000ffff007224 */ /* 0x000fe400078e0007 */
[----:B------:R-:W-:Y:S02]  /*adb0*/  IMAD.MOV.U32 R28, RZ, RZ, R4 ;  /* 0x000000ffff1c7224 */ /* 0x000fe400078e0004 */
[----:B------:R-:W-:Y:S11]  /*adc0*/  IMAD.MOV.U32 R3, RZ, RZ, R5 ;  /* 0x000000ffff037224 */ /* 0x000ff600078e0005 */
[----:B------:R-:W-:Y:S05]  /*add0*/  @!UPT UIADD3 URZ, URZ, URZ, URZ ;  /* 0x0000003f3f3ff290 */ /* 0x000fea000fffe03f */
[----:B------:R-:W-:Y:S04]  /*ade0*/  STL.64 [R1+0x3e0], R8 ;  /* 0x0003e00801007387 */ /* 0x000fe80000100a00 */
[----:B------:R0:W-:Y:S04]  /*adf0*/  STL.64 [R1+0x3e8], R10 ;  /* 0x0003e80a01007387 */ /* 0x0001e80000100a00 */
[----:B0-----:R-:W3:Y:S04]  /*ae00*/  LDL.LU.64 R10, [R1+0x1d58] ;  /* 0x001d5800010a7983 */ /* 0x001ee80000300a00 */
[----:B------:R-:W3:Y:S04]  /*ae10*/  LDL.LU.64 R8, [R1+0x1d50] ;  /* 0x001d500001087983 */ /* 0x000ee80000300a00 */
[----:B------:R-:W2:Y:S04]  /*ae20*/  LDL.LU.64 R6, [R1+0x1d48] ;  /* 0x001d480001067983 */ /* 0x000ea80000300a00 */
[----:B------:R-:W2:Y:S02]  /*ae30*/  LDL.LU.64 R4, [R1+0x1d40] ;  /* 0x001d400001047983 */ /* 0x000ea40000300a00 */
[----:B--2---:R-:W-:Y:S11]  /*ae40*/  HMMA.16816.F32.BF16 R16, R4, R20, R16 ;  /* 0x000000140410723c */ /* 0x004ff60000041810 */
[----:B------:R-:W-:Y:S11]  /*ae50*/  @!UPT UIADD3 URZ, URZ, URZ, URZ ;  /* 0x0000003f3f3ff290 */ /* 0x000ff6000fffe03f */
[----:B------:R-:W-:Y:S01]  /*ae60*/  @!UPT UIADD3 URZ, URZ, URZ, URZ ;  /* 0x0000003f3f3ff290 */ /* 0x000fe2000fffe03f */
[----:B------:R0:W-:Y:S04]  /*ae70*/  STL.64 [R1+0x4c0], R16 ;  /* 0x0004c01001007387 */ /* 0x0001e80000100a00 */
[----:B------:R1:W-:Y:S04]  /*ae80*/  STL.64 [R1+0x4c8], R18 ;  /* 0x0004c81201007387 */ /* 0x0003e80000100a00 */
[----:B0-----:R-:W2:Y:S04]  /*ae90*/  LDL.LU.64 R16, [R1+0x2f0] ;  /* 0x0002f00001107983 */ /* 0x001ea80000300a00 */
[----:B-1----:R-:W2:Y:S04]  /*aea0*/  LDL.LU.64 R18, [R1+0x2f8] ;  /* 0x0002f80001127983 */ /* 0x002ea80000300a00 */
[----:B------:R-:W-:Y:S04]  /*aeb0*/  STL.64 [R1+0x1cd0], R6 ;  /* 0x001cd00601007387 */ /* 0x000fe80000100a00 */
[----:B------:R0:W-:Y:S04]  /*aec0*/  STL.64 [R1+0x1cc8], R4 ;  /* 0x001cc80401007387 */ /* 0x0001e80000100a00 */
[----:B0-----:R-:W3:Y:S04]  /*aed0*/  LDL.LU.64 R4, [R1+0x3a0] ;  /* 0x0003a00001047983 */ /* 0x001ee80000300a00 */
[----:B------:R-:W3:Y:S01]  /*aee0*/  LDL.LU.64 R6, [R1+0x3a8] ;  /* 0x0003a80001067983 */ /* 0x000ee20000300a00 */
[----:B------:R-:W-:-:S02]  /*aef0*/  IMAD.MOV.U32 R25, RZ, RZ, R20 ;  /* 0x000000ffff197224 */ /* 0x000fc400078e0014 */
[----:B------:R-:W-:Y:S01]  /*af00*/  IMAD.MOV.U32 R24, RZ, RZ, R21 ;  /* 0x000000ffff187224 */ /* 0x000fe200078e0015 */
[----:B---3--:R-:W-:Y:S11]  /*af10*/  HMMA.16816.F32.BF16 R4, R8, R20, R4 ;  /* 0x000000140804723c */ /* 0x008ff60000041804 */
        /* <DEDUP_REMOVED lines=8> */
[----:B------:R-:W-:Y:S04]  /*afa0*/  STL.64 [R1+0x1ce0], R10 ;  /* 0x001ce00a01007387 */ /* 0x000fe80000100a00 */
[----:B------:R0:W-:Y:S02]  /*afb0*/  STL.64 [R1+0x1cd8], R8 ;  /* 0x001cd80801007387 */ /* 0x0001e40000100a00 */
[----:B0-----:R-:W-:-:S02]  /*afc0*/  IMAD.MOV.U32 R8, RZ, RZ, R15 ;  /* 0x000000ffff087224 */ /* 0x001fc400078e000f */
[----:B------:R-:W2:Y:S01]  /*afd0*/  LDL.LU R15, [R1+0x1d2c] ;  /* 0x001d2c00010f7983 */ /* 0x000ea20000300800 */
[----:B------:R-:W-:Y:S02]  /*afe0*/  IMAD.MOV.U32 R10, RZ, RZ, R27 ;  /* 0x000000ffff0a7224 */ /* 0x000fe400078e001b */
[----:B------:R-:W-:Y:S02]  /*aff0*/  IMAD.MOV.U32 R11, RZ, RZ, R26 ;  /* 0x000000ffff0b7224 */ /* 0x000fe400078e001a */
[----:B------:R-:W-:Y:S02]  /*b000*/  IMAD.MOV.U32 R9, RZ, RZ, R29 ;  /* 0x000000ffff097224 */ /* 0x000fe400078e001d */
[----:B------:R-:W3:Y:S04]  /*b010*/  LDL.LU R29, [R1+0x1d28] ;  /* 0x001d2800011d7983 */ /* 0x000ee80000300800 */
[----:B------:R-:W-:Y:S04]  /*b020*/  STL.64 [R1+0x1d00], R10 ;  /* 0x001d000a01007387 */ /* 0x000fe80000100a00 */
[----:B------:R0:W-:Y:S02]  /*b030*/  STL.64 [R1+0x1cf8], R8 ;  /* 0x001cf80801007387 */ /* 0x0001e40000100a00 */
[----:B0-----:R-:W-:-:S02]  /*b040*/  IMAD.MOV.U32 R8, RZ, RZ, R25 ;  /* 0x000000ffff087224 */ /* 0x001fc400078e0019 */
[----:B------:R-:W-:Y:S02]  /*b050*/  IMAD.MOV.U32 R9, RZ, RZ, R24 ;  /* 0x000000ffff097224 */ /* 0x000fe400078e0018 */
[----:B------:R-:W3:Y:S04]  /*b060*/  LDL.LU.64 R24, [R1+0x1f0] ;  /* 0x0001f00001187983 */ /* 0x000ee80000300a00 */
        /* <DEDUP_REMOVED lines=15> */
[----:B------:R0:W-:Y:S04]  /*b160*/  STL.64 [R1+0x9f0], R4 ;  /* 0x0009f00401007387 */ /* 0x0001e80000100a00 */
[----:B------:R1:W-:Y:S04]  /*b170*/  STL.64 [R1+0x9f8], R6 ;  /* 0x0009f80601007387 */ /* 0x0003e80000100a00 */
[----:B0-----:R-:W4:Y:S04]  /*b180*/  LDL.LU.64 R4, [R1+0x610] ;  /* 0x0006100001047983 */ /* 0x001f280000300a00 */
[----:B-1----:R-:W2:Y:S01]  /*b190*/  LDL.LU.64 R6, [R1+0x618] ;  /* 0x0006180001067983 */ /* 0x002ea20000300a00 */
[-C--:B---3--:R-:W-:Y:S03]  /*b1a0*/  HMMA.16816.F32.BF16 R24, R20, R8.reuse, R24 ;  /* 0x000000081418723c */ /* 0x088fe60000041818 */
[----:B--2---:R-:W-:Y:S04]  /*b1b0*/  STL.64 [R1+0x1cf0], R6 ;  /* 0x001cf00601007387 */ /* 0x004fe80000100a00 */
[----:B----4-:R0:W-:Y:S04]  /*b1c0*/  STL.64 [R1+0x1ce8], R4 ;  /* 0x001ce80401007387 */ /* 0x0101e80000100a00 */
[----:B0-----:R-:W2:Y:S04]  /*b1d0*/  LDL.LU.64 R4, [R1+0x990] ;  /* 0x0009900001047983 */ /* 0x001ea80000300a00 */
[----:B------:R-:W2:Y:S04]  /*b1e0*/  LDL.LU.64 R6, [R1+0x998] ;  /* 0x0009980001067983 */ /* 0x000ea80000300a00 */
[----:B------:R-:W-:Y:S04]  /*b1f0*/  STL.64 [R1+0x1cb0], R18 ;  /* 0x001cb01201007387 */ /* 0x000fe80000100a00 */
[----:B------:R0:W-:Y:S04]  /*b200*/  STL.64 [R1+0x1ca8], R16 ;  /* 0x001ca81001007387 */ /* 0x0001e80000100a00 */
[----:B0-----:R-:W3:Y:S04]  /*b210*/  LDL.LU.64 R16, [R1+0x4d0] ;  /* 0x0004d00001107983 */ /* 0x001ee80000300a00 */
[----:B------:R-:W3:Y:S04]  /*b220*/  LDL.LU.64 R18, [R1+0x4d8] ;  /* 0x0004d80001127983 */ /* 0x000ee80000300a00 */
[----:B------:R-:W-:Y:S04]  /*b230*/  STL.64 [R1+0xb00], R24 ;  /* 0x000b001801007387 */ /* 0x000fe80000100a00 */
[----:B------:R0:W-:Y:S04]  /*b240*/  STL.64 [R1+0xb08], R26 ;  /* 0x000b081a01007387 */ /* 0x0001e80000100a00 */
[----:B0-----:R-:W4:Y:S04]  /*b250*/  LDL.LU.64 R26, [R1+0x1d10] ;  /* 0x001d1000011a7983 */ /* 0x001f280000300a00 */
[----:B------:R-:W4:Y:S02]  /*b260*/  LDL.LU.64 R24, [R1+0x1d08] ;  /* 0x001d080001187983 */ /* 0x000f240000300a00 */
[----:B----4-:R-:W-:Y:S02]  /*b270*/  HMMA.16816.F32.BF16 R8, R24, R8, R12 ;  /* 0x000000081808723c */ /* 0x010fe4000004180c */
[----:B------:R-:W-:Y:S04]  /*b280*/  STL.64 [R1+0x1ca0], R26 ;  /* 0x001ca01a01007387 */ /* 0x000fe80000100a00 */
[----:B------:R-:W-:Y:S04]  /*b290*/  STL.64 [R1+0x1c98], R24 ;  /* 0x001c981801007387 */ /* 0x000fe80000100a00 */
[----:B------:R-:W-:Y:S11]  /*b2a0*/  LDSM.16.M88.4 R12, [R29+0xa800] ;  /* 0x00a800001d0c783b */ /* 0x000ff60000000200 */
[----:B------:R-:W-:Y:S02]  /*b2b0*/  @!UPT UIADD3 URZ, URZ, URZ, URZ ;  /* 0x0000003f3f3ff290 */ /* 0x000fe4000fffe03f */
[----:B------:R-:W-:Y:S04]  /*b2c0*/  STL.64 [R1+0xc20], R8 ;  /* 0x000c200801007387 */ /* 0x000fe80000100a00 */
[----:B------:R-:W-:Y:S04]  /*b2d0*/  STL.64 [R1+0xc28], R10 ;  /* 0x000c280a01007387 */ /* 0x000fe80000100a00 */
[----:B------:R-:W0:Y:S04]  /*b2e0*/  LDSM.16.M88.4 R8, [R29+0xb000] ;  /* 0x00b000001d08783b */ /* 0x000e280000000200 */
[----:B0-----:R-:W-:Y:S04]  /*b2f0*/  STL.64 [R1+0xb0], R8 ;  /* 0x0000b00801007387 */ /* 0x001fe80000100a00 */
        /* <DEDUP_REMOVED lines=13> */
[----:B------:R-:W2:Y:S01]  /*b3d0*/  LDL.LU.64 R4, [R1+0x1ce8] ;  /* 0x001ce80001047983 */ /* 0x000ea20000300a00 */
[----:B------:R-:W-:-:S02]  /*b3e0*/  IMAD.MOV.U32 R24, RZ, RZ, R28 ;  /* 0x000000ffff187224 */ /* 0x000fc400078e001c */
[----:B------:R-:W-:Y:S02]  /*b3f0*/  IMAD.MOV.U32 R25, RZ, RZ, R3 ;  /* 0x000000ffff197224 */ /* 0x000fe400078e0003 */
[----:B------:R-:W-:Y:S02]  /*b400*/  IMAD.MOV.U32 R26, RZ, RZ, R2 ;  /* 0x000000ffff1a7224 */ /* 0x000fe400078e0002 */
[----:B------:R-:W-:-:S09]  /*b410*/  IMAD.MOV.U32 R27, RZ, RZ, R0 ;  /* 0x000000ffff1b7224 */ /* 0x000fd200078e0000 */
[----:B------:R-:W-:Y:S04]  /*b420*/  STL.64 [R1+0x3c0], R8 ;  /* 0x0003c00801007387 */ /* 0x000fe80000100a00 */
[----:B------:R0:W-:Y:S04]  /*b430*/  STL.64 [R1+0x3c8], R10 ;  /* 0x0003c80a01007387 */ /* 0x0001e80000100a00 */
[----:B0-----:R-:W4:Y:S04]  /*b440*/  LDL.LU.64 R10, [R1+0x1ce0] ;  /* 0x001ce000010a7983 */ /* 0x001f280000300a00 */
[----:B------:R-:W4:Y:S01]  /*b450*/  LDL.LU.64 R8, [R1+0x1cd8] ;  /* 0x001cd80001087983 */ /* 0x000f220000300a00 */
[----:B--2---:R-:W-:Y:S03]  /*b460*/  HMMA.16816.F32.BF16 R24, R24, R12, R4 ;  /* 0x0000000c1818723c */ /* 0x004fe60000041804 */
[----:B------:R-:W3:Y:S04]  /*b470*/  LDL.LU.64 R6, [R1+0x1cd0] ;  /* 0x001cd00001067983 */ /* 0x000ee80000300a00 */
[----:B------:R-:W3:Y:S01]  /*b480*/  LDL.LU.64 R4, [R1+0x1cc8] ;  /* 0x001cc80001047983 */ /* 0x000ee20000300a00 */
[----:B------:R-:W-:-:S02]  /*b490*/  IMAD.MOV.U32 R2, RZ, RZ, R12 ;  /* 0x000000ffff027224 */ /* 0x000fc400078e000c */
[----:B------:R-:W-:Y:S11]  /*b4a0*/  IMAD.MOV.U32 R0, RZ, RZ, R13 ;  /* 0x000000ffff007224 */ /* 0x000ff600078e000d */
[----:B------:R-:W-:Y:S02]  /*b4b0*/  @!UPT UIADD3 URZ, URZ, URZ, URZ ;  /* 0x0000003f3f3ff290 */ /* 0x000fe4000fffe03f */
[----:B------:R-:W-:Y:S04]  /*b4c0*/  STL.64 [R1+0x3b0], R24 ;  /* 0x0003b01801007387 */ /* 0x000fe80000100a00 */
[----:B------:R-:W-:Y:S01]  /*b4d0*/  STL.64 [R1+0x3b8], R26 ;  /* 0x0003b81a01007387 */ /* 0x000fe20000100a00 */
[----:B---3--:R-:W-:Y:S11]  /*b4e0*/  HMMA.16816.F32.BF16 R16, R4, R12, R16 ;  /* 0x0000000c0410723c */ /* 0x008ff60000041810 */
[----:B------:R-:W-:Y:S11]  /*b4f0*/  @!UPT UIADD3 URZ, URZ, URZ, URZ ;  /* 0x0000003f3f3ff290 */ /* 0x000ff6000fffe03f */
[----:B------:R-:W-:Y:S01]  /*b500*/  @!UPT UIADD3 URZ, URZ, URZ, URZ ;  /* 0x0000003f3f3ff290 */ /* 0x000fe2000fffe03f */
[----:B------:R0:W-:Y:S04]  /*b510*/  STL.64 [R1+0x3d0], R16 ;  /* 0x0003d01001007387 */ /* 0x0001e80000100a00 */
[----:B------:R1:W-:Y:S04]  /*b520*/  STL.64 [R1+0x3d8], R18 ;  /* 0x0003d81201007387 */ /* 0x0003e80000100a00 */
[----:B------:R-:W4:Y:S04]  /*b530*/  LDL.LU.64 R12, [R1+0x390] ;  /* 0x00039000010c7983 */ /* 0x000f280000300a00 */
[----:B------:R-:W4:Y:S04]  /*b540*/  LDL.LU.64 R14, [R1+0x398] ;  /* 0x00039800010e7983 */ /* 0x000f280000300a00 */
[----:B0-----:R-:W2:Y:S04]  /*b550*/  LDL.LU.64 R16, [R1+0x2e0] ;  /* 0x0002e00001107983 */ /* 0x001ea80000300a00 */
[----:B-1----:R-:W2:Y:S04]  /*b560*/  LDL.LU.64 R18, [R1+0x2e8] ;  /* 0x0002e80001127983 */ /* 0x002ea80000300a00 */
[----:B------:R-:W3:Y:S04]  /*b570*/  LDL.LU.64 R24, [R1+0x1e0] ;  /* 0x0001e00001187983 */ /* 0x000ee80000300a00 */
[----:B------:R-:W3:Y:S04]  /*b580*/  LDL.LU.64 R26, [R1+0x1e8] ;  /* 0x0001e800011a7983 */ /* 0x000ee80000300a00 */
[----:B------:R0:W-:Y:S04]  /*b590*/  STL.64 [R1+0x1c60], R6 ;  /* 0x001c600601007387 */ /* 0x0001e80000100a00 */
[----:B------:R1:W-:Y:S04]  /*b5a0*/  STL.64 [R1+0x1c58], R4 ;  /* 0x001c580401007387 */ /* 0x0003e80000100a00 */
[----:B0-----:R-:W2:Y:S04]  /*b5b0*/  LDL.64 R6, [R1+0x8] ;  /* 0x0000080001067983 */ /* 0x001ea80000100a00 */
[----:B-1----:R-:W3:Y:S04]  /*b5c0*/  LDL.64 R4, [R1] ;  /* 0x0000000001047983 */ /* 0x002ee80000100a00 */
[----:B--2---:R0:W-:Y:S04]  /*b5d0*/  STL.64 [R1+0x1c70], R6 ;  /* 0x001c700601007387 */ /* 0x0041e80000100a00 */
[----:B---3--:R1:W-:Y:S04]  /*b5e0*/  STL.64 [R1+0x1c68], R4 ;  /* 0x001c680401007387 */ /* 0x0083e80000100a00 */
[----:B0-----:R-:W2:Y:S04]  /*b5f0*/  LDL.64 R6, [R1+0x18] ;  /* 0x0000180001067983 */ /* 0x001ea80000100a00 */
[----:B-1----:R-:W3:Y:S04]  /*b600*/  LDL.64 R4, [R1+0x10] ;  /* 0x0000100001047983 */ /* 0x002ee80000100a00 */
[----:B--2---:R-:W-:Y:S04]  /*b610*/  STL.64 [R1+0x1c80], R6 ;  /* 0x001c800601007387 */ /* 0x004fe80000100a00 */
[----:B---3--:R0:W-:Y:S02]  /*b620*/  STL.64 [R1+0x1c78], R4 ;  /* 0x001c780401007387 */ /* 0x0081e40000100a00 */
[----:B0-----:R-:W-:-:S02]  /*b630*/  IMAD.MOV.U32 R4, RZ, RZ, R2 ;  /* 0x000000ffff047224 */ /* 0x001fc400078e0002 */
[----:B------:R-:W-:-:S07]  /*b640*/  IMAD.MOV.U32 R5, RZ, RZ, R0 ;  /* 0x000000ffff057224 */ /* 0x000fce00078e0000 */
[-C--:B----4-:R-:W-:Y:S11]  /*b650*/  HMMA.16816.F32.BF16 R12, R8, R4.reuse, R12 ;  /* 0x00000004080c723c */ /* 0x090ff6000004180c */
        /* <DEDUP_REMOVED lines=16> */
[----:B------:R-:W3:Y:S01]  /*b760*/  LDL.LU.64 R16, [R1+0x1ca8] ;  /* 0x001ca80001107983 */ /* 0x000ee20000300a00 */
[-C--:B------:R-:W-:Y:S03]  /*b770*/  HMMA.16816.F32.BF16 R24, R20, R4.reuse, R24 ;  /* 0x000000041418723c */ /* 0x080fe60000041818 */
[----:B------:R-:W-:Y:S04]  /*b780*/  STL.64 [R1+0x1c90], R14 ;  /* 0x001c900e01007387 */ /* 0x000fe80000100a00 */
        /* <DEDUP_REMOVED lines=13> */
[----:B------:R-:W-:Y:S04]  /*b860*/  STL.64 [R1+0xae0], R24 ;  /* 0x000ae01801007387 */ /* 0x000fe80000100a00 */
[----:B------:R0:W-:Y:S04]  /*b870*/  STL.64 [R1+0xae8], R26 ;  /* 0x000ae81a01007387 */ /* 0x0001e80000100a00 */
[----:B0-----:R-:W2:Y:S04]  /*b880*/  LDL.LU.64 R26, [R1+0x1ca0] ;  /* 0x001ca000011a7983 */ /* 0x001ea80000300a00 */
[----:B------:R-:W2:Y:S04]  /*b890*/  LDL.LU.64 R24, [R1+0x1c98] ;  /* 0x001c980001187983 */ /* 0x000ea80000300a00 */
[----:B------:R-:W-:Y:S04]  /*b8a0*/  STL.64 [R1+0x1c30], R22 ;  /* 0x001c301601007387 */ /* 0x000fe80000100a00 */
[----:B------:R0:W-:Y:S04]  /*b8b0*/  STL.64 [R1+0x1c28], R20 ;  /* 0x001c281401007387 */ /* 0x0001e80000100a00 */
[----:B0-----:R-:W4:Y:S04]  /*b8c0*/  LDL.LU.64 R20, [R1+0x980] ;  /* 0x0009800001147983 */ /* 0x001f280000300a00 */
[----:B------:R-:W4:Y:S01]  /*b8d0*/  LDL.LU.64 R22, [R1+0x988] ;  /* 0x0009880001167983 */ /* 0x000f220000300a00 */
[----:B--2---:R-:W-:Y:S03]  /*b8e0*/  HMMA.16816.F32.BF16 R4, R24, R4, R12 ;  /* 0x000000041804723c */ /* 0x004fe6000004180c */
[----:B------:R-:W2:Y:S04]  /*b8f0*/  LDL.LU.64 R14, [R1+0x1c90] ;  /* 0x001c9000010e7983 */ /* 0x000ea80000300a00 */
[----:B------:R-:W2:Y:S11]  /*b900*/  LDL.LU.64 R12, [R1+0x1c88] ;  /* 0x001c8800010c7983 */ /* 0x000eb60000300a00 */
[----:B------:R-:W-:Y:S05]  /*b910*/  @!UPT UIADD3 URZ, URZ, URZ, URZ ;  /* 0x0000003f3f3ff290 */ /* 0x000fea000fffe03f */
        /* <DEDUP_REMOVED lines=8> */
[----:B----4-:R-:W-:Y:S01]  /*b9a0*/  HMMA.16816.F32.BF16 R20, R4, R16, R20 ;  /* 0x000000100414723c */ /* 0x010fe20000041814 */
[----:B------:R-:W-:Y:S11]  /*b9b0*/  IMAD.MOV.U32 R3, RZ, RZ, R7 ;  /* 0x000000ffff037224 */ /* 0x000ff600078e0007 */
[----:B------:R-:W-:Y:S11]  /*b9c0*/  @!UPT UIADD3 URZ, URZ, URZ, URZ ;  /* 0x0000003f3f3ff290 */ /* 0x000ff6000fffe03f */
[----:B------:R0:W-:Y:S04]  /*b9d0*/  STL.64 [R1+0x390], R20 ;  /* 0x0003901401007387 */ /* 0x0001e80000100a00 */
[----:B------:R1:W-:Y:S01]  /*b9e0*/  STL.64 [R1+0x398], R22 ;  /* 0x0003981601007387 */ /* 0x0003e20000100a00 */
[----:B0-----:R-:W-:Y:S02]  /*b9f0*/  IMAD.MOV.U32 R20, RZ, RZ, R6 ;  /* 0x000000ffff147224 */ /* 0x001fe400078e0006 */
[----:B------:R-:W-:Y:S01]  /*ba00*/  IMAD.MOV.U32 R21, RZ, RZ, R5 ;  /* 0x000000ffff157224 */ /* 0x000fe200078e0005 */
[----:B------:R-:W2:Y:S01]  /*ba10*/  LDL.LU.64 R6, [R1+0x1c70] ;  /* 0x001c700001067983 */ /* 0x000ea20000300a00 */
[----:B-1----:R-:W-:-:S03]  /*ba20*/  IMAD.MOV.U32 R22, RZ, RZ, R4 ;  /* 0x000000ffff167224 */ /* 0x002fc600078e0004 */
[----:B------:R-:W2:Y:S02]  /*ba30*/  LDL.LU.64 R4, [R1+0x1c68] ;  /* 0x001c680001047983 */ /* 0x000ea40000300a00 */
[----:B--2---:R-:W-:Y:S01]  /*ba40*/  HMMA.16816.F32.BF16 R24, R4, R16, R24 ;  /* 0x000000100418723c */ /* 0x004fe20000041818 */
[----:B------:R-:W-:Y:S11]  /*ba50*/  IMAD.MOV.U32 R23, RZ, RZ, R7 ;  /* 0x000000ffff177224 */ /* 0x000ff600078e0007 */
[----:B------:R-:W-:Y:S11]  /*ba60*/  @!UPT UIADD3 URZ, URZ, URZ, URZ ;  /* 0x0000003f3f3ff290 */ /* 0x000ff6000fffe03f */
[----:B------:R0:W-:Y:S04]  /*ba70*/  STL.64 [R1+0x330], R24 ;  /* 0x0003301801007387 */ /* 0x0001e80000100a00 */
[----:B------:R1:W-:Y:S01]  /*ba80*/  STL.64 [R1+0x338], R26 ;  /* 0x0003381a01007387 */ /* 0x0003e20000100a00 */
[----:B0-----:R-:W-:Y:S02]  /*ba90*/  IMAD.MOV.U32 R24, RZ, RZ, R6 ;  /* 0x000000ffff187224 */ /* 0x001fe400078e0006 */
[----:B------:R-:W-:Y:S01]  /*baa0*/  IMAD.MOV.U32 R25, RZ, RZ, R5 ;  /* 0x000000ffff197224 */ /* 0x000fe200078e0005 */
[----:B------:R-:W3:Y:S01]  /*bab0*/  LDL.LU.64 R6, [R1+0x1c60] ;  /* 0x001c600001067983 */ /* 0x000ee20000300a00 */
[----:B-1----:R-:W-:-:S03]  /*bac0*/  IMAD.MOV.U32 R26, RZ, RZ, R4 ;  /* 0x000000ffff1a7224 */ /* 0x002fc600078e0004 */
[----:B------:R-:W3:Y:S01]  /*bad0*/  LDL.LU.64 R4, [R1+0x1c58] ;  /* 0x001c580001047983 */ /* 0x000ee20000300a00 */
[----:B------:R-:W-:Y:S02]  /*bae0*/  IMAD.MOV.U32 R2, RZ, RZ, R16 ;  /* 0x000000ffff027224 */ /* 0x000fe400078e0010 */
[----:B------:R-:W-:Y:S01]  /*baf0*/  IMAD.MOV.U32 R0, RZ, RZ, R17 ;  /* 0x000000ffff007224 */ /* 0x000fe200078e0011 */
[----:B---3--:R-:W-:Y:S11]  /*bb00*/  HMMA.16816.F32.BF16 R8, R4, R16, R8 ;  /* 0x000000100408723c */ /* 0x008ff60000041808 */
[----:B------:R-:W-:Y:S11]  /*bb10*/  @!UPT UIADD3 URZ, URZ, URZ, URZ ;  /* 0x0000003f3f3ff290 */ /* 0x000ff6000fffe03f */
[----:B------:R-:W-:Y:S01]  /*bb20*/  @!UPT UIADD3 URZ, URZ, URZ, URZ ;  /* 0x0000003f3f3ff290 */ /* 0x000fe2000fffe03f */
[----:B------:R-:W-:Y:S04]  /*bb30*/  STL.64 [R1+0x3a0], R8 ;  /* 0x0003a00801007387 */ /* 0x000fe80000100a00 */
[----:B------:R0:W-:Y:S04]  /*bb40*/  STL.64 [R1+0x3a8], R10 ;  /* 0x0003a80a01007387 */ /* 0x0001e80000100a00 */
[----:B0-----:R-:W2:Y:S04]  /*bb50*/  LDL.LU.64 R10, [R1+0x1c50] ;  /* 0x001c5000010a7983 */ /* 0x001ea80000300a00 */
[----:B------:R-:W2:Y:S04]  /*bb60*/  LDL.LU.64 R8, [R1+0x1c48] ;  /* 0x001c480001087983 */ /* 0x000ea80000300a00 */
[----:B------:R-:W2:Y:S04]  /*bb70*/  LDL.LU.64 R16, [R1+0x420] ;  /* 0x0004200001107983 */ /* 0x000ea80000300a00 */
[----:B------:R-:W2:Y:S04]  /*bb80*/  LDL.LU.64 R18, [R1+0x428] ;  /* 0x0004280001127983 */ /* 0x000ea80000300a00 */
[----:B------:R0:W-:Y:S04]  /*bb90*/  STL.64 [R1+0x1bc0], R6 ;  /* 0x001bc00601007387 */ /* 0x0001e80000100a00 */
[----:B------:R1:W-:Y:S01]  /*bba0*/  STL.64 [R1+0x1bb8], R4 ;  /* 0x001bb80401007387 */ /* 0x0003e20000100a00 */
[----:B0-----:R-:W-:-:S02]  /*bbb0*/  IMAD.MOV.U32 R6, RZ, RZ, R24 ;  /* 0x000000ffff067224 */ /* 0x001fc400078e0018 */
[----:B------:R-:W-:Y:S02]  /*bbc0*/  IMAD.MOV.U32 R7, RZ, RZ, R23 ;  /* 0x000000ffff077224 */ /* 0x000fe400078e0017 */
[----:B-1----:R-:W-:Y:S02]  /*bbd0*/  IMAD.MOV.U32 R4, RZ, RZ, R26 ;  /* 0x000000ffff047224 */ /* 0x002fe400078e001a */
[----:B------:R-:W-:Y:S01]  /*bbe0*/  IMAD.MOV.U32 R5, RZ, RZ, R25 ;  /* 0x000000ffff057224 */ /* 0x000fe200078e0019 */
[----:B------:R0:W-:Y:S04]  /*bbf0*/  STL.64 [R1+0x1be0], R6 ;  /* 0x001be00601007387 */ /* 0x0001e80000100a00 */
[----:B------:R1:W-:Y:S01]  /*bc00*/  STL.64 [R1+0x1bd8], R4 ;  /* 0x001bd80401007387 */ /* 0x0003e20000100a00 */
[----:B0-----:R-:W-:-:S02]  /*bc10*/  IMAD.MOV.U32 R6, RZ, RZ, R20 ;  /* 0x000000ffff067224 */ /* 0x001fc400078e0014 */
[----:B------:R-:W-:Y:S02]  /*bc20*/  IMAD.MOV.U32 R7, RZ, RZ, R3 ;  /* 0x000000ffff077224 */ /* 0x000fe400078e0003 */
[----:B-1----:R-:W-:Y:S02]  /*bc30*/  IMAD.MOV.U32 R4, RZ, RZ, R22 ;  /* 0x000000ffff047224 */ /* 0x002fe400078e0016 */
[----:B------:R-:W-:Y:S01]  /*bc40*/  IMAD.MOV.U32 R5, RZ, RZ, R21 ;  /* 0x000000ffff057224 */ /* 0x000fe200078e0015 */
[----:B------:R-:W-:Y:S04]  /*bc50*/  STL.64 [R1+0x1c00], R6 ;  /* 0x001c000601007387 */ /* 0x000fe80000100a00 */
[----:B------:R0:W-:Y:S02]  /*bc60*/  STL.64 [R1+0x1bf8], R4 ;  /* 0x001bf80401007387 */ /* 0x0001e40000100a00 */
[----:B0-----:R-:W-:-:S02]  /*bc70*/  IMAD.MOV.U32 R4, RZ, RZ, R2 ;  /* 0x000000ffff047224 */ /* 0x001fc400078e0002 */
[----:B------:R-:W-:-:S07]  /*bc80*/  IMAD.MOV.U32 R5, RZ, RZ, R0 ;  /* 0x000000ffff057224 */ /* 0x000fce00078e0000 */
[-C--:B--2---:R-:W-:Y:S01]  /*bc90*/  HMMA.16816.F32.BF16 R20, R8, R4.reuse, R16 ;  /* 0x000000040814723c */ /* 0x084fe20000041810 */
[----:B------:R-:W2:Y:S04]  /*bca0*/  LDL.LU.64 R16, [R1+0x2d0] ;  /* 0x0002d00001107983 */ /* 0x000ea80000300a00 */
[----:B------:R-:W2:Y:S11]  /*bcb0*/  LDL.LU.64 R18, [R1+0x2d8] ;  /* 0x0002d80001127983 */ /* 0x000eb60000300a00 */
[----:B------:R-:W-:Y:S07]  /*bcc0*/  @!UPT UIADD3 URZ, URZ, URZ, URZ ;  /* 0x0000003f3f3ff290 */ /* 0x000fee000fffe03f */
[----:B------:R0:W-:Y:S04]  /*bcd0*/  STL.64 [R1+0x420], R20 ;  /* 0x0004201401007387 */ /* 0x0001e80000100a00 */
[----:B------:R1:W-:Y:S04]  /*bce0*/  STL.64 [R1+0x428], R22 ;  /* 0x0004281601007387 */ /* 0x0003e80000100a00 */
[----:B0-----:R-:W3:Y:S04]  /*bcf0*/  LDL.LU.64 R20, [R1+0x250] ;  /* 0x0002500001147983 */ /* 0x001ee80000300a00 */
[----:B-1----:R-:W3:Y:S04]  /*bd00*/  LDL.LU.64 R22, [R1+0x258] ;  /* 0x0002580001167983 */ /* 0x002ee80000300a00 */
[----:B------:R-:W4:Y:S04]  /*bd10*/  LDL.LU.64 R24, [R1+0x1d0] ;  /* 0x0001d00001187983 */ /* 0x000f280000300a00 */
[----:B------:R-:W4:Y:S04]  /*bd20*/  LDL.LU.64 R26, [R1+0x1d8] ;  /* 0x0001d800011a7983 */ /* 0x000f280000300a00 */
[----:B------:R-:W-:Y:S04]  /*bd30*/  STL.64 [R1+0x1bb0], R10 ;  /* 0x001bb00a01007387 */ /* 0x000fe80000100a00 */
[----:B------:R0:W-:Y:S04]  /*bd40*/  STL.64 [R1+0x1ba8], R8 ;  /* 0x001ba80801007387 */ /* 0x0001e80000100a00 */
[----:B0-----:R-:W2:Y:S04]  /*bd50*/  LDL.LU.64 R8, [R1+0x570] ;  /* 0x0005700001087983 */ /* 0x001ea80000300a00 */
[----:B------:R-:W2:Y:S04]  /*bd60*/  LDL.LU.64 R10, [R1+0x578] ;  /* 0x00057800010a7983 */ /* 0x000ea80000300a00 */
[----:B--2---:R-:W-:Y:S04]  /*bd70*/  STL.64 [R1+0x1bd0], R10 ;  /* 0x001bd00a01007387 */ /* 0x004fe80000100a00 */
[----:B------:R0:W-:Y:S04]  /*bd80*/  STL.64 [R1+0x1bc8], R8 ;  /* 0x001bc80801007387 */ /* 0x0001e80000100a00 */
[----:B0-----:R-:W2:Y:S04]  /*bd90*/  LDL.LU.64 R8, [R1+0x670] ;  /* 0x0006700001087983 */ /* 0x001ea80000300a00 */
[----:B------:R-:W2:Y:S01]  /*bda0*/  LDL.LU.64 R10, [R1+0x678] ;  /* 0x00067800010a7983 */ /* 0x000ea20000300a00 */
[-C--:B------:R-:W-:Y:S03]  /*bdb0*/  HMMA.16816.F32.BF16 R16, R12, R4.reuse, R16 ;  /* 0x000000040c10723c */ /* 0x080fe60000041810 */
[----:B--2---:R-:W-:Y:S04]  /*bdc0*/  STL.64 [R1+0x1bf0], R10 ;  /* 0x001bf00a01007387 */ /* 0x004fe80000100a00 */
[----:B------:R0:W-:Y:S04]  /*bdd0*/  STL.64 [R1+0x1be8], R8 ;  /* 0x001be80801007387 */ /* 0x0001e80000100a00 */
[----:B0-----:R-:W2:Y:S04]  /*bde0*/  LDL.LU.64 R8, [R1+0x970] ;  /* 0x0009700001087983 */ /* 0x001ea80000300a00 */
[----:B------:R-:W2:Y:S04]  /*bdf0*/  LDL.LU.64 R10, [R1+0x978] ;  /* 0x00097800010a7983 */ /* 0x000ea80000300a00 */
[----:B--2---:R-:W-:Y:S04]  /*be00*/  STL.64 [R1+0x1c10], R10 ;  /* 0x001c100a01007387 */ /* 0x004fe80000100a00 */
[----:B------:R0:W-:Y:S04]  /*be10*/  STL.64 [R1+0x1c08], R8 ;  /* 0x001c080801007387 */ /* 0x0001e80000100a00 */
[----:B0-----:R-:W2:Y:S04]  /*be20*/  LDL.LU.64 R8, [R1+0x140] ;  /* 0x0001400001087983 */ /* 0x001ea80000300a00 */
[----:B------:R-:W2:Y:S04]  /*be30*/  LDL.LU.64 R10, [R1+0x148] ;  /* 0x00014800010a7983 */ /* 0x000ea80000300a00 */
        /* <DEDUP_REMOVED lines=9> */
[----:B0-----:R-:W4:Y:S04]  /*bed0*/  LDL.LU.64 R22, [R1+0x1c30] ;  /* 0x001c300001167983 */ /* 0x001f280000300a00 */
[----:B------:R-:W4:Y:S02]  /*bee0*/  LDL.LU.64 R20, [R1+0x1c28] ;  /* 0x001c280001147983 */ /* 0x000f240000300a00 */
        /* <DEDUP_REMOVED lines=9> */
[----:B0-----:R-:W3:Y:S01]  /*bf80*/  LDL.LU.64 R20, [R1+0xa0] ;  /* 0x0000a00001147983 */ /* 0x001ee20000300a00 */
[----:B--2---:R-:W-:Y:S03]  /*bf90*/  HMMA.16816.F32.BF16 R4, R24, R4, R8 ;  /* 0x000000041804723c */ /* 0x004fe60000041808 */
[----:B------:R-:W3:Y:S04]  /*bfa0*/  LDL.LU.64 R10, [R1+0x1c10] ;  /* 0x001c1000010a7983 */ /* 0x000ee80000300a00 */
[----:B------:R-:W3:Y:S11]  /*bfb0*/  LDL.LU.64 R8, [R1+0x1c08] ;  /* 0x001c080001087983 */ /* 0x000ef60000300a00 */
[----:B------:R-:W-:Y:S05]  /*bfc0*/  @!UPT UIADD3 URZ, URZ, URZ, URZ ;  /* 0x0000003f3f3ff290 */ /* 0x000fea000fffe03f */
[----:B------:R-:W-:Y:S04]  /*bfd0*/  STL.64 [R1+0xc00], R4 ;  /* 0x000c000401007387 */ /* 0x000fe80000100a00 */
[----:B------:R0:W-:Y:S04]  /*bfe0*/  STL.64 [R1+0xc08], R6 ;  /* 0x000c080601007387 */ /* 0x0001e80000100a00 */
[----:B0-----:R-:W3:Y:S04]  /*bff0*/  LDL.LU.64 R6, [R1+0x1c00] ;  /* 0x001c000001067983 */ /* 0x001ee80000300a00 */
[----:B------:R-:W3:Y:S04]  /*c000*/  LDL.LU.64 R4, [R1+0x1bf8] ;  /* 0x001bf80001047983 */ /* 0x000ee80000300a00 */
[----:B------:R-:W-:Y:S04]  /*c010*/  STL.64 [R1+0x1b90], R26 ;  /* 0x001b901a01007387 */ /* 0x000fe80000100a00 */
[----:B------:R0:W-:Y:S04]  /*c020*/  STL.64 [R1+0x1b88], R24 ;  /* 0x001b881801007387 */ /* 0x0001e80000100a00 */
[----:B0-----:R-:W2:Y:S04]  /*c030*/  LDL.LU.64 R24, [R1+0x2c0] ;  /* 0x0002c00001187983 */ /* 0x001ea80000300a00 */
[----:B------:R-:W2:Y:S01]  /*c040*/  LDL.LU.64 R26, [R1+0x2c8] ;  /* 0x0002c800011a7983 */ /* 0x000ea20000300a00 */
[-C--:B---3--:R-:W-:Y:S03]  /*c050*/  HMMA.16816.F32.BF16 R4, R4, R20.reuse, R8 ;  /* 0x000000140404723c */ /* 0x088fe60000041808 */
[----:B------:R-:W3:Y:S04]  /*c060*/  LDL.LU.64 R10, [R1+0x1bf0] ;  /* 0x001bf000010a7983 */ /* 0x000ee80000300a00 */
[----:B------:R-:W3:Y:S11]  /*c070*/  LDL.LU.64 R8, [R1+0x1be8] ;  /* 0x001be80001087983 */ /* 0x000ef60000300a00 */
[----:B------:R-:W-:Y:S05]  /*c080*/  @!UPT UIADD3 URZ, URZ, URZ, URZ ;  /* 0x0000003f3f3ff290 */ /* 0x000fea000fffe03f */
[----:B------:R-:W-:Y:S04]  /*c090*/  STL.64 [R1+0x310], R4 ;  /* 0x0003100401007387 */ /* 0x000fe80000100a00 */
[----:B------:R0:W-:Y:S04]  /*c0a0*/  STL.64 [R1+0x318], R6 ;  /* 0x0003180601007387 */ /* 0x0001e80000100a00 */
[----:B0-----:R-:W3:Y:S04]  /*c0b0*/  LDL.LU.64 R6, [R1+0x1be0] ;  /* 0x001be00001067983 */ /* 0x001ee80000300a00 */
[----:B------:R-:W3:Y:S02]  /*c0c0*/  LDL.LU.64 R4, [R1+0x1bd8] ;  /* 0x001bd80001047983 */ /* 0x000ee40000300a00 */
[-C--:B---3--:R-:W-:Y:S02]  /*c0d0*/  HMMA.16816.F32.BF16 R4, R4, R20.reuse, R8 ;  /* 0x000000140404723c */ /* 0x088fe40000041808 */
[----:B------:R-:W3:Y:S04]  /*c0e0*/  LDL.LU.64 R10, [R1+0x1bd0] ;  /* 0x001bd000010a7983 */ /* 0x000ee80000300a00 */
[----:B------:R-:W3:Y:S11]  /*c0f0*/  LDL.LU.64 R8, [R1+0x1bc8] ;  /* 0x001bc80001087983 */ /* 0x000ef60000300a00 */
[----:B------:R-:W-:Y:S06]  /*c100*/  @!UPT UIADD3 URZ, URZ, URZ, URZ ;  /* 0x0000003f3f3ff290 */ /* 0x000fec000fffe03f */
[----:B------:R-:W-:Y:S04]  /*c110*/  STL.64 [R1+0x300], R4 ;  /* 0x0003000401007387 */ /* 0x000fe80000100a00 */
[----:B------:R0:W-:Y:S04]  /*c120*/  STL.64 [R1+0x308], R6 ;  /* 0x0003080601007387 */ /* 0x0001e80000100a00 */
[----:B0-----:R-:W3:Y:S04]  /*c130*/  LDL.LU.64 R6, [R1+0x1bc0] ;  /* 0x001bc00001067983 */ /* 0x001ee80000300a00 */
[----:B------:R-:W3:Y:S02]  /*c140*/  LDL.LU.64 R4, [R1+0x1bb8] ;  /* 0x001bb80001047983 */ /* 0x000ee40000300a00 */
[----:B---3--:R-:W-:Y:S11]  /*c150*/  HMMA.16816.F32.BF16 R8, R4, R20, R8 ;  /* 0x000000140408723c */ /* 0x008ff60000041808 */
[----:B------:R-:W-:Y:S11]  /*c160*/  @!UPT UIADD3 URZ, URZ, URZ, URZ ;  /* 0x0000003f3f3ff290 */ /* 0x000ff6000fffe03f */
[----:B------:R-:W-:Y:S01]  /*c170*/  @!UPT UIADD3 URZ, URZ, URZ, URZ ;  /* 0x0000003f3f3ff290 */ /* 0x000fe2000fffe03f */
[----:B------:R-:W-:Y:S04]  /*c180*/  STL.64 [R1+0x320], R8 ;  /* 0x0003200801007387 */ /* 0x000fe80000100a00 */
[----:B------:R0:W-:Y:S04]  /*c190*/  STL.64 [R1+0x328], R10 ;  /* 0x0003280a01007387 */ /* 0x0001e80000100a00 */
[----:B0-----:R-:W3:Y:S04]  /*c1a0*/  LDL.LU.64 R10, [R1+0x1bb0] ;  /* 0x001bb000010a7983 */ /* 0x001ee80000300a00 */
[----:B------:R-:W4:Y:S04]  /*c1b0*/  LDL.LU.64 R8, [R1+0x1ba8] ;  /* 0x001ba80001087983 */ /* 0x000f280000300a00 */
[----:B------:R-:W-:Y:S04]  /*c1c0*/  STL.64 [R1+0x1b48], R6 ;  /* 0x001b480601007387 */ /* 0x000fe80000100a00 */
[----:B------:R0:W-:Y:S04]  /*c1d0*/  STL.64 [R1+0x1b40], R4 ;  /* 0x001b400401007387 */ /* 0x0001e80000100a00 */
[----:B0-----:R-:W4:Y:S04]  /*c1e0*/  LDL.LU.64 R4, [R1+0x450] ;  /* 0x0004500001047983 */ /* 0x001f280000300a00 */
[----:B------:R-:W4:Y:S01]  /*c1f0*/  LDL.LU.64 R6, [R1+0x458] ;  /* 0x0004580001067983 */ /* 0x000f220000300a00 */
[----:B------:R-:W-:-:S02]  /*c200*/  IMAD.MOV.U32 R2, RZ, RZ, R20 ;  /* 0x000000ffff027224 */ /* 0x000fc400078e0014 */
[----:B------:R-:W-:Y:S01]  /*c210*/  IMAD.MOV.U32 R0, RZ, RZ, R21 ;  /* 0x000000ffff007224 */ /* 0x000fe200078e0015 */
[----:B---3--:R-:W-:Y:S04]  /*c220*/  STL [R1+0x1b3c], R10 ;  /* 0x001b3c0a01007387 */ /* 0x008fe80000100800 */
[----:B------:R-:W-:Y:S01]  /*c230*/  STL [R1+0x1b38], R11 ;  /* 0x001b380b01007387 */ /* 0x000fe20000100800 */
[-C--:B----4-:R-:W-:Y:S11]  /*c240*/  HMMA.16816.F32.BF16 R4, R8, R20.reuse, R4 ;  /* 0x000000140804723c */ /* 0x090ff60000041804 */
[----:B------:R-:W-:Y:S11]  /*c250*/  @!UPT UIADD3 URZ, URZ, URZ, URZ ;  /* 0x0000003f3f3ff290 */ /* 0x000ff6000fffe03f */
[----:B------:R-:W-:Y:S01]  /*c260*/  @!UPT UIADD3 URZ, URZ, URZ, URZ ;  /* 0x0000003f3f3ff290 */ /* 0x000fe2000fffe03f */
[----:B------:R-:W-:Y:S04]  /*c270*/  STL.64 [R1+0x450], R4 ;  /* 0x0004500401007387 */ /* 0x000fe80000100a00 */
[----:B------:R2:W-:Y:S02]  /*c280*/  STL.64 [R1+0x458], R6 ;  /* 0x0004580601007387 */ /* 0x0005e40000100a00 */
[----:B--2---:R-:W-:Y:S02]  /*c290*/  HMMA.16816.F32.BF16 R4, R12, R20, R24 ;  /* 0x000000140c04723c */ /* 0x004fe40000041818 */
[----:B------:R0:W-:Y:S11]  /*c2a0*/  STL.64 [R1+0x1b60], R8 ;  /* 0x001b600801007387 */ /* 0x0001f60000100a00 */
[----:B------:R-:W-:Y:S10]  /*c2b0*/  @!UPT UIADD3 URZ, URZ, URZ, URZ ;  /* 0x0000003f3f3ff290 */ /* 0x000ff4000fffe03f */
[----:B------:R1:W-:Y:S04]  /*c2c0*/  STL.64 [R1+0x5c0], R4 ;  /* 0x0005c00401007387 */ /* 0x0003e80000100a00 */
[----:B------:R2:W-:Y:S04]  /*c2d0*/  STL.64 [R1+0x5c8], R6 ;  /* 0x0005c80601007387 */ /* 0x0005e80000100a00 */
[----:B------:R-:W3:Y:S04]  /*c2e0*/  LDL.LU.64 R20, [R1+0x240] ;  /* 0x0002400001147983 */ /* 0x000ee80000300a00 */
[----:B------:R-:W3:Y:S04]  /*c2f0*/  LDL.LU.64 R22, [R1+0x248] ;  /* 0x0002480001167983 */ /* 0x000ee80000300a00 */
[----:B0-----:R-:W4:Y:S04]  /*c300*/  LDL.LU.64 R8, [R1+0x960] ;  /* 0x0009600001087983 */ /* 0x001f280000300a00 */
[----:B------:R-:W2:Y:S04]  /*c310*/  LDL.LU.64 R10, [R1+0x968] ;  /* 0x00096800010a7983 */ /* 0x000ea80000300a00 */
[----:B--2---:R-:W-:Y:S04]  /*c320*/  STL.64 [R1+0x1b70], R10 ;  /* 0x001b700a01007387 */ /* 0x004fe80000100a00 */
[----:B----4-:R0:W-:Y:S04]  /*c330*/  STL.64 [R1+0x1b68], R8 ;  /* 0x001b680801007387 */ /* 0x0101e80000100a00 */
[----:B------:R-:W2:Y:S04]  /*c340*/  LDL.LU.64 R24, [R1+0x1c0] ;  /* 0x0001c00001187983 */ /* 0x000ea80000300a00 */
[----:B------:R-:W2:Y:S04]  /*c350*/  LDL.LU.64 R26, [R1+0x1c8] ;  /* 0x0001c800011a7983 */ /* 0x000ea80000300a00 */
[----:B-1----:R-:W4:Y:S04]  /*c360*/  LDL.LU.64 R4, [R1+0x6c0] ;  /* 0x0006c00001047983 */ /* 0x002f280000300a00 */
[----:B------:R-:W2:Y:S01]  /*c370*/  LDL.LU.64 R6, [R1+0x6c8] ;  /* 0x0006c80001067983 */ /* 0x000ea20000300a00 */
[----:B0-----:R-:W-:-:S02]  /*c380*/  IMAD.MOV.U32 R8, RZ, RZ, R2 ;  /* 0x000000ffff087224 */ /* 0x001fc400078e0002 */
[----:B------:R-:W-:-:S07]  /*c390*/  IMAD.MOV.U32 R9, RZ, RZ, R0 ;  /* 0x000000ffff097224 */ /* 0x000fce00078e0000 */
[-C--:B---3--:R-:W-:Y:S01]  /*c3a0*/  HMMA.16816.F32.BF16 R20, R16, R8.reuse, R20 ;  /* 0x000000081014723c */ /* 0x088fe20000041814 */
[----:B--2---:R0:W-:Y:S04]  /*c3b0*/  STL.64 [R1+0x1b58], R6 ;  /* 0x001b580601007387 */ /* 0x0041e80000100a00 */
[----:B----4-:R1:W-:Y:S04]  /*c3c0*/  STL.64 [R1+0x1b50], R4 ;  /* 0x001b500401007387 */ /* 0x0103e80000100a00 */
[----:B0-----:R-:W2:Y:S04]  /*c3d0*/  LDL.64 R6, [R1+0x18] ;  /* 0x0000180001067983 */ /* 0x001ea80000100a00 */
[----:B-1----:R-:W3:Y:S04]  /*c3e0*/  LDL.64 R4, [R1+0x10] ;  /* 0x0000100001047983 */ /* 0x002ee80000100a00 */
[----:B--2---:R-:W-:Y:S04]  /*c3f0*/  STL.64 [R1+0x1b80], R6 ;  /* 0x001b800601007387 */ /* 0x004fe80000100a00 */
[----:B---3--:R0:W-:Y:S04]  /*c400*/  STL.64 [R1+0x1b78], R4 ;  /* 0x001b780401007387 */ /* 0x0081e80000100a00 */
        /* <DEDUP_REMOVED lines=8> */
[----:B0-----:R-:W4:Y:S04]  /*c490*/  LDL.LU.64 R22, [R1+0x1ba0] ;  /* 0x001ba00001167983 */ /* 0x001f280000300a00 */
[----:B------:R-:W4:Y:S04]  /*c4a0*/  LDL.LU.64 R20, [R1+0x1b98] ;  /* 0x001b980001147983 */ /* 0x000f280000300a00 */
[----:B------:R-:W-:Y:S04]  /*c4b0*/  STL.64 [R1+0x1b18], R18 ;  /* 0x001b181201007387 */ /* 0x000fe80000100a00 */
[----:B------:R0:W-:Y:S04]  /*c4c0*/  STL.64 [R1+0x1b10], R16 ;  /* 0x001b101001007387 */ /* 0x0001e80000100a00 */
[----:B0-----:R-:W2:Y:S01]  /*c4d0*/  LDL.LU.64 R16, [R1+0x90] ;  /* 0x0000900001107983 */ /* 0x001ea20000300a00 */
        /* <DEDUP_REMOVED lines=17> */
[----:B0-----:R-:W2:Y:S04]  /*c5f0*/  LDL.LU.64 R10, [R1+0x1b70] ;  /* 0x001b7000010a7983 */ /* 0x001ea80000300a00 */
[----:B------:R-:W2:Y:S04]  /*c600*/  LDL.LU.64 R8, [R1+0x1b68] ;  /* 0x001b680001087983 */ /* 0x000ea80000300a00 */
[----:B------:R-:W-:Y:S01]  /*c610*/  STL [R1+0x1b34], R27 ;  /* 0x001b341b01007387 */ /* 0x000fe20000100800 */
[----:B--2---:R-:W-:Y:S11]  /*c620*/  HMMA.16816.F32.BF16 R8, R4, R16, R8 ;  /* 0x000000100408723c */ /* 0x004ff60000041808 */
[----:B------:R-:W-:Y:S11]  /*c630*/  @!UPT UIADD3 URZ, URZ, URZ, URZ ;  /* 0x0000003f3f3ff290 */ /* 0x000ff6000fffe03f */
[----:B------:R-:W-:Y:S01]  /*c640*/  @!UPT UIADD3 URZ, URZ, URZ, URZ ;  /* 0x0000003f3f3ff290 */ /* 0x000fe2000fffe03f */
[----:B------:R0:W-:Y:S04]  /*c650*/  STL.64 [R1+0x2d0], R8 ;  /* 0x0002d00801007387 */ /* 0x0001e80000100a00 */
[----:B------:R1:W-:Y:S04]  /*c660*/  STL.64 [R1+0x2d8], R10 ;  /* 0x0002d80a01007387 */ /* 0x0003e80000100a00 */
[----:B0-----:R-:W2:Y:S01]  /*c670*/  LDL.LU.64 R8, [R1+0x1b60] ;  /* 0x001b600001087983 */ /* 0x001ea20000300a00 */
[----:B-1----:R-:W-:-:S03]  /*c680*/  IMAD.MOV.U32 R10, RZ, RZ, R4 ;  /* 0x000000ffff0a7224 */ /* 0x002fc600078e0004 */
[----:B------:R-:W3:Y:S01]  /*c690*/  LDL.LU.64 R6, [R1+0x1b58] ;  /* 0x001b580001067983 */ /* 0x000ee20000300a00 */
[----:B------:R-:W-:-:S03]  /*c6a0*/  IMAD.MOV.U32 R11, RZ, RZ, R5 ;  /* 0x000000ffff0b7224 */ /* 0x000fc600078e0005 */
[----:B------:R-:W3:Y:S02]  /*c6b0*/  LDL.LU.64 R4, [R1+0x1b50] ;  /* 0x001b500001047983 */ /* 0x000ee40000300a00 */
        /* <DEDUP_REMOVED lines=28> */
[----:B------:R-:W-:-:S03]  /*c880*/  IMAD.MOV.U32 R5, RZ, RZ, R11 ;  /* 0x000000ffff057224 */ /* 0x000fc600078e000b */
[----:B------:R-:W2:Y:S04]  /*c890*/  LDL.LU R11, [R1+0x1b38] ;  /* 0x001b3800010b7983 */ /* 0x000ea80000300800 */
[----:B------:R-:W2:Y:S04]  /*c8a0*/  LDL R6, [R1+0x18] ;  /* 0x0000180001067983 */ /* 0x000ea80000100800 */
[----:B------:R-:W2:Y:S04]  /*c8b0*/  LDL R7, [R1+0x1c] ;  /* 0x00001c0001077983 */ /* 0x000ea80000100800 */
[----:B--2---:R-:W-:Y:S04]  /*c8c0*/  STL.64 [R1+0x1af8], R6 ;  /* 0x001af80601007387 */ /* 0x004fe80000100a00 */
[----:B------:R0:W-:Y:S02]  /*c8d0*/  STL.64 [R1+0x1af0], R4 ;  /* 0x001af00401007387 */ /* 0x0001e40000100a00 */
[----:B0-----:R-:W-:-:S02]  /*c8e0*/  IMAD.MOV.U32 R4, RZ, RZ, R27 ;  /* 0x000000ffff047224 */ /* 0x001fc400078e001b */
[----:B------:R-:W-:Y:S01]  /*c8f0*/  IMAD.MOV.U32 R5, RZ, RZ, R29 ;  /* 0x000000ffff057224 */ /* 0x000fe200078e001d */
[----:B------:R-:W2:Y:S04]  /*c900*/  LDL.LU R27, [R1+0x1b34] ;  /* 0x001b3400011b7983 */ /* 0x000ea80000300800 */
[----:B------:R-:W2:Y:S02]  /*c910*/  LDL.LU R29, [R1+0x1b30] ;  /* 0x001b3000011d7983 */ /* 0x000ea40000300800 */
[-C--:B------:R-:W-:Y:S11]  /*c920*/  HMMA.16816.F32.BF16 R12, R8, R4.reuse, R12 ;  /* 0x00000004080c723c */ /* 0x080ff6000004180c */
        /* <DEDUP_REMOVED lines=19> */
[----:B0-----:R-:W3:Y:S04]  /*ca60*/  LDL.LU.64 R12, [R1+0x120] ;  /* 0x00012000010c7983 */ /* 0x001ee80000300a00 */
[----:B------:R-:W3:Y:S01]  /*ca70*/  LDL.LU.64 R14, [R1+0x128] ;  /* 0x00012800010e7983 */ /* 0x000ee20000300a00 */
        /* <DEDUP_REMOVED lines=11> */
[-C--:B--2---:R-:W-:Y:S08]  /*cb30*/  HMMA.16816.F32.BF16 R8, R20, R4.reuse, R8 ;  /* 0x000000041408723c */ /* 0x084ff00000041808 */
[----:B---3--:R-:W-:Y:S01]  /*cb40*/  HMMA.16816.F32.BF16 R4, R24, R4, R12 ;  /* 0x000000041804723c */ /* 0x008fe2000004180c */
        /* <DEDUP_REMOVED lines=39> */
[-C--:B---3--:R-:W-:Y:S01]  /*cdc0*/  HMMA.16816.F32.BF16 R20, R20, R12.reuse, R24 ;  /* 0x0000000c1414723c */ /* 0x088fe20000041818 */
[----:B------:R-:W-:Y:S02]  /*cdd0*/  IMAD.MOV.U32 R2, RZ, RZ, R12 ;  /* 0x000000ffff027224 */ /* 0x000fe400078e000c */
[----:B------:R-:W-:Y:S11]  /*cde0*/  IMAD.MOV.U32 R0, RZ, RZ, R13 ;  /* 0x000000ffff007224 */ /* 0x000ff600078e000d */
[----:B------:R-:W-:Y:S09]  /*cdf0*/  @!UPT UIADD3 URZ, URZ, URZ, URZ ;  /* 0x0000003f3f3ff290 */ /* 0x000ff2000fffe03f */
[----:B------:R-:W-:Y:S04]  /*ce00*/  STL.64 [R1+0x1d0], R20 ;  /* 0x0001d01401007387 */ /* 0x000fe80000100a00 */
[----:B------:R-:W-:Y:S01]  /*ce10*/  STL.64 [R1+0x1d8], R22 ;  /* 0x0001d81601007387 */ /* 0x000fe20000100a00 */
[----:B----4-:R-:W-:Y:S11]  /*ce20*/  HMMA.16816.F32.BF16 R16, R4, R12, R16 ;  /* 0x0000000c0410723c */ /* 0x010ff60000041810 */
[----:B------:R-:W-:Y:S11]  /*ce30*/  @!UPT UIADD3 URZ, URZ, URZ, URZ ;  /* 0x0000003f3f3ff290 */ /* 0x000ff6000fffe03f */
[----:B------:R-:W-:Y:S01]  /*ce40*/  @!UPT UIADD3 URZ, URZ, URZ, URZ ;  /* 0x0000003f3f3ff290 */ /* 0x000fe2000fffe03f */
[----:B------:R0:W-:Y:S04]  /*ce50*/  STL.64 [R1+0x2b0], R16 ;  /* 0x0002b01001007387 */ /* 0x0001e80000100a00 */
[----:B------:R1:W-:Y:S04]  /*ce60*/  STL.64 [R1+0x2b8], R18 ;  /* 0x0002b81201007387 */ /* 0x0003e80000100a00 */
[----:B------:R-:W2:Y:S04]  /*ce70*/  LDL.LU.64 R12, [R1+0x520] ;  /* 0x00052000010c7983 */ /* 0x000ea80000300a00 */
[----:B------:R-:W2:Y:S04]  /*ce80*/  LDL.LU.64 R14, [R1+0x528] ;  /* 0x00052800010e7983 */ /* 0x000ea80000300a00 */
[----:B0-----:R-:W3:Y:S04]  /*ce90*/  LDL.LU.64 R16, [R1+0x430] ;  /* 0x0004300001107983 */ /* 0x001ee80000300a00 */
[----:B-1----:R-:W3:Y:S04]  /*cea0*/  LDL.LU.64 R18, [R1+0x438] ;  /* 0x0004380001127983 */ /* 0x002ee80000300a00 */
[----:B------:R-:W4:Y:S04]  /*ceb0*/  LDL.LU.64 R20, [R1+0x380] ;  /* 0x0003800001147983 */ /* 0x000f280000300a00 */
[----:B------:R-:W4:Y:S04]  /*cec0*/  LDL.LU.64 R22, [R1+0x388] ;  /* 0x0003880001167983 */ /* 0x000f280000300a00 */
[----:B------:R-:W2:Y:S04]  /*ced0*/  LDL.LU.64 R24, [R1+0x370] ;  /* 0x0003700001187983 */ /* 0x000ea80000300a00 */
[----:B------:R-:W2:Y:S04]  /*cee0*/  LDL.LU.64 R26, [R1+0x378] ;  /* 0x00037800011a7983 */ /* 0x000ea80000300a00 */
        /* <DEDUP_REMOVED lines=55> */
[----:B---3--:R-:W-:Y:S03]  /*d260*/  HMMA.16816.F32.BF16 R4, R24, R4, R8 ;  /* 0x000000041804723c */ /* 0x008fe60000041808 */
[----:B------:R-:W3:Y:S04]  /*d270*/  LDL.LU.64 R10, [R1+0x1a88] ;  /* 0x001a8800010a7983 */ /* 0x000ee80000300a00 */
[----:B------:R-:W3:Y:S11]  /*d280*/  LDL.LU.64 R8, [R1+0x1a80] ;  /* 0x001a800001087983 */ /* 0x000ef60000300a00 */
[----:B------:R-:W-:Y:S05]  /*d290*/  @!UPT UIADD3 URZ, URZ, URZ, URZ ;  /* 0x0000003f3f3ff290 */ /* 0x000fea000fffe03f */
        /* <DEDUP_REMOVED lines=8> */
[----:B--2---:R-:W-:Y:S01]  /*d320*/  HMMA.16816.F32.BF16 R16, R4, R12, R16 ;  /* 0x0000000c0410723c */ /* 0x004fe20000041810 */
[----:B------:R-:W-:Y:S11]  /*d330*/  IMAD.MOV.U32 R3, RZ, RZ, R7 ;  /* 0x000000ffff037224 */ /* 0x000ff600078e0007 */
[----:B------:R-:W-:Y:S11]  /*d340*/  @!UPT UIADD3 URZ, URZ, URZ, URZ ;  /* 0x0000003f3f3ff290 */ /* 0x000ff6000fffe03f */
[----:B------:R0:W-:Y:S04]  /*d350*/  STL.64 [R1+0x220], R16 ;  /* 0x0002201001007387 */ /* 0x0001e80000100a00 */
[----:B------:R1:W-:Y:S01]  /*d360*/  STL.64 [R1+0x228], R18 ;  /* 0x0002281201007387 */ /* 0x0003e20000100a00 */
[----:B0-----:R-:W-:Y:S02]  /*d370*/  IMAD.MOV.U32 R16, RZ, RZ, R6 ;  /* 0x000000ffff107224 */ /* 0x001fe400078e0006 */
[----:B------:R-:W-:Y:S01]  /*d380*/  IMAD.MOV.U32 R17, RZ, RZ, R5 ;  /* 0x000000ffff117224 */ /* 0x000fe200078e0005 */
[----:B------:R-:W4:Y:S01]  /*d390*/  LDL.LU.64 R6, [R1+0x1a68] ;  /* 0x001a680001067983 */ /* 0x000f220000300a00 */
[----:B-1----:R-:W-:-:S03]  /*d3a0*/  IMAD.MOV.U32 R18, RZ, RZ, R4 ;  /* 0x000000ffff127224 */ /* 0x002fc600078e0004 */
[----:B------:R-:W4:Y:S02]  /*d3b0*/  LDL.LU.64 R4, [R1+0x1a60] ;  /* 0x001a600001047983 */ /* 0x000f240000300a00 */
[----:B----4-:R-:W-:Y:S01]  /*d3c0*/  HMMA.16816.F32.BF16 R20, R4, R12, R20 ;  /* 0x0000000c0414723c */ /* 0x010fe20000041814 */
        /* <DEDUP_REMOVED lines=15> */
[----:B------:R-:W-:Y:S04]  /*d4c0*/  STL.64 [R1+0x2a8], R26 ;  /* 0x0002a81a01007387 */ /* 0x000fe80000100a00 */
        /* <DEDUP_REMOVED lines=14> */
[----:B------:R-:W3:Y:S04]  /*d5b0*/  LDL.LU.64 R16, [R1+0x480] ;  /* 0x0004800001107983 */ /* 0x000ee80000300a00 */
[----:B------:R-:W3:Y:S04]  /*d5c0*/  LDL.LU.64 R18, [R1+0x488] ;  /* 0x0004880001127983 */ /* 0x000ee80000300a00 */
[----:B------:R-:W4:Y:S04]  /*d5d0*/  LDL.LU.64 R20, [R1+0x410] ;  /* 0x0004100001147983 */ /* 0x000f280000300a00 */
[----:B------:R-:W4:Y:S04]  /*d5e0*/  LDL.LU.64 R22, [R1+0x418] ;  /* 0x0004180001167983 */ /* 0x000f280000300a00 */
[----:B------:R-:W3:Y:S04]  /*d5f0*/  LDL.LU.64 R24, [R1+0x400] ;  /* 0x0004000001187983 */ /* 0x000ee80000300a00 */
[----:B------:R-:W3:Y:S04]  /*d600*/  LDL.LU.64 R26, [R1+0x408] ;  /* 0x00040800011a7983 */ /* 0x000ee80000300a00 */
[----:B------:R-:W-:Y:S04]  /*d610*/  STL.64 [R1+0x19f8], R6 ;  /* 0x0019f80601007387 */ /* 0x000fe80000100a00 */
[----:B------:R0:W-:Y:S02]  /*d620*/  STL.64 [R1+0x19f0], R4 ;  /* 0x0019f00401007387 */ /* 0x0001e40000100a00 */
[----:B0-----:R-:W-:-:S02]  /*d630*/  IMAD.MOV.U32 R4, RZ, RZ, R2 ;  /* 0x000000ffff047224 */ /* 0x001fc400078e0002 */
[----:B------:R-:W-:-:S07]  /*d640*/  IMAD.MOV.U32 R5, RZ, RZ, R0 ;  /* 0x000000ffff057224 */ /* 0x000fce00078e0000 */
[-C--:B--2---:R-:W-:Y:S11]  /*d650*/  HMMA.16816.F32.BF16 R12, R8, R4.reuse, R12 ;  /* 0x00000004080c723c */ /* 0x084ff6000004180c */
        /* <DEDUP_REMOVED lines=14> */
[-C--:B---3--:R-:W-:Y:S03]  /*d740*/  HMMA.16816.F32.BF16 R16, R12, R4.reuse, R16 ;  /* 0x000000040c10723c */ /* 0x088fe60000041810 */
[----:B--2---:R-:W-:Y:S04]  /*d750*/  STL.64 [R1+0x1a08], R10 ;  /* 0x001a080a01007387 */ /* 0x004fe80000100a00 */
[----:B------:R0:W-:Y:S04]  /*d760*/  STL.64 [R1+0x1a00], R8 ;  /* 0x001a000801007387 */ /* 0x0001e80000100a00 */
[----:B0-----:R-:W2:Y:S04]  /*d770*/  LDL.LU.64 R8, [R1+0x3f0] ;  /* 0x0003f00001087983 */ /* 0x001ea80000300a00 */
[----:B------:R-:W2:Y:S08]  /*d780*/  LDL.LU.64 R10, [R1+0x3f8] ;  /* 0x0003f800010a7983 */ /* 0x000eb00000300a00 */
        /* <DEDUP_REMOVED lines=30> */
[----:B------:R-:W-:Y:S04]  /*d970*/  STL.64 [R1+0x19a8], R26 ;  /* 0x0019a81a01007387 */ /* 0x000fe80000100a00 */
[----:B------:R0:W-:Y:S04]  /*d980*/  STL.64 [R1+0x19a0], R24 ;  /* 0x0019a01801007387 */ /* 0x0001e80000100a00 */
[----:B0-----:R-:W2:Y:S02]  /*d990*/  LDL.LU.64 R24, [R1+0x60] ;  /* 0x0000600001187983 */ /* 0x001ea40000300a00 */
[-C--:B--2---:R-:W-:Y:S02]  /*d9a0*/  HMMA.16816.F32.BF16 R4, R4, R24.reuse, R8 ;  /* 0x000000180404723c */ /* 0x084fe40000041808 */
[----:B------:R-:W2:Y:S04]  /*d9b0*/  LDL.LU.64 R10, [R1+0x19e8] ;  /* 0x0019e800010a7983 */ /* 0x000ea80000300a00 */
[----:B------:R-:W2:Y:S11]  /*d9c0*/  LDL.LU.64 R8, [R1+0x19e0] ;  /* 0x0019e00001087983 */ /* 0x000eb60000300a00 */
[----:B------:R-:W-:Y:S06]  /*d9d0*/  @!UPT UIADD3 URZ, URZ, URZ, URZ ;  /* 0x0000003f3f3ff290 */ /* 0x000fec000fffe03f */
[----:B------:R-:W-:Y:S04]  /*d9e0*/  STL.64 [R1+0x210], R4 ;  /* 0x0002100401007387 */ /* 0x000fe80000100a00 */
[----:B------:R0:W-:Y:S04]  /*d9f0*/  STL.64 [R1+0x218], R6 ;  /* 0x0002180601007387 */ /* 0x0001e80000100a00 */
[----:B0-----:R-:W2:Y:S04]  /*da00*/  LDL.LU.64 R6, [R1+0x19d8] ;  /* 0x0019d80001067983 */ /* 0x001ea80000300a00 */
[----:B------:R-:W2:Y:S02]  /*da10*/  LDL.LU.64 R4, [R1+0x19d0] ;  /* 0x0019d00001047983 */ /* 0x000ea40000300a00 */
[-C--:B--2---:R-:W-:Y:S02]  /*da20*/  HMMA.16816.F32.BF16 R4, R4, R24.reuse, R8 ;  /* 0x000000180404723c */ /* 0x084fe40000041808 */
[----:B------:R-:W2:Y:S04]  /*da30*/  LDL.LU.64 R10, [R1+0x19c8] ;  /* 0x0019c800010a7983 */ /* 0x000ea80000300a00 */
[----:B------:R-:W2:Y:S11]  /*da40*/  LDL.LU.64 R8, [R1+0x19c0] ;  /* 0x0019c00001087983 */ /* 0x000eb60000300a00 */
[----:B------:R-:W-:Y:S06]  /*da50*/  @!UPT UIADD3 URZ, URZ, URZ, URZ ;  /* 0x0000003f3f3ff290 */ /* 0x000fec000fffe03f */
[----:B------:R-:W-:Y:S04]  /*da60*/  STL.64 [R1+0x1b0], R4 ;  /* 0x0001b00401007387 */ /* 0x000fe80000100a00 */
[----:B------:R0:W-:Y:S04]  /*da70*/  STL.64 [R1+0x1b8], R6 ;  /* 0x0001b80601007387 */ /* 0x0001e80000100a00 */
[----:B0-----:R-:W3:Y:S04]  /*da80*/  LDL.LU.64 R6, [R1+0x19b8] ;  /* 0x0019b80001067983 */ /* 0x001ee80000300a00 */
[----:B------:R-:W3:Y:S02]  /*da90*/  LDL.LU.64 R4, [R1+0x19b0] ;  /* 0x0019b00001047983 */ /* 0x000ee40000300a00 */
        /* <DEDUP_REMOVED lines=9> */
[----:B0-----:R-:W2:Y:S04]  /*db30*/  LDL.LU.64 R4, [R1+0x5b0] ;  /* 0x0005b00001047983 */ /* 0x001ea80000300a00 */
        /* <DEDUP_REMOVED lines=10> */
[----:B0-----:R-:W4:Y:S04]  /*dbe0*/  LDL.LU.64 R8, [R1+0x50] ;  /* 0x0000500001087983 */ /* 0x001f280000300a00 */
[----:B----4-:R0:W-:Y:S04]  /*dbf0*/  STL.64 [R1+0x1988], R8 ;  /* 0x0019880801007387 */ /* 0x0101e80000100a00 */
[----:B0-----:R-:W4:Y:S04]  /*dc00*/  LDL.LU.64 R8, [R1+0x530] ;  /* 0x0005300001087983 */ /* 0x001f280000300a00 */
[----:B------:R-:W4:Y:S01]  /*dc10*/  LDL.LU.64 R10, [R1+0x538] ;  /* 0x00053800010a7983 */ /* 0x000f220000300a00 */
[----:B------:R-:W-:-:S02]  /*dc20*/  IMAD.MOV.U32 R2, RZ, RZ, R24 ;  /* 0x000000ffff027224 */ /* 0x000fc400078e0018 */
[----:B------:R-:W-:Y:S01]  /*dc30*/  IMAD.MOV.U32 R0, RZ, RZ, R25 ;  /* 0x000000ffff007224 */ /* 0x000fe200078e0019 */
[----:B----4-:R-:W-:Y:S11]  /*dc40*/  HMMA.16816.F32.BF16 R8, R12, R24, R8 ;  /* 0x000000180c08723c */ /* 0x010ff60000041808 */
[----:B------:R-:W-:Y:S11]  /*dc50*/  @!UPT UIADD3 URZ, URZ, URZ, URZ ;  /* 0x0000003f3f3ff290 */ /* 0x000ff6000fffe03f */
[----:B------:R-:W-:Y:S01]  /*dc60*/  @!UPT UIADD3 URZ, URZ, URZ, URZ ;  /* 0x0000003f3f3ff290 */ /* 0x000fe2000fffe03f */
[----:B------:R0:W-:Y:S04]  /*dc70*/  STL.64 [R1+0x380], R8 ;  /* 0x0003800801007387 */ /* 0x0001e80000100a00 */
[----:B------:R1:W-:Y:S04]  /*dc80*/  STL.64 [R1+0x388], R10 ;  /* 0x0003880a01007387 */ /* 0x0003e80000100a00 */
[----:B------:R-:W4:Y:S04]  /*dc90*/  LDL.LU.64 R26, [R1+0x19a8] ;  /* 0x0019a800011a7983 */ /* 0x000f280000300a00 */
[----:B------:R-:W4:Y:S04]  /*dca0*/  LDL.LU.64 R24, [R1+0x19a0] ;  /* 0x0019a00001187983 */ /* 0x000f280000300a00 */
[----:B------:R-:W-:Y:S04]  /*dcb0*/  STL.64 [R1+0x1940], R14 ;  /* 0x0019400e01007387 */ /* 0x000fe80000100a00 */
[----:B------:R2:W-:Y:S04]  /*dcc0*/  STL.64 [R1+0x1938], R12 ;  /* 0x0019380c01007387 */ /* 0x0005e80000100a00 */
[----:B0-----:R-:W4:Y:S04]  /*dcd0*/  LDL.LU.64 R8, [R1+0x440] ;  /* 0x0004400001087983 */ /* 0x001f280000300a00 */
[----:B-1----:R-:W4:Y:S01]  /*dce0*/  LDL.LU.64 R10, [R1+0x448] ;  /* 0x00044800010a7983 */ /* 0x002f220000300a00 */
[----:B--2---:R-:W-:-:S02]  /*dcf0*/  IMAD.MOV.U32 R12, RZ, RZ, R2 ;  /* 0x000000ffff0c7224 */ /* 0x004fc400078e0002 */
        /* <DEDUP_REMOVED lines=15> */
[----:B------:R0:W-:Y:S04]  /*ddf0*/  STL.64 [R1+0x460], R4 ;  /* 0x0004600401007387 */ /* 0x0001e80000100a00 */
[----:B------:R1:W-:Y:S04]  /*de00*/  STL.64 [R1+0x468], R6 ;  /* 0x0004680601007387 */ /* 0x0003e80000100a00 */
[----:B0-----:R-:W2:Y:S04]  /*de10*/  LDL.LU.64 R4, [R1+0x810] ;  /* 0x0008100001047983 */ /* 0x001ea80000300a00 */
[----:B-1----:R-:W2:Y:S01]  /*de20*/  LDL.LU.64 R6, [R1+0x818] ;  /* 0x0008180001067983 */ /* 0x002ea20000300a00 */
[----:B----4-:R-:W-:Y:S03]  /*de30*/  HMMA.16816.F32.BF16 R12, R24, R12, R8 ;  /* 0x0000000c180c723c */ /* 0x010fe60000041808 */
[----:B--2---:R-:W-:Y:S04]  /*de40*/  STL.64 [R1+0x1980], R6 ;  /* 0x0019800601007387 */ /* 0x004fe80000100a00 */
[----:B------:R0:W-:Y:S04]  /*de50*/  STL.64 [R1+0x1978], R4 ;  /* 0x0019780401007387 */ /* 0x0001e80000100a00 */
[----:B0-----:R-:W3:Y:S04]  /*de60*/  LDL.LU.64 R4, [R1+0x920] ;  /* 0x0009200001047983 */ /* 0x001ee80000300a00 */
[----:B------:R-:W3:Y:S04]  /*de70*/  LDL.LU.64 R6, [R1+0x928] ;  /* 0x0009280001067983 */ /* 0x000ee80000300a00 */
[----:B------:R0:W-:Y:S04]  /*de80*/  STL.64 [R1+0x1920], R22 ;  /* 0x0019201601007387 */ /* 0x0001e80000100a00 */
[----:B------:R1:W-:Y:S04]  /*de90*/  STL.64 [R1+0x1918], R20 ;  /* 0x0019181401007387 */ /* 0x0003e80000100a00 */
[----:B0-----:R-:W2:Y:S04]  /*dea0*/  LDL.64 R22, [R1+0x8] ;  /* 0x0000080001167983 */ /* 0x001ea80000100a00 */
[----:B-1----:R-:W2:Y:S04]  /*deb0*/  LDL.64 R20, [R1] ;  /* 0x0000000001147983 */ /* 0x002ea80000100a00 */
[----:B------:R-:W3:Y:S04]  /*dec0*/  LDL.LU.64 R8, [R1+0x1988] ;  /* 0x0019880001087983 */ /* 0x000ee80000300a00 */
[----:B------:R-:W-:Y:S04]  /*ded0*/  STL [R1+0x194c], R26 ;  /* 0x00194c1a01007387 */ /* 0x000fe80000100800 */
[----:B------:R-:W-:Y:S04]  /*dee0*/  STL [R1+0x1948], R27 ;  /* 0x0019481b01007387 */ /* 0x000fe80000100800 */
[----:B------:R-:W-:Y:S04]  /*def0*/  STL.64 [R1+0xbb0], R12 ;  /* 0x000bb00c01007387 */ /* 0x000fe80000100a00 */
[----:B------:R-:W-:Y:S04]  /*df00*/  STL.64 [R1+0xbb8], R14 ;  /* 0x000bb80e01007387 */ /* 0x000fe80000100a00 */
[----:B------:R0:W-:Y:S04]  /*df10*/  STL.64 [R1+0x1960], R24 ;  /* 0x0019601801007387 */ /* 0x0001e80000100a00 */
[----:B0-----:R-:W4:Y:S04]  /*df20*/  LDL.LU.64 R24, [R1+0x6b0] ;  /* 0x0006b00001187983 */ /* 0x001f280000300a00 */
[----:B------:R-:W4:Y:S04]  /*df30*/  LDL.LU.64 R26, [R1+0x6b8] ;  /* 0x0006b800011a7983 */ /* 0x000f280000300a00 */
[----:B------:R-:W2:Y:S04]  /*df40*/  LDL.LU.64 R12, [R1+0x5e0] ;  /* 0x0005e000010c7983 */ /* 0x000ea80000300a00 */
[----:B------:R-:W2:Y:S01]  /*df50*/  LDL.LU.64 R14, [R1+0x5e8] ;  /* 0x0005e800010e7983 */ /* 0x000ea20000300a00 */
[----:B---3--:R-:W-:Y:S11]  /*df60*/  HMMA.16816.F32.BF16 R4, R16, R8, R4 ;  /* 0x000000081004723c */ /* 0x008ff60000041804 */
[----:B------:R-:W-:Y:S11]  /*df70*/  @!UPT UIADD3 URZ, URZ, URZ, URZ ;  /* 0x0000003f3f3ff290 */ /* 0x000ff6000fffe03f */
[----:B------:R-:W-:Y:S01]  /*df80*/  @!UPT UIADD3 URZ, URZ, URZ, URZ ;  /* 0x0000003f3f3ff290 */ /* 0x000fe2000fffe03f */
[----:B------:R-:W-:Y:S04]  /*df90*/  STL.64 [R1+0x200], R4 ;  /* 0x0002000401007387 */ /* 0x000fe80000100a00 */
[----:B------:R0:W-:Y:S04]  /*dfa0*/  STL.64 [R1+0x208], R6 ;  /* 0x0002080601007387 */ /* 0x0001e80000100a00 */
[----:B0-----:R-:W2:Y:S04]  /*dfb0*/  LDL.LU.64 R6, [R1+0x1980] ;  /* 0x0019800001067983 */ /* 0x001ea80000300a00 */
[----:B------:R-:W2:Y:S01]  /*dfc0*/  LDL.LU.64 R4, [R1+0x1978] ;  /* 0x0019780001047983 */ /* 0x000ea20000300a00 */
[----:B------:R-:W-:-:S02]  /*dfd0*/  IMAD.MOV.U32 R28, RZ, RZ, R16 ;  /* 0x000000ffff1c7224 */ /* 0x000fc400078e0010 */
[----:B------:R-:W-:Y:S02]  /*dfe0*/  IMAD.MOV.U32 R3, RZ, RZ, R17 ;  /* 0x000000ffff037224 */ /* 0x000fe400078e0011 */
[----:B------:R-:W-:Y:S01]  /*dff0*/  IMAD.MOV.U32 R0, RZ, RZ, R18 ;  /* 0x000000ffff007224 */ /* 0x000fe200078e0012 */
[----:B------:R-:W3:Y:S01]  /*e000*/  LDL.LU.64 R16, [R1+0x580] ;  /* 0x0005800001107983 */ /* 0x000ee20000300a00 */
[----:B------:R-:W-:-:S03]  /*e010*/  IMAD.MOV.U32 R2, RZ, RZ, R19 ;  /* 0x000000ffff027224 */ /* 0x000fc600078e0013 */
[----:B------:R-:W3:Y:S01]  /*e020*/  LDL.LU.64 R18, [R1+0x588] ;  /* 0x0005880001127983 */ /* 0x000ee20000300a00 */
[----:B--2---:R-:W-:Y:S11]  /*e030*/  HMMA.16816.F32.BF16 R4, R20, R8, R4 ;  /* 0x000000081404723c */ /* 0x004ff60000041804 */
[----:B------:R-:W-:Y:S11]  /*e040*/  @!UPT UIADD3 URZ, URZ, URZ, URZ ;  /* 0x0000003f3f3ff290 */ /* 0x000ff6000fffe03f */
[----:B------:R-:W-:Y:S01]  /*e050*/  @!UPT UIADD3 URZ, URZ, URZ, URZ ;  /* 0x0000003f3f3ff290 */ /* 0x000fe2000fffe03f */
[----:B------:R-:W-:Y:S04]  /*e060*/  STL.64 [R1+0x1a0], R4 ;  /* 0x0001a00401007387 */ /* 0x000fe80000100a00 */
[----:B------:R0:W-:Y:S04]  /*e070*/  STL.64 [R1+0x1a8], R6 ;  /* 0x0001a80601007387 */ /* 0x0001e80000100a00 */
[----:B0-----:R-:W4:Y:S04]  /*e080*/  LDL.LU.64 R6, [R1+0x1970] ;  /* 0x0019700001067983 */ /* 0x001f280000300a00 */
[----:B------:R-:W4:Y:S01]  /*e090*/  LDL.LU.64 R4, [R1+0x1968] ;  /* 0x0019680001047983 */ /* 0x000f220000300a00 */
[----:B------:R-:W-:-:S03]  /*e0a0*/  IMAD.MOV.U32 R29, RZ, RZ, R23 ;  /* 0x000000ffff1d7224 */ /* 0x000fc600078e0017 */
[----:B------:R-:W2:Y:S04]  /*e0b0*/  LDL.LU.64 R20, [R1+0x550] ;  /* 0x0005500001147983 */ /* 0x000ea80000300a00 */
[----:B------:R-:W2:Y:S01]  /*e0c0*/  LDL.LU.64 R22, [R1+0x558] ;  /* 0x0005580001167983 */ /* 0x000ea20000300a00 */
[----:B----4-:R-:W-:Y:S11]  /*e0d0*/  HMMA.16816.F32.BF16 R24, R4, R8, R24 ;  /* 0x000000080418723c */ /* 0x010ff60000041818 */
[----:B------:R-:W-:Y:S11]  /*e0e0*/  @!UPT UIADD3 URZ, URZ, URZ, URZ ;  /* 0x0000003f3f3ff290 */ /* 0x000ff6000fffe03f */
[----:B------:R-:W-:Y:S01]  /*e0f0*/  @!UPT UIADD3 URZ, URZ, URZ, URZ ;  /* 0x0000003f3f3ff290 */ /* 0x000fe2000fffe03f */
[----:B------:R0:W-:Y:S04]  /*e100*/  STL.64 [R1+0x280], R24 ;  /* 0x0002801801007387 */ /* 0x0001e80000100a00 */
[----:B------:R1:W-:Y:S04]  /*e110*/  STL.64 [R1+0x288], R26 ;  /* 0x0002881a01007387 */ /* 0x0003e80000100a00 */
[----:B0-----:R-:W4:Y:S01]  /*e120*/  LDL.LU.64 R24, [R1+0x1960] ;  /* 0x0019600001187983 */ /* 0x001f220000300a00 */
[----:B-1----:R-:W-:-:S03]  /*e130*/  IMAD.MOV.U32 R26, RZ, RZ, R8 ;  /* 0x000000ffff1a7224 */ /* 0x002fc600078e0008 */
[----:B------:R-:W2:Y:S01]  /*e140*/  LDL.LU.64 R10, [R1+0x1958] ;  /* 0x00195800010a7983 */ /* 0x000ea20000300a00 */
[----:B------:R-:W-:-:S03]  /*e150*/  IMAD.MOV.U32 R27, RZ, RZ, R9 ;  /* 0x000000ffff1b7224 */ /* 0x000fc600078e0009 */
[----:B------:R-:W2:Y:S04]  /*e160*/  LDL.LU.64 R8, [R1+0x1950] ;  /* 0x0019500001087983 */ /* 0x000ea80000300a00 */
[----:B------:R-:W-:Y:S04]  /*e170*/  STL.64 [R1+0x18a8], R6 ;  /* 0x0018a80601007387 */ /* 0x000fe80000100a00 */
[----:B------:R0:W-:Y:S02]  /*e180*/  STL.64 [R1+0x18a0], R4 ;  /* 0x0018a00401007387 */ /* 0x0001e40000100a00 */
[----:B0-----:R-:W-:-:S02]  /*e190*/  IMAD.MOV.U32 R4, RZ, RZ, R26 ;  /* 0x000000ffff047224 */ /* 0x001fc400078e001a */
[----:B------:R-:W-:Y:S01]  /*e1a0*/  IMAD.MOV.U32 R5, RZ, RZ, R27 ;  /* 0x000000ffff057224 */ /* 0x000fe200078e001b */
[----:B------:R-:W4:Y:S04]  /*e1b0*/  LDL.LU R26, [R1+0x194c] ;  /* 0x00194c00011a7983 */ /* 0x000f280000300800 */
[----:B------:R-:W4:Y:S02]  /*e1c0*/  LDL.LU R27, [R1+0x1948] ;  /* 0x00194800011b7983 */ /* 0x000f240000300800 */
        /* <DEDUP_REMOVED lines=30> */
[----:B------:R0:W-:Y:S01]  /*e3b0*/  STL.64 [R1+0x1828], R16 ;  /* 0x0018281001007387 */ /* 0x0001e20000100a00 */
[-C--:B---3--:R-:W-:Y:S08]  /*e3c0*/  HMMA.16816.F32.BF16 R12, R20, R4.reuse, R12 ;  /* 0x00000004140c723c */ /* 0x088ff0000004180c */
[----:B----4-:R-:W-:Y:S01]  /*e3d0*/  HMMA.16816.F32.BF16 R4, R24, R4, R8 ;  /* 0x000000041804723c */ /* 0x010fe20000041808 */
[----:B------:R-:W-:Y:S04]  /*e3e0*/  STL.64 [R1+0x1800], R22 ;  /* 0x0018001601007387 */ /* 0x000fe80000100a00 */
[----:B------:R-:W-:Y:S10]  /*e3f0*/  STL.64 [R1+0x17f8], R20 ;  /* 0x0017f81401007387 */ /* 0x000ff40000100a00 */
[----:B------:R-:W-:Y:S04]  /*e400*/  STL.64 [R1+0x4b0], R12 ;  /* 0x0004b00c01007387 */ /* 0x000fe80000100a00 */
[----:B------:R-:W-:Y:S04]  /*e410*/  STL.64 [R1+0x4b8], R14 ;  /* 0x0004b80e01007387 */ /* 0x000fe80000100a00 */
[----:B0-----:R-:W2:Y:S04]  /*e420*/  LDL.LU.64 R16, [R1+0x910] ;  /* 0x0009100001107983 */ /* 0x001ea80000300a00 */
[----:B------:R-:W2:Y:S04]  /*e430*/  LDL.LU.64 R18, [R1+0x918] ;  /* 0x0009180001127983 */ /* 0x000ea80000300a00 */
[----:B------:R0:W-:Y:S04]  /*e440*/  STL.64 [R1+0xba0], R4 ;  /* 0x000ba00401007387 */ /* 0x0001e80000100a00 */
[----:B------:R1:W-:Y:S04]  /*e450*/  STL.64 [R1+0xba8], R6 ;  /* 0x000ba80601007387 */ /* 0x0003e80000100a00 */
[----:B0-----:R-:W3:Y:S04]  /*e460*/  LDL.LU R4, [R1] ;  /* 0x0000000001047983 */ /* 0x001ee80000300800 */
[----:B------:R-:W3:Y:S01]  /*e470*/  LDL.LU R5, [R1+0x4] ;  /* 0x0000040001057983 */ /* 0x000ee20000300800 */
[----:B-1----:R-:W-:-:S03]  /*e480*/  IMAD.MOV.U32 R7, RZ, RZ, R29 ;  /* 0x000000ffff077224 */ /* 0x002fc600078e001d */
[----:B------:R-:W4:Y:S04]  /*e490*/  LDL.LU R6, [R1+0x8] ;  /* 0x0000080001067983 */ /* 0x000f280000300800 */
[----:B------:R-:W2:Y:S04]  /*e4a0*/  LDL.LU R29, [R1+0x1914] ;  /* 0x00191400011d7983 */ /* 0x000ea80000300800 */
[----:B--2---:R-:W0:Y:S04]  /*e4b0*/  LDSM.16.M88.4 R20, [R29+0xf800] ;  /* 0x00f800001d14783b */ /* 0x004e280000000200 */
[----:B------:R-:W1:Y:S04]  /*e4c0*/  LDSM.16.M88.4 R8, [R29+0xe800] ;  /* 0x00e800001d08783b */ /* 0x000e680000000200 */
[----:B------:R-:W2:Y:S04]  /*e4d0*/  LDSM.16.M88.4 R12, [R29+0xf000] ;  /* 0x00f000001d0c783b */ /* 0x000ea80000000200 */
[----:B----4-:R4:W-:Y:S04]  /*e4e0*/  STL.64 [R1+0x18e8], R6 ;  /* 0x0018e80601007387 */ /* 0x0109e80000100a00 */
[----:B---3--:R3:W-:Y:S01]  /*e4f0*/  STL.64 [R1+0x18e0], R4 ;  /* 0x0018e00401007387 */ /* 0x0087e20000100a00 */
[----:B----4-:R-:W-:-:S02]  /*e500*/  IMAD.MOV.U32 R6, RZ, RZ, R0 ;  /* 0x000000ffff067224 */ /* 0x010fc400078e0000 */
[----:B---3--:R-:W-:Y:S02]  /*e510*/  IMAD.MOV.U32 R4, RZ, RZ, R28 ;  /* 0x000000ffff047224 */ /* 0x008fe400078e001c */
[----:B------:R-:W3:Y:S01]  /*e520*/  LDL.LU R28, [R1+0x1910] ;  /* 0x00191000011c7983 */ /* 0x000ee20000300800 */
[----:B------:R-:W-:-:S03]  /*e530*/  IMAD.MOV.U32 R5, RZ, RZ, R3 ;  /* 0x000000ffff057224 */ /* 0x000fc600078e0003 */
[----:B------:R-:W4:Y:S04]  /*e540*/  LDL.LU R3, [R1+0x190c] ;  /* 0x00190c0001037983 */ /* 0x000f280000300800 */
[----:B------:R-:W3:Y:S04]  /*e550*/  LDL.LU R0, [R1+0x1908] ;  /* 0x0019080001007983 */ /* 0x000ee80000300800 */
[----:B------:R1:W-:Y:S04]  /*e560*/  STL [R1+0x17d0], R27 ;  /* 0x0017d01b01007387 */ /* 0x0003e80000100800 */
[----:B0-----:R-:W-:Y:S04]  /*e570*/  STL.64 [R1+0x20], R20 ;  /* 0x0000201401007387 */ /* 0x001fe80000100a00 */
[----:B------:R-:W-:Y:S01]  /*e580*/  STL.64 [R1+0x28], R22 ;  /* 0x0000281601007387 */ /* 0x000fe20000100a00 */
[----:B-1----:R-:W-:-:S03]  /*e590*/  IMAD.MOV.U32 R27, RZ, RZ, R23 ;  /* 0x000000ffff1b7224 */ /* 0x002fc600078e0017 */
[----:B------:R-:W-:Y:S04]  /*e5a0*/  STL.64 [R1+0x40], R8 ;  /* 0x0000400801007387 */ /* 0x000fe80000100a00 */
[----:B------:R-:W-:Y:S04]  /*e5b0*/  STL.64 [R1+0x48], R10 ;  /* 0x0000480a01007387 */ /* 0x000fe80000100a00 */
[----:B--2---:R-:W-:Y:S04]  /*e5c0*/  STL.64 [R1+0x38], R14 ;  /* 0x0000380e01007387 */ /* 0x004fe80000100a00 */
[----:B------:R-:W-:Y:S04]  /*e5d0*/  STL.64 [R1+0x17e0], R26 ;  /* 0x0017e01a01007387 */ /* 0x000fe80000100a00 */
[----:B------:R0:W-:Y:S04]  /*e5e0*/  STL.64 [R1+0x17d8], R24 ;  /* 0x0017d81801007387 */ /* 0x0001e80000100a00 */
[----:B0-----:R-:W2:Y:S01]  /*e5f0*/  LDL.LU.64 R24, [R1+0x20] ;  /* 0x0000200001187983 */ /* 0x001ea20000300a00 */
[----:B------:R-:W-:-:S07]  /*e600*/  IMAD.MOV.U32 R7, RZ, RZ, R2 ;  /* 0x000000ffff077224 */ /* 0x000fce00078e0002 */
[----:B------:R-:W-:Y:S01]  /*e610*/  HMMA.16816.F32.BF16 R8, R4, R8, R16 ;  /* 0x000000080408723c */ /* 0x000fe20000041810 */
[----:B--2---:R0:W-:Y:S04]  /*e620*/  STL.64 [R1+0x1900], R24 ;  /* 0x0019001801007387 */ /* 0x0041e80000100a00 */
[----:B------:R-:W-:Y:S04]  /*e630*/  STL [R1+0xe20], R29 ;  /* 0x000e201d01007387 */ /* 0x000fe80000100800 */
[----:B0-----:R-:W2:Y:S04]  /*e640*/  LDL.LU.64 R24, [R1+0x900] ;  /* 0x0009000001187983 */ /* 0x001ea80000300a00 */
[----:B------:R-:W2:Y:S10]  /*e650*/  LDL.LU.64 R26, [R1+0x908] ;  /* 0x00090800011a7983 */ /* 0x000eb40000300a00 */
[----:B------:R0:W-:Y:S04]  /*e660*/  STL.64 [R1+0x1f0], R8 ;  /* 0x0001f00801007387 */ /* 0x0001e80000100a00 */
[----:B------:R1:W-:Y:S04]  /*e670*/  STL.64 [R1+0x1f8], R10 ;  /* 0x0001f80a01007387 */ /* 0x0003e80000100a00 */
[----:B0-----:R-:W2:Y:S04]  /*e680*/  LDL.LU.64 R8, [R1+0x850] ;  /* 0x0008500001087983 */ /* 0x001ea80000300a00 */
[----:B-1----:R-:W2:Y:S04]  /*e690*/  LDL.LU.64 R10, [R1+0x858] ;  /* 0x00085800010a7983 */ /* 0x002ea80000300a00 */
        /* <DEDUP_REMOVED lines=19> */
[----:B------:R-:W2:Y:S01]  /*e7d0*/  LDL.LU.64 R10, [R1+0x8d8] ;  /* 0x0008d800010a7983 */ /* 0x000ea20000300a00 */
[----:B------:R-:W-:-:S03]  /*e7e0*/  IMAD.MOV.U32 R2, RZ, RZ, R22 ;  /* 0x000000ffff027224 */ /* 0x000fc600078e0016 */
[----:B--2---:R-:W-:Y:S04]  /*e7f0*/  STL.64 [R1+0x18f8], R10 ;  /* 0x0018f80a01007387 */ /* 0x004fe80000100a00 */
[----:B------:R0:W-:Y:S04]  /*e800*/  STL.64 [R1+0x18f0], R8 ;  /* 0x0018f00801007387 */ /* 0x0001e80000100a00 */
[----:B0-----:R-:W2:Y:S04]  /*e810*/  LDL.LU.64 R8, [R1+0x8f0] ;  /* 0x0008f00001087983 */ /* 0x001ea80000300a00 */
[----:B------:R-:W2:Y:S04]  /*e820*/  LDL.LU.64 R10, [R1+0x8f8] ;  /* 0x0008f800010a7983 */ /* 0x000ea80000300a00 */
[----:B------:R-:W2:Y:S04]  /*e830*/  LDL.LU.64 R16, [R1+0x830] ;  /* 0x0008300001107983 */ /* 0x000ea80000300a00 */
[----:B------:R-:W2:Y:S04]  /*e840*/  LDL.LU.64 R18, [R1+0x838] ;  /* 0x0008380001127983 */ /* 0x000ea80000300a00 */
[----:B------:R-:W2:Y:S04]  /*e850*/  LDL.LU.64 R20, [R1+0x800] ;  /* 0x0008000001147983 */ /* 0x000ea80000300a00 */
[----:B------:R-:W2:Y:S01]  /*e860*/  LDL.LU.64 R22, [R1+0x808] ;  /* 0x0008080001167983 */ /* 0x000ea20000300a00 */
[C---:B------:R-:W-:Y:S03]  /*e870*/  HMMA.16816.F32.BF16 R24, R4.reuse, R12, R24 ;  /* 0x0000000c0418723c */ /* 0x040fe60000041818 */
[----:B--2---:R-:W-:Y:S04]  /*e880*/  STL.64 [R1+0x1858], R22 ;  /* 0x0018581601007387 */ /* 0x004fe80000100a00 */
[----:B------:R0:W-:Y:S04]  /*e890*/  STL.64 [R1+0x1850], R20 ;  /* 0x0018501401007387 */ /* 0x0001e80000100a00 */
[----:B0-----:R-:W2:Y:S04]  /*e8a0*/  LDL.LU.64 R20, [R1+0x820] ;  /* 0x0008200001147983 */ /* 0x001ea80000300a00 */
[----:B------:R-:W2:Y:S04]  /*e8b0*/  LDL.LU.64 R22, [R1+0x828] ;  /* 0x0008280001167983 */ /* 0x000ea80000300a00 */
[----:B--2---:R-:W-:Y:S04]  /*e8c0*/  STL.64 [R1+0x1868], R22 ;  /* 0x0018681601007387 */ /* 0x004fe80000100a00 */
[----:B------:R0:W-:Y:S04]  /*e8d0*/  STL.64 [R1+0x1860], R20 ;  /* 0x0018601401007387 */ /* 0x0001e80000100a00 */
[----:B0-----:R-:W2:Y:S04]  /*e8e0*/  LDL.64 R20, [R1+0x40] ;  /* 0x0000400001147983 */ /* 0x001ea80000100a00 */
[----:B------:R0:W-:Y:S04]  /*e8f0*/  STL.64 [R1+0x1e0], R24 ;  /* 0x0001e01801007387 */ /* 0x0001e80000100a00 */
[----:B------:R-:W-:Y:S04]  /*e900*/  STL.64 [R1+0x1e8], R26 ;  /* 0x0001e81a01007387 */ /* 0x000fe80000100a00 */
[----:B0-----:R-:W2:Y:S02]  /*e910*/  LDL.LU.64 R24, [R1+0x1900] ;  /* 0x0019000001187983 */ /* 0x001ea40000300a00 */
[----:B--2---:R-:W-:Y:S02]  /*e920*/  HMMA.16816.F32.BF16 R4, R4, R24, R8 ;  /* 0x000000180404723c */ /* 0x004fe40000041808 */
[----:B------:R-:W2:Y:S04]  /*e930*/  LDL.LU.64 R10, [R1+0x18f8] ;  /* 0x0018f800010a7983 */ /* 0x000ea80000300a00 */
[----:B------:R-:W2:Y:S11]  /*e940*/  LDL.LU.64 R8, [R1+0x18f0] ;  /* 0x0018f00001087983 */ /* 0x000eb60000300a00 */
[----:B------:R-:W-:Y:S06]  /*e950*/  @!UPT UIADD3 URZ, URZ, URZ, URZ ;  /* 0x0000003f3f3ff290 */ /* 0x000fec000fffe03f */
[----:B------:R-:W-:Y:S04]  /*e960*/  STL.64 [R1+0x170], R4 ;  /* 0x0001700401007387 */ /* 0x000fe80000100a00 */
[----:B------:R0:W-:Y:S04]  /*e970*/  STL.64 [R1+0x178], R6 ;  /* 0x0001780601007387 */ /* 0x0001e80000100a00 */
[----:B0-----:R-:W2:Y:S04]  /*e980*/  LDL.LU.64 R6, [R1+0x18e8] ;  /* 0x0018e80001067983 */ /* 0x001ea80000300a00 */
[----:B------:R-:W2:Y:S02]  /*e990*/  LDL.LU.64 R4, [R1+0x18e0] ;  /* 0x0018e00001047983 */ /* 0x000ea40000300a00 */
[C---:B--2---:R-:W-:Y:S11]  /*e9a0*/  HMMA.16816.F32.BF16 R8, R4.reuse, R20, R8 ;  /* 0x000000140408723c */ /* 0x044ff60000041808 */
[----:B------:R-:W-:Y:S11]  /*e9b0*/  @!UPT UIADD3 URZ, URZ, URZ, URZ ;  /* 0x0000003f3f3ff290 */ /* 0x000ff6000fffe03f */
[----:B------:R-:W-:Y:S01]  /*e9c0*/  @!UPT UIADD3 URZ, URZ, URZ, URZ ;  /* 0x0000003f3f3ff290 */ /* 0x000fe2000fffe03f */
        /* <DEDUP_REMOVED lines=37> */
[----:B------:R0:W-:Y:S04]  /*ec20*/  STL.64 [R1+0x140], R4 ;  /* 0x0001400401007387 */ /* 0x0001e80000100a00 */
[----:B------:R1:W-:Y:S04]  /*ec30*/  STL.64 [R1+0x148], R6 ;  /* 0x0001480601007387 */ /* 0x0003e80000100a00 */
[----:B0-----:R-:W3:Y:S04]  /*ec40*/  LDL.LU.64 R4, [R1+0x7f0] ;  /* 0x0007f00001047983 */ /* 0x001ee80000300a00 */
[----:B-1----:R-:W3:Y:S01]  /*ec50*/  LDL.LU.64 R6, [R1+0x7f8] ;  /* 0x0007f80001067983 */ /* 0x002ee20000300a00 */
[----:B--2---:R-:W-:Y:S11]  /*ec60*/  HMMA.16816.F32.BF16 R16, R8, R20, R16 ;  /* 0x000000140810723c */ /* 0x004ff60000041810 */
[----:B------:R-:W-:Y:S11]  /*ec70*/  @!UPT UIADD3 URZ, URZ, URZ, URZ ;  /* 0x0000003f3f3ff290 */ /* 0x000ff6000fffe03f */
[----:B------:R-:W-:Y:S01]  /*ec80*/  @!UPT UIADD3 URZ, URZ, URZ, URZ ;  /* 0x0000003f3f3ff290 */ /* 0x000fe2000fffe03f */
[----:B------:R0:W-:Y:S04]  /*ec90*/  STL.64 [R1+0x130], R16 ;  /* 0x0001301001007387 */ /* 0x0001e80000100a00 */
[----:B------:R1:W-:Y:S04]  /*eca0*/  STL.64 [R1+0x138], R18 ;  /* 0x0001381201007387 */ /* 0x0003e80000100a00 */
[----:B------:R-:W2:Y:S01]  /*ecb0*/  LDL.LU.64 R22, [R1+0x1868] ;  /* 0x0018680001167983 */ /* 0x000ea20000300a00 */
[----:B0-----:R-:W-:Y:S02]  /*ecc0*/  IMAD.MOV.U32 R17, RZ, RZ, R21 ;  /* 0x000000ffff117224 */ /* 0x001fe400078e0015 */
[----:B-1----:R-:W-:-:S02]  /*ecd0*/  IMAD.MOV.U32 R18, RZ, RZ, R20 ;  /* 0x000000ffff127224 */ /* 0x002fc400078e0014 */
[----:B------:R-:W2:Y:S02]  /*ece0*/  LDL.LU.64 R20, [R1+0x1860] ;  /* 0x0018600001147983 */ /* 0x000ea40000300a00 */
[----:B--2---:R-:W-:Y:S11]  /*ecf0*/  HMMA.16816.F32.BF16 R20, R8, R12, R20 ;  /* 0x0000000c0814723c */ /* 0x004ff60000041814 */
[----:B------:R-:W-:Y:S11]  /*ed00*/  @!UPT UIADD3 URZ, URZ, URZ, URZ ;  /* 0x0000003f3f3ff290 */ /* 0x000ff6000fffe03f */
[----:B------:R-:W-:Y:S01]  /*ed10*/  @!UPT UIADD3 URZ, URZ, URZ, URZ ;  /* 0x0000003f3f3ff290 */ /* 0x000fe2000fffe03f */
[----:B------:R-:W-:Y:S04]  /*ed20*/  STL.64 [R1+0x120], R20 ;  /* 0x0001201401007387 */ /* 0x000fe80000100a00 */
[----:B------:R0:W-:Y:S04]  /*ed30*/  STL.64 [R1+0x128], R22 ;  /* 0x0001281601007387 */ /* 0x0001e80000100a00 */
[----:B0-----:R-:W2:Y:S04]  /*ed40*/  LDL.LU.64 R22, [R1+0x1858] ;  /* 0x0018580001167983 */ /* 0x001ea80000300a00 */
[----:B------:R-:W2:Y:S01]  /*ed50*/  LDL.LU.64 R20, [R1+0x1850] ;  /* 0x0018500001147983 */ /* 0x000ea20000300a00 */
[----:B------:R-:W-:-:S02]  /*ed60*/  IMAD.MOV.U32 R16, RZ, RZ, R12 ;  /* 0x000000ffff107224 */ /* 0x000fc400078e000c */
[----:B------:R-:W-:Y:S01]  /*ed70*/  IMAD.MOV.U32 R29, RZ, RZ, R13 ;  /* 0x000000ffff1d7224 */ /* 0x000fe200078e000d */
[----:B------:R-:W3:Y:S04]  /*ed80*/  LDL.LU.64 R14, [R1+0x1848] ;  /* 0x00184800010e7983 */ /* 0x000ee80000300a00 */
[----:B------:R-:W3:Y:S01]  /*ed90*/  LDL.LU.64 R12, [R1+0x1840] ;  /* 0x00184000010c7983 */ /* 0x000ee20000300a00 */
[----:B--2---:R-:W-:Y:S07]  /*eda0*/  HMMA.16816.F32.BF16 R20, R8, R24, R20 ;  /* 0x000000180814723c */ /* 0x004fee0000041814 */
[----:B------:R-:W-:-:S02]  /*edb0*/  IMAD.MOV.U32 R10, RZ, RZ, R17 ;  /* 0x000000ffff0a7224 */ /* 0x000fc400078e0011 */
[----:B------:R-:W-:Y:S02]  /*edc0*/  IMAD.MOV.U32 R11, RZ, RZ, R16 ;  /* 0x000000ffff0b7224 */ /* 0x000fe400078e0010 */
[----:B------:R-:W-:Y:S11]  /*edd0*/  IMAD.MOV.U32 R9, RZ, RZ, R18 ;  /* 0x000000ffff097224 */ /* 0x000ff600078e0012 */
[----:B------:R-:W-:Y:S01]  /*ede0*/  @!UPT UIADD3 URZ, URZ, URZ, URZ ;  /* 0x0000003f3f3ff290 */ /* 0x000fe2000fffe03f */
[----:B------:R-:W-:Y:S04]  /*edf0*/  STL.64 [R1], R20 ;  /* 0x0000001401007387 */ /* 0x000fe80000100a00 */
[----:B------:R-:W-:Y:S04]  /*ee00*/  STL.64 [R1+0x8], R22 ;  /* 0x0000081601007387 */ /* 0x000fe80000100a00 */
[----:B------:R0:W-:Y:S04]  /*ee10*/  STL.64 [R1+0x1838], R24 ;  /* 0x0018381801007387 */ /* 0x0001e80000100a00 */
[----:B0-----:R-:W2:Y:S04]  /*ee20*/  LDL.LU.64 R24, [R1+0x7e0] ;  /* 0x0007e00001187983 */ /* 0x001ea80000300a00 */
[----:B------:R-:W2:Y:S04]  /*ee30*/  LDL.LU.64 R26, [R1+0x7e8] ;  /* 0x0007e800011a7983 */ /* 0x000ea80000300a00 */
[----:B------:R-:W2:Y:S04]  /*ee40*/  LDL.LU.64 R16, [R1+0x7c0] ;  /* 0x0007c00001107983 */ /* 0x000ea80000300a00 */
[----:B------:R-:W2:Y:S04]  /*ee50*/  LDL.LU.64 R18, [R1+0x7c8] ;  /* 0x0007c80001127983 */ /* 0x000ea80000300a00 */
[----:B------:R-:W2:Y:S04]  /*ee60*/  LDL.LU.64 R20, [R1+0x7a0] ;  /* 0x0007a00001147983 */ /* 0x000ea80000300a00 */
[----:B------:R-:W2:Y:S04]  /*ee70*/  LDL.LU.64 R22, [R1+0x7a8] ;  /* 0x0007a80001167983 */ /* 0x000ea80000300a00 */
[----:B--2---:R-:W-:Y:S04]  /*ee80*/  STL.64 [R1+0x1810], R22 ;  /* 0x0018101601007387 */ /* 0x004fe80000100a00 */
[----:B------:R0:W-:Y:S02]  /*ee90*/  STL.64 [R1+0x1808], R20 ;  /* 0x0018081401007387 */ /* 0x0001e40000100a00 */
[----:B0-----:R-:W-:-:S02]  /*eea0*/  IMAD.MOV.U32 R20, RZ, RZ, R9 ;  /* 0x000000ffff147224 */ /* 0x001fc400078e0009 */
[----:B------:R-:W-:-:S07]  /*eeb0*/  IMAD.MOV.U32 R21, RZ, RZ, R10 ;  /* 0x000000ffff157224 */ /* 0x000fce00078e000a */
[----:B---3--:R-:W-:Y:S11]  /*eec0*/  HMMA.16816.F32.BF16 R4, R12, R20, R4 ;  /* 0x000000140c04723c */ /* 0x008ff60000041804 */
[----:B------:R-:W-:Y:S11]  /*eed0*/  @!UPT UIADD3 URZ, URZ, URZ, URZ ;  /* 0x0000003f3f3ff290 */ /* 0x000ff6000fffe03f */
[----:B------:R-:W-:Y:S01]  /*eee0*/  @!UPT UIADD3 URZ, URZ, URZ, URZ ;  /* 0x0000003f3f3ff290 */ /* 0x000fe2000fffe03f */
[----:B------:R0:W-:Y:S04]  /*eef0*/  STL.64 [R1+0x360], R4 ;  /* 0x0003600401007387 */ /* 0x0001e80000100a00 */
[----:B------:R1:W-:Y:S04]  /*ef00*/  STL.64 [R1+0x368], R6 ;  /* 0x0003680601007387 */ /* 0x0003e80000100a00 */
[----:B0-----:R-:W2:Y:S04]  /*ef10*/  LDL.LU.64 R4, [R1+0x710] ;  /* 0x0007100001047983 */ /* 0x001ea80000300a00 */
[----:B-1----:R-:W3:Y:S01]  /*ef20*/  LDL.LU.64 R6, [R1+0x718] ;  /* 0x0007180001067983 */ /* 0x002ee20000300a00 */
[----:B------:R-:W-:-:S02]  /*ef30*/  IMAD.MOV.U32 R8, RZ, RZ, R11 ;  /* 0x000000ffff087224 */ /* 0x000fc400078e000b */
[----:B------:R-:W-:-:S07]  /*ef40*/  IMAD.MOV.U32 R9, RZ, RZ, R29 ;  /* 0x000000ffff097224 */ /* 0x000fce00078e001d */
[C---:B------:R-:W-:Y:S01]  /*ef50*/  HMMA.16816.F32.BF16 R24, R12.reuse, R8, R24 ;  /* 0x000000080c18723c */ /* 0x040fe20000041818 */
[----:B---3--:R-:W-:Y:S04]  /*ef60*/  STL.64 [R1+0x17f0], R6 ;  /* 0x0017f00601007387 */ /* 0x008fe80000100a00 */
[----:B--2---:R0:W-:Y:S04]  /*ef70*/  STL.64 [R1+0x17e8], R4 ;  /* 0x0017e80401007387 */ /* 0x0041e80000100a00 */
[----:B0-----:R-:W2:Y:S04]  /*ef80*/  LDL.LU.64 R4, [R1+0x700] ;  /* 0x0007000001047983 */ /* 0x001ea80000300a00 */
[----:B------:R-:W3:Y:S04]  /*ef90*/  LDL.LU.64 R6, [R1+0x708] ;  /* 0x0007080001067983 */ /* 0x000ee80000300a00 */
[----:B---3--:R-:W-:Y:S04]  /*efa0*/  STL.64 [R1+0x1820], R6 ;  /* 0x0018200601007387 */ /* 0x008fe80000100a00 */
[----:B--2---:R0:W-:Y:S04]  /*efb0*/  STL.64 [R1+0x1818], R4 ;  /* 0x0018180401007387 */ /* 0x0041e80000100a00 */
[----:B0-----:R-:W2:Y:S04]  /*efc0*/  LDL.LU.64 R4, [R1+0x7b0] ;  /* 0x0007b00001047983 */ /* 0x001ea80000300a00 */
[----:B------:R-:W2:Y:S04]  /*efd0*/  LDL.LU.64 R6, [R1+0x7b8] ;  /* 0x0007b80001067983 */ /* 0x000ea80000300a00 */
[----:B------:R0:W-:Y:S04]  /*efe0*/  STL.64 [R1+0x340], R24 ;  /* 0x0003401801007387 */ /* 0x0001e80000100a00 */
[----:B------:R-:W-:Y:S04]  /*eff0*/  STL.64 [R1+0x348], R26 ;  /* 0x0003481a01007387 */ /* 0x000fe80000100a00 */
[----:B0-----:R-:W3:Y:S02]  /*f000*/  LDL.LU.64 R24, [R1+0x1838] ;  /* 0x0018380001187983 */ /* 0x001ee40000300a00 */
[----:B---3--:R-:W-:Y:S02]  /*f010*/  HMMA.16816.F32.BF16 R12, R12, R24, R16 ;  /* 0x000000180c0c723c */ /* 0x008fe40000041810 */
[----:B------:R-:W2:Y:S04]  /*f020*/  LDL.LU.64 R18, [R1+0x1830] ;  /* 0x0018300001127983 */ /* 0x000ea80000300a00 */
[----:B------:R-:W2:Y:S11]  /*f030*/  LDL.LU.64 R16, [R1+0x1828] ;  /* 0x0018280001107983 */ /* 0x000eb60000300a00 */
[----:B------:R-:W-:Y:S06]  /*f040*/  @!UPT UIADD3 URZ, URZ, URZ, URZ ;  /* 0x0000003f3f3ff290 */ /* 0x000fec000fffe03f */
[----:B------:R-:W-:Y:S04]  /*f050*/  STL.64 [R1+0x1210], R14 ;  /* 0x0012100e01007387 */ /* 0x000fe80000100a00 */
[----:B------:R0:W-:Y:S04]  /*f060*/  STL.64 [R1+0x1208], R12 ;  /* 0x0012080c01007387 */ /* 0x0001e80000100a00 */
[----:B0-----:R-:W3:Y:S04]  /*f070*/  LDL.LU.64 R12, [R1+0x770] ;  /* 0x00077000010c7983 */ /* 0x001ee80000300a00 */
[----:B------:R-:W3:Y:S01]  /*f080*/  LDL.LU.64 R14, [R1+0x778] ;  /* 0x00077800010e7983 */ /* 0x000ee20000300a00 */
[C---:B--2---:R-:W-:Y:S03]  /*f090*/  HMMA.16816.F32.BF16 R20, R16.reuse, R20, R4 ;  /* 0x000000141014723c */ /* 0x044fe60000041804 */
[----:B------:R-:W2:Y:S04]  /*f0a0*/  LDL.LU.64 R6, [R1+0x1820] ;  /* 0x0018200001067983 */ /* 0x000ea80000300a00 */
[----:B------:R-:W2:Y:S11]  /*f0b0*/  LDL.LU.64 R4, [R1+0x1818] ;  /* 0x0018180001047983 */ /* 0x000eb60000300a00 */
[----:B------:R-:W-:Y:S05]  /*f0c0*/  @!UPT UIADD3 URZ, URZ, URZ, URZ ;  /* 0x0000003f3f3ff290 */ /* 0x000fea000fffe03f */
[----:B------:R-:W-:Y:S04]  /*f0d0*/  STL.64 [R1+0x400], R20 ;  /* 0x0004001401007387 */ /* 0x000fe80000100a00 */
[----:B------:R0:W-:Y:S04]  /*f0e0*/  STL.64 [R1+0x408], R22 ;  /* 0x0004081601007387 */ /* 0x0001e80000100a00 */
[----:B0-----:R-:W2:Y:S04]  /*f0f0*/  LDL.LU.64 R22, [R1+0x1810] ;  /* 0x0018100001167983 */ /* 0x001ea80000300a00 */
[----:B------:R-:W2:Y:S02]  /*f100*/  LDL.LU.64 R20, [R1+0x1808] ;  /* 0x0018080001147983 */ /* 0x000ea40000300a00 */
[C---:B--2---:R-:W-:Y:S08]  /*f110*/  HMMA.16816.F32.BF16 R20, R16.reuse, R8, R20 ;  /* 0x000000081014723c */ /* 0x044ff00000041814 */
[----:B---3--:R-:W-:Y:S11]  /*f120*/  HMMA.16816.F32.BF16 R16, R16, R24, R12 ;  /* 0x000000181010723c */ /* 0x008ff6000004180c */
[----:B------:R-:W-:Y:S04]  /*f130*/  @!UPT UIADD3 URZ, URZ, URZ, URZ ;  /* 0x0000003f3f3ff290 */ /* 0x000fe8000fffe03f */
[----:B------:R-:W-:Y:S04]  /*f140*/  STL.64 [R1+0x3f0], R20 ;  /* 0x0003f01401007387 */ /* 0x000fe80000100a00 */
[----:B------:R0:W-:Y:S04]  /*f150*/  STL.64 [R1+0x3f8], R22 ;  /* 0x0003f81601007387 */ /* 0x0001e80000100a00 */
[----:B0-----:R-:W2:Y:S04]  /*f160*/  LDL.LU.64 R22, [R1+0x1800] ;  /* 0x0018000001167983 */ /* 0x001ea80000300a00 */
[----:B------:R-:W2:Y:S04]  /*f170*/  LDL.LU.64 R20, [R1+0x17f8] ;  /* 0x0017f80001147983 */ /* 0x000ea80000300a00 */
[----:B------:R-:W3:Y:S04]  /*f180*/  LDL.64 R14, [R1+0xf8] ;  /* 0x0000f800010e7983 */ /* 0x000ee80000100a00 */
[----:B---3--:R0:W-:Y:S04]  /*f190*/  STL.64 [R1+0x1790], R14 ;  /* 0x0017900e01007387 */ /* 0x0081e80000100a00 */
[----:B------:R-:W3:Y:S04]  /*f1a0*/  LDL.LU.64 R12, [R1+0x760] ;  /* 0x00076000010c7983 */ /* 0x000ee80000300a00 */
[----:B0-----:R-:W3:Y:S04]  /*f1b0*/  LDL.LU.64 R14, [R1+0x768] ;  /* 0x00076800010e7983 */ /* 0x001ee80000300a00 */
[----:B------:R-:W-:Y:S04]  /*f1c0*/  STL.64 [R1+0x10c0], R18 ;  /* 0x0010c01201007387 */ /* 0x000fe80000100a00 */
[----:B------:R0:W-:Y:S04]  /*f1d0*/  STL.64 [R1+0x10b8], R16 ;  /* 0x0010b81001007387 */ /* 0x0001e80000100a00 */
[----:B0-----:R-:W2:Y:S02]  /*f1e0*/  LDL.LU.64 R16, [R1+0x40] ;  /* 0x0000400001107983 */ /* 0x001ea40000300a00 */
[C---:B--2---:R-:W-:Y:S11]  /*f1f0*/  HMMA.16816.F32.BF16 R4, R20.reuse, R16, R4 ;  /* 0x000000101404723c */ /* 0x044ff60000041804 */
[----:B------:R-:W-:Y:S11]  /*f200*/  @!UPT UIADD3 URZ, URZ, URZ, URZ ;  /* 0x0000003f3f3ff290 */ /* 0x000ff6000fffe03f */
[----:B------:R-:W-:Y:S01]  /*f210*/  @!UPT UIADD3 URZ, URZ, URZ, URZ ;  /* 0x0000003f3f3ff290 */ /* 0x000fe2000fffe03f */
[----:B------:R-:W-:Y:S04]  /*f220*/  STL.64 [R1+0x700], R4 ;  /* 0x0007000401007387 */ /* 0x000fe80000100a00 */
[----:B------:R0:W-:Y:S04]  /*f230*/  STL.64 [R1+0x708], R6 ;  /* 0x0007080601007387 */ /* 0x0001e80000100a00 */
[----:B0-----:R-:W2:Y:S04]  /*f240*/  LDL.LU.64 R6, [R1+0x17f0] ;  /* 0x0017f00001067983 */ /* 0x001ea80000300a00 */
[----:B------:R-:W2:Y:S01]  /*f250*/  LDL.LU.64 R4, [R1+0x17e8] ;  /* 0x0017e80001047983 */ /* 0x000ea20000300a00 */
[C---:B---3--:R-:W-:Y:S03]  /*f260*/  HMMA.16816.F32.BF16 R12, R20.reuse, R8, R12 ;  /* 0x00000008140c723c */ /* 0x048fe6000004180c */
[----:B------:R-:W-:Y:S11]  /*f270*/  STL.64 [R1+0x17a8], R8 ;  /* 0x0017a80801007387 */ /* 0x000ff60000100a00 */
[----:B------:R-:W-:Y:S09]  /*f280*/  @!UPT UIADD3 URZ, URZ, URZ, URZ ;  /* 0x0000003f3f3ff290 */ /* 0x000ff2000fffe03f */
[----:B------:R-:W-:Y:S04]  /*f290*/  STL.64 [R1+0x4a0], R12 ;  /* 0x0004a00c01007387 */ /* 0x000fe80000100a00 */
[----:B------:R-:W-:Y:S04]  /*f2a0*/  STL.64 [R1+0x4a8], R14 ;  /* 0x0004a80e01007387 */ /* 0x000fe80000100a00 */
[----:B------:R-:W3:Y:S01]  /*f2b0*/  LDL.LU.64 R26, [R1+0x17e0] ;  /* 0x0017e000011a7983 */ /* 0x000ee20000300a00 */
[----:B--2---:R-:W-:Y:S07]  /*f2c0*/  HMMA.16816.F32.BF16 R20, R20, R24, R4 ;  /* 0x000000181414723c */ /* 0x004fee0000041804 */
[----:B------:R-:W-:-:S02]  /*f2d0*/  IMAD.MOV.U32 R5, RZ, RZ, R24 ;  /* 0x000000ffff057224 */ /* 0x000fc400078e0018 */
[----:B------:R-:W-:Y:S02]  /*f2e0*/  IMAD.MOV.U32 R4, RZ, RZ, R25 ;  /* 0x000000ffff047224 */ /* 0x000fe400078e0019 */
[----:B------:R-:W2:Y:S04]  /*f2f0*/  LDL.LU.64 R24, [R1+0x17d8] ;  /* 0x0017d80001187983 */ /* 0x000ea80000300a00 */
[----:B------:R-:W2:Y:S04]  /*f300*/  LDL.64 R18, [R1+0x98] ;  /* 0x0000980001127983 */ /* 0x000ea80000100a00 */
[----:B--2---:R-:W-:Y:S04]  /*f310*/  STL.64 [R1+0x1750], R18 ;  /* 0x0017501201007387 */ /* 0x004fe80000100a00 */
[----:B------:R-:W-:Y:S04]  /*f320*/  STL [R1+0xfa8], R20 ;  /* 0x000fa81401007387 */ /* 0x000fe80000100800 */
[----:B------:R-:W-:Y:S04]  /*f330*/  STL [R1+0xfa4], R21 ;  /* 0x000fa41501007387 */ /* 0x000fe80000100800 */
[----:B------:R0:W-:Y:S04]  /*f340*/  STL [R1+0xfa0], R22 ;  /* 0x000fa01601007387 */ /* 0x0001e80000100800 */
[----:B------:R3:W-:Y:S01]  /*f350*/  STL [R1+0xf9c], R23 ;  /* 0x000f9c1701007387 */ /* 0x0007e20000100800 */
[----:B0-----:R-:W-:-:S03]  /*f360*/  IMAD.MOV.U32 R22, RZ, RZ, R2 ;  /* 0x000000ffff167224 */ /* 0x001fc600078e0002 */
[----:B------:R-:W2:Y:S01]  /*f370*/  LDL.LU R2, [R1+0x17d4] ;  /* 0x0017d40001027983 */ /* 0x000ea20000300800 */
[----:B------:R-:W-:Y:S02]  /*f380*/  IMAD.MOV.U32 R20, RZ, RZ, R5 ;  /* 0x000000ffff147224 */ /* 0x000fe400078e0005 */
[----:B---3--:R-:W-:Y:S02]  /*f390*/  IMAD.MOV.U32 R23, RZ, RZ, R27 ;  /* 0x000000ffff177224 */ /* 0x008fe400078e001b */
[----:B------:R-:W-:Y:S01]  /*f3a0*/  IMAD.MOV.U32 R21, RZ, RZ, R4 ;  /* 0x000000ffff157224 */ /* 0x000fe200078e0004 */
[----:B------:R-:W3:Y:S01]  /*f3b0*/  LDL.LU R27, [R1+0x17d0] ;  /* 0x0017d000011b7983 */ /* 0x000ee20000300800 */
[----:B------:R-:W-:Y:S02]  /*f3c0*/  IMAD.MOV.U32 R11, RZ, RZ, R16 ;  /* 0x000000ffff0b7224 */ /* 0x000fe400078e0010 */
[----:B------:R-:W-:Y:S01]  /*f3d0*/  IMAD.MOV.U32 R10, RZ, RZ, R17 ;  /* 0x000000ffff0a7224 */ /* 0x000fe200078e0011 */
[----:B------:R-:W-:Y:S01]  /*f3e0*/  STL.64 [R1+0x17a0], R22 ;  /* 0x0017a01601007387 */ /* 0x000fe20000100a00 */
[----:B------:R-:W-:-:S02]  /*f3f0*/  IMAD.MOV.U32 R16, RZ, RZ, R0 ;  /* 0x000000ffff107224 */ /* 0x000fc400078e0000 */
[----:B------:R-:W-:Y:S01]  /*f400*/  IMAD.MOV.U32 R18, RZ, RZ, R28 ;  /* 0x000000ffff127224 */ /* 0x000fe200078e001c */
[----:B------:R-:W-:Y:S01]  /*f410*/  STL.64 [R1+0x1798], R20 ;  /* 0x0017981401007387 */ /* 0x000fe20000100a00 */
[----:B----4-:R-:W-:-:S03]  /*f420*/  IMAD.MOV.U32 R17, RZ, RZ, R3 ;  /* 0x000000ffff117224 */ /* 0x010fc600078e0003 */
[----:B------:R-:W4:Y:S04]  /*f430*/  LDL.LU R0, [R1+0x17cc] ;  /* 0x0017cc0001007983 */ /* 0x000f280000300800 */
[----:B------:R-:W3:Y:S04]  /*f440*/  LDL.LU R3, [R1+0x17c8] ;  /* 0x0017c80001037983 */ /* 0x000ee80000300800 */
[----:B------:R-:W3:Y:S01]  /*f450*/  LDL.LU R28, [R1+0x17c4] ;  /* 0x0017c400011c7983 */ /* 0x000ee20000300800 */
[----:B--2---:R-:W-:-:S03]  /*f460*/  IMAD.MOV.U32 R19, RZ, RZ, R2 ;  /* 0x000000ffff137224 */ /* 0x004fc600078e0002 */
[----:B------:R-:W2:Y:S04]  /*f470*/  LDL.LU R2, [R1+0x17c0] ;  /* 0x0017c00001027983 */ /* 0x000ea80000300800 */
[----:B------:R-:W-:Y:S04]  /*f480*/  STL.64 [R1+0x17b8], R18 ;  /* 0x0017b81201007387 */ /* 0x000fe80000100a00 */
[----:B------:R0:W-:Y:S04]  /*f490*/  STL.64 [R1+0x17b0], R16 ;  /* 0x0017b01001007387 */ /* 0x0001e80000100a00 */
[----:B0-----:R-:W4:Y:S04]  /*f4a0*/  LDL.LU.64 R16, [R1+0x750] ;  /* 0x0007500001107983 */ /* 0x001f280000300a00 */
[----:B------:R-:W4:Y:S01]  /*f4b0*/  LDL.LU.64 R18, [R1+0x758] ;  /* 0x0007580001127983 */ /* 0x000f220000300a00 */
[----:B------:R-:W-:-:S02]  /*f4c0*/  IMAD.MOV.U32 R8, RZ, RZ, R11 ;  /* 0x000000ffff087224 */ /* 0x000fc400078e000b */
[----:B------:R-:W-:Y:S01]  /*f4d0*/  IMAD.MOV.U32 R9, RZ, RZ, R10 ;  /* 0x000000ffff097224 */ /* 0x000fe200078e000a */
[----:B------:R-:W4:Y:S01]  /*f4e0*/  LDL.LU.64 R20, [R1+0x740] ;  /* 0x0007400001147983 */ /* 0x000f220000300a00 */
[----:B---3--:R-:W-:-:S03]  /*f4f0*/  IMAD.MOV.U32 R13, RZ, RZ, R3 ;  /* 0x000000ffff0d7224 */ /* 0x008fc600078e0003 */
[----:B------:R-:W3:Y:S04]  /*f500*/  LDL.LU.64 R22, [R1+0x748] ;  /* 0x0007480001167983 */ /* 0x000ee80000300a00 */
[----:B------:R-:W3:Y:S04]  /*f510*/  LDL.LU.64 R4, [R1+0x6f0] ;  /* 0x0006f00001047983 */ /* 0x000ee80000300a00 */
[----:B------:R-:W3:Y:S01]  /*f520*/  LDL.LU.64 R6, [R1+0x6f8] ;  /* 0x0006f80001067983 */ /* 0x000ee20000300a00 */
[----:B--2---:R-:W-:Y:S01]  /*f530*/  IMAD.MOV.U32 R14, RZ, RZ, R2 ;  /* 0x000000ffff0e7224 */ /* 0x004fe200078e0002 */
[C---:B----4-:R-:W-:Y:S02]  /*f540*/  HMMA.16816.F32.BF16 R8, R24.reuse, R8, R16 ;  /* 0x000000081808723c */ /* 0x050fe40000041810 */
[----:B------:R-:W2:Y:S04]  /*f550*/  LDL.LU.64 R18, [R1+0x17b8] ;  /* 0x0017b80001127983 */ /* 0x000ea80000300a00 */
[----:B------:R-:W2:Y:S11]  /*f560*/  LDL.LU.64 R16, [R1+0x17b0] ;  /* 0x0017b00001107983 */ /* 0x000eb60000300a00 */
[----:B------:R-:W-:Y:S07]  /*f570*/  @!UPT UIADD3 URZ, URZ, URZ, URZ ;  /* 0x0000003f3f3ff290 */ /* 0x000fee000fffe03f */
[----:B------:R-:W-:Y:S02]  /*f580*/  IMAD.MOV.U32 R2, RZ, RZ, R8 ;  /* 0x000000ffff027224 */ /* 0x000fe400078e0008 */
[----:B------:R-:W-:Y:S02]  /*f590*/  IMAD.MOV.U32 R3, RZ, RZ, R9 ;  /* 0x000000ffff037224 */ /* 0x000fe400078e0009 */
[----:B------:R-:W3:Y:S01]  /*f5a0*/  LDL.LU.64 R8, [R1+0x17a8] ;  /* 0x0017a80001087983 */ /* 0x000ee20000300a00 */
[----:B------:R-:W-:Y:S02]  /*f5b0*/  IMAD.MOV.U32 R12, RZ, RZ, R28 ;  /* 0x000000ffff0c7224 */ /* 0x000fe400078e001c */
[----:B------:R-:W-:Y:S02]  /*f5c0*/  IMAD.MOV.U32 R28, RZ, RZ, R11 ;  /* 0x000000ffff1c7224 */ /* 0x000fe400078e000b */
[----:B------:R-:W-:Y:S02]  /*f5d0*/  IMAD.MOV.U32 R15, RZ, RZ, R0 ;  /* 0x000000ffff0f7224 */ /* 0x000fe400078e0000 */
[----:B------:R-:W-:Y:S01]  /*f5e0*/  IMAD.MOV.U32 R0, RZ, RZ, R10 ;  /* 0x000000ffff007224 */ /* 0x000fe200078e000a */
[----:B------:R0:W-:Y:S04]  /*f5f0*/  STL [R1+0xe8c], R28 ;  /* 0x000e8c1c01007387 */ /* 0x0001e80000100800 */
[----:B0-----:R-:W4:Y:S04]  /*f600*/  LDL R28, [R1+0xb50] ;  /* 0x000b5000011c7983 */ /* 0x001f280000100800 */
[----:B------:R-:W-:Y:S04]  /*f610*/  STL [R1+0xe88], R0 ;  /* 0x000e880001007387 */ /* 0x000fe80000100800 */
[----:B------:R-:W-:Y:S04]  /*f620*/  STL [R1+0xe40], R3 ;  /* 0x000e400301007387 */ /* 0x000fe80000100800 */
[----:B------:R-:W-:Y:S01]  /*f630*/  STL [R1+0xe3c], R2 ;  /* 0x000e3c0201007387 */ /* 0x000fe20000100800 */
[C---:B---3--:R-:W-:Y:S03]  /*f640*/  HMMA.16816.F32.BF16 R8, R24.reuse, R8, R20 ;  /* 0x000000081808723c */ /* 0x048fe60000041814 */
[----:B------:R-:W3:Y:S04]  /*f650*/  LDL.LU.64 R22, [R1+0x17a0] ;  /* 0x0017a00001167983 */ /* 0x000ee80000300a00 */
[----:B------:R-:W2:Y:S11]  /*f660*/  LDL.LU.64 R20, [R1+0x1798] ;  /* 0x0017980001147983 */ /* 0x000eb60000300a00 */
[----:B------:R-:W-:Y:S06]  /*f670*/  @!UPT UIADD3 URZ, URZ, URZ, URZ ;  /* 0x0000003f3f3ff290 */ /* 0x000fec000fffe03f */
[----:B------:R-:W-:Y:S01]  /*f680*/  IMAD.MOV.U32 R29, RZ, RZ, R11 ;  /* 0x000000ffff1d7224 */ /* 0x000fe200078e000b */
[----:B------:R-:W-:Y:S04]  /*f690*/  STL.64 [R1+0x740], R8 ;  /* 0x0007400801007387 */ /* 0x000fe80000100a00 */
[----:B------:R-:W-:Y:S04]  /*f6a0*/  STL [R1+0x748], R10 ;  /* 0x0007480a01007387 */ /* 0x000fe80000100800 */
[----:B------:R-:W-:Y:S04]  /*f6b0*/  STL [R1+0xe90], R29 ;  /* 0x000e901d01007387 */ /* 0x000fe80000100800 */
[----:B----4-:R-:W0:Y:S01]  /*f6c0*/  LDSM.16.MT88.4 R8, [R28+0x4080] ;  /* 0x004080001c08783b */ /* 0x010e220000004200 */
[----:B--2---:R-:W-:Y:S03]  /*f6d0*/  HMMA.16816.F32.BF16 R24, R24, R20, R4 ;  /* 0x000000141818723c */ /* 0x004fe60000041804 */
[----:B---3--:R1:W-:Y:S04]  /*f6e0*/  STL.64 [R1+0x16d0], R22 ;  /* 0x0016d01601007387 */ /* 0x0083e80000100a00 */
[----:B------:R-:W2:Y:S04]  /*f6f0*/  LDSM.16.MT88.4 R4, [R28+0x4000] ;  /* 0x004000001c04783b */ /* 0x000ea80000004200 */
[----:B-1----:R-:W3:Y:S11]  /*f700*/  LDL.64 R22, [R1+0x108] ;  /* 0x0001080001167983 */ /* 0x002ef60000100a00 */
[----:B------:R-:W-:Y:S01]  /*f710*/  @!UPT UIADD3 URZ, URZ, URZ, URZ ;  /* 0x0000003f3f3ff290 */ /* 0x000fe2000fffe03f */
[----:B------:R1:W-:Y:S04]  /*f720*/  STL.64 [R1+0xdd0], R26 ;  /* 0x000dd01a01007387 */ /* 0x0003e80000100a00 */
[----:B------:R4:W-:Y:S04]  /*f730*/  STL.64 [R1+0xdc8], R24 ;  /* 0x000dc81801007387 */ /* 0x0009e80000100a00 */
[----:B-1----:R-:W2:Y:S04]  /*f740*/  LDL.LU R26, [R1+0x38] ;  /* 0x00003800011a7983 */ /* 0x002ea80000300800 */
[----:B------:R-:W2:Y:S04]  /*f750*/  LDL.LU R27, [R1+0x3c] ;  /* 0x00003c00011b7983 */ /* 0x000ea80000300800 */
[----:B--2---:R1:W-:Y:S04]  /*f760*/  STL.64 [R1+0x16e8], R26 ;  /* 0x0016e81a01007387 */ /* 0x0043e80000100a00 */
[----:B----4-:R-:W3:Y:S04]  /*f770*/  LDL.LU R24, [R1+0x6e0] ;  /* 0x0006e00001187983 */ /* 0x010ee80000300800 */
[----:B------:R-:W3:Y:S04]  /*f780*/  LDL.LU R25, [R1+0x6e4] ;  /* 0x0006e40001197983 */ /* 0x000ee80000300800 */
[----:B-1----:R-:W3:Y:S04]  /*f790*/  LDL.LU R26, [R1+0x6e8] ;  /* 0x0006e800011a7983 */ /* 0x002ee80000300800 */
[----:B------:R-:W3:Y:S04]  /*f7a0*/  LDL.LU R27, [R1+0x6ec] ;  /* 0x0006ec00011b7983 */ /* 0x000ee80000300800 */
[----:B------:R-:W-:Y:S04]  /*f7b0*/  STL [R1+0x1690], R28 ;  /* 0x0016901c01007387 */ /* 0x000fe80000100800 */
[----:B0-----:R0:W-:Y:S04]  /*f7c0*/  STL.64 [R1+0x1688], R10 ;  /* 0x0016880a01007387 */ /* 0x0011e80000100a00 */
[----:B------:R1:W-:Y:S04]  /*f7d0*/  STL.64 [R1+0x1680], R8 ;  /* 0x0016800801007387 */ /* 0x0003e80000100a00 */
[----:B0-----:R-:W1:Y:S04]  /*f7e0*/  LDL R10, [R1+0x118] ;  /* 0x00011800010a7983 */ /* 0x001e680000100800 */
[----:B------:R-:W1:Y:S02]  /*f7f0*/  LDL R11, [R1+0x11c] ;  /* 0x00011c00010b7983 */ /* 0x000e640000100800 */
[C---:B-1----:R-:W-:Y:S02]  /*f800*/  HMMA.16816.F32.BF16 R8, R4.reuse, R10, R12 ;  /* 0x0000000a0408723c */ /* 0x042fe4000004180c */
[----:B------:R-:W2:Y:S11]  /*f810*/  LDL.LU.64 R14, [R1+0x1790] ;  /* 0x00179000010e7983 */ /* 0x000eb60000300a00 */
[----:B------:R-:W-:Y:S10]  /*f820*/  @!UPT UIADD3 URZ, URZ, URZ, URZ ;  /* 0x0000003f3f3ff290 */ /* 0x000ff4000fffe03f */
[----:B------:R-:W-:Y:S04]  /*f830*/  STL.64 [R1+0xab0], R8 ;  /* 0x000ab00801007387 */ /* 0x000fe80000100a00 */
[----:B------:R3:W-:Y:S02]  /*f840*/  STL.64 [R1+0xab8], R10 ;  /* 0x000ab80a01007387 */ /* 0x0007e40000100a00 */
[C---:B---3--:R-:W-:Y:S01]  /*f850*/  HMMA.16816.F32.BF16 R8, R4.reuse, R22, R24 ;  /* 0x000000160408723c */ /* 0x048fe20000041818 */
[----:B------:R-:W-:Y:S11]  /*f860*/  IMAD.MOV.U32 R2, RZ, RZ, R22 ;  /* 0x000000ffff027224 */ /* 0x000ff600078e0016 */
[----:B------:R-:W-:Y:S11]  /*f870*/  @!UPT UIADD3 URZ, URZ, URZ, URZ ;  /* 0x0000003f3f3ff290 */ /* 0x000ff6000fffe03f */
[----:B------:R0:W-:Y:S04]  /*f880*/  STL.64 [R1+0xa80], R8 ;  /* 0x000a800801007387 */ /* 0x0001e80000100a00 */
[----:B------:R1:W-:Y:S04]  /*f890*/  STL.64 [R1+0xa88], R10 ;  /* 0x000a880a01007387 */ /* 0x0003e80000100a00 */
[----:B------:R-:W-:Y:S04]  /*f8a0*/  STL [R1+0x1694], R2 ;  /* 0x0016940201007387 */ /* 0x000fe80000100800 */
[----:B0-----:R-:W3:Y:S01]  /*f8b0*/  LDL.LU R8, [R1+0x170] ;  /* 0x0001700001087983 */ /* 0x001ee20000300800 */
[----:B--2---:R-:W-:Y:S11]  /*f8c0*/  HMMA.16816.F32.BF16 R16, R4, R14, R16 ;  /* 0x0000000e0410723c */ /* 0x004ff60000041810 */
[----:B------:R-:W-:Y:S11]  /*f8d0*/  @!UPT UIADD3 URZ, URZ, URZ, URZ ;  /* 0x0000003f3f3ff290 */ /* 0x000ff6000fffe03f */
[----:B------:R-:W-:Y:S01]  /*f8e0*/  @!UPT UIADD3 URZ, URZ, URZ, URZ ;  /* 0x0000003f3f3ff290 */ /* 0x000fe2000fffe03f */
[----:B------:R-:W-:Y:S04]  /*f8f0*/  STL.64 [R1+0xa70], R16 ;  /* 0x000a701001007387 */ /* 0x000fe80000100a00 */
[----:B------:R-:W-:Y:S04]  /*f900*/  STL.64 [R1+0xa78], R18 ;  /* 0x000a781201007387 */ /* 0x000fe80000100a00 */
[----:B------:R-:W3:Y:S04]  /*f910*/  LDL.LU R9, [R1+0x174] ;  /* 0x0001740001097983 */ /* 0x000ee80000300800 */
[----:B-1----:R-:W2:Y:S04]  /*f920*/  LDL.LU R10, [R1+0x178] ;  /* 0x00017800010a7983 */ /* 0x002ea80000300800 */
[----:B------:R-:W2:Y:S01]  /*f930*/  LDL.LU R11, [R1+0x17c] ;  /* 0x00017c00010b7983 */ /* 0x000ea20000300800 */
[----:B------:R-:W-:-:S03]  /*f940*/  IMAD.MOV.U32 R0, RZ, RZ, R23 ;  /* 0x000000ffff007224 */ /* 0x000fc600078e0017 */
[----:B--2---:R-:W-:Y:S04]  /*f950*/  STL.64 [R1+0x16a0], R10 ;  /* 0x0016a00a01007387 */ /* 0x004fe80000100a00 */
[----:B---3--:R0:W-:Y:S04]  /*f960*/  STL.64 [R1+0x1698], R8 ;  /* 0x0016980801007387 */ /* 0x0081e80000100a00 */
[----:B0-----:R-:W2:Y:S04]  /*f970*/  LDL.LU R8, [R1+0x1e0] ;  /* 0x0001e00001087983 */ /* 0x001ea80000300800 */
[----:B------:R-:W2:Y:S04]  /*f980*/  LDL.LU R9, [R1+0x1e4] ;  /* 0x0001e40001097983 */ /* 0x000ea80000300800 */
[----:B------:R-:W3:Y:S04]  /*f990*/  LDL.LU R10, [R1+0x1e8] ;  /* 0x0001e800010a7983 */ /* 0x000ee80000300800 */
[----:B------:R-:W3:Y:S04]  /*f9a0*/  LDL.LU R11, [R1+0x1ec] ;  /* 0x0001ec00010b7983 */ /* 0x000ee80000300800 */
[----:B------:R-:W4:Y:S04]  /*f9b0*/  LDL.LU R20, [R1+0x200] ;  /* 0x0002000001147983 */ /* 0x000f280000300800 */
[----:B------:R-:W4:Y:S04]  /*f9c0*/  LDL.LU R21, [R1+0x204] ;  /* 0x0002040001157983 */ /* 0x000f280000300800 */
[----:B------:R-:W2:Y:S04]  /*f9d0*/  LDL.LU R22, [R1+0x208] ;  /* 0x0002080001167983 */ /* 0x000ea80000300800 */
[----:B------:R-:W2:Y:S04]  /*f9e0*/  LDL.LU R23, [R1+0x20c] ;  /* 0x00020c0001177983 */ /* 0x000ea80000300800 */
[----:B------:R-:W2:Y:S04]  /*f9f0*/  LDL.LU R24, [R1+0x210] ;  /* 0x0002100001187983 */ /* 0x000ea80000300800 */
[----:B------:R-:W2:Y:S04]  /*fa00*/  LDL.LU R25, [R1+0x214] ;  /* 0x0002140001197983 */ /* 0x000ea80000300800 */
[----:B------:R-:W2:Y:S04]  /*fa10*/  LDL.LU R26, [R1+0x218] ;  /* 0x00021800011a7983 */ /* 0x000ea80000300800 */
[----:B------:R-:W2:Y:S04]  /*fa20*/  LDL.LU R27, [R1+0x21c] ;  /* 0x00021c00011b7983 */ /* 0x000ea80000300800 */
[----:B--2---:R0:W-:Y:S04]  /*fa30*/  STL.64 [R1+0x16f8], R26 ;  /* 0x0016f81a01007387 */ /* 0x0041e80000100a00 */
[----:B------:R-:W-:Y:S04]  /*fa40*/  STL.64 [R1+0x16f0], R24 ;  /* 0x0016f01801007387 */ /* 0x000fe80000100a00 */
[----:B0-----:R-:W2:Y:S04]  /*fa50*/  LDL.64 R26, [R1+0x78] ;  /* 0x00007800011a7983 */ /* 0x001ea80000100a00 */
[----:B--2---:R0:W-:Y:S04]  /*fa60*/  STL.64 [R1+0x1708], R26 ;  /* 0x0017081a01007387 */ /* 0x0041e80000100a00 */
[----:B0-----:R-:W2:Y:S04]  /*fa70*/  LDL R26, [R1+0x88] ;  /* 0x00008800011a7983 */ /* 0x001ea80000100800 */
[----:B------:R-:W2:Y:S04]  /*fa80*/  LDL R27, [R1+0x8c] ;  /* 0x00008c00011b7983 */ /* 0x000ea80000100800 */
[----:B--2---:R-:W-:Y:S04]  /*fa90*/  STL.64 [R1+0x1720], R26 ;  /* 0x0017201a01007387 */ /* 0x004fe80000100a00 */
[----:B------:R0:W-:Y:S04]  /*faa0*/  STL.64 [R1+0x16e0], R22 ;  /* 0x0016e01601007387 */ /* 0x0001e80000100a00 */
[----:B----4-:R1:W-:Y:S04]  /*fab0*/  STL.64 [R1+0x16d8], R20 ;  /* 0x0016d81401007387 */ /* 0x0103e80000100a00 */
[----:B0-----:R-:W2:Y:S04]  /*fac0*/  LDL.64 R22, [R1+0x68] ;  /* 0x0000680001167983 */ /* 0x001ea80000100a00 */
[----:B--2---:R0:W-:Y:S04]  /*fad0*/  STL.64 [R1+0x1700], R22 ;  /* 0x0017001601007387 */ /* 0x0041e80000100a00 */
[----:B-1----:R-:W2:Y:S04]  /*fae0*/  LDL.LU R20, [R1+0x220] ;  /* 0x0002200001147983 */ /* 0x002ea80000300800 */
[----:B------:R-:W2:Y:S04]  /*faf0*/  LDL.LU R21, [R1+0x224] ;  /* 0x0002240001157983 */ /* 0x000ea80000300800 */
[----:B0-----:R-:W4:Y:S04]  /*fb00*/  LDL.LU R22, [R1+0x228] ;  /* 0x0002280001167983 */ /* 0x001f280000300800 */
[----:B------:R-:W4:Y:S04]  /*fb10*/  LDL.LU R23, [R1+0x22c] ;  /* 0x00022c0001177983 */ /* 0x000f280000300800 */
[----:B------:R-:W2:Y:S04]  /*fb20*/  LDL.LU R24, [R1+0x2d0] ;  /* 0x0002d00001187983 */ /* 0x000ea80000300800 */
[----:B------:R-:W2:Y:S04]  /*fb30*/  LDL.LU R25, [R1+0x2d4] ;  /* 0x0002d40001197983 */ /* 0x000ea80000300800 */
[----:B------:R-:W2:Y:S04]  /*fb40*/  LDL.LU R26, [R1+0x2d8] ;  /* 0x0002d800011a7983 */ /* 0x000ea80000300800 */
[----:B------:R-:W2:Y:S04]  /*fb50*/  LDL.LU R27, [R1+0x2dc] ;  /* 0x0002dc00011b7983 */ /* 0x000ea80000300800 */
[----:B--2---:R0:W-:Y:S04]  /*fb60*/  STL.64 [R1+0x1730], R26 ;  /* 0x0017301a01007387 */ /* 0x0041e80000100a00 */
[----:B------:R-:W-:Y:S04]  /*fb70*/  STL.64 [R1+0x1728], R24 ;  /* 0x0017281801007387 */ /* 0x000fe80000100a00 */
[----:B0-----:R-:W2:Y:S04]  /*fb80*/  LDL R26, [R1+0xa8] ;  /* 0x0000a800011a7983 */ /* 0x001ea80000100800 */
[----:B------:R-:W2:Y:S04]  /*fb90*/  LDL R27, [R1+0xac] ;  /* 0x0000ac00011b7983 */ /* 0x000ea80000100800 */
        /* <DEDUP_REMOVED lines=8> */
[----:B0-----:R-:W2:Y:S04]  /*fc20*/  LDL.64 R18, [R1+0xd8] ;  /* 0x0000d80001127983 */ /* 0x001ea80000100a00 */
[----:B--2---:R0:W-:Y:S04]  /*fc30*/  STL.64 [R1+0x1788], R18 ;  /* 0x0017881201007387 */ /* 0x0041e80000100a00 */
[----:B0-----:R-:W2:Y:S04]  /*fc40*/  LDL.64 R18, [R1+0xe8] ;  /* 0x0000e80001127983 */ /* 0x001ea80000100a00 */
[----:B------:R0:W-:Y:S04]  /*fc50*/  STL.64 [R1+0x1748], R26 ;  /* 0x0017481a01007387 */ /* 0x0001e80000100a00 */
[----:B0-----:R-:W2:Y:S04]  /*fc60*/  LDL.64 R26, [R1+0xb8] ;  /* 0x0000b800011a7983 */ /* 0x001ea80000100a00 */
[----:B--2---:R0:W-:Y:S04]  /*fc70*/  STL.64 [R1+0x1768], R26 ;  /* 0x0017681a01007387 */ /* 0x0041e80000100a00 */
[----:B------:R-:W2:Y:S04]  /*fc80*/  LDL.LU R24, [R1+0x3c0] ;  /* 0x0003c00001187983 */ /* 0x000ea80000300800 */
[----:B------:R-:W2:Y:S04]  /*fc90*/  LDL.LU R25, [R1+0x3c4] ;  /* 0x0003c40001197983 */ /* 0x000ea80000300800 */
[----:B0-----:R-:W2:Y:S04]  /*fca0*/  LDL.LU R26, [R1+0x3c8] ;  /* 0x0003c800011a7983 */ /* 0x001ea80000300800 */
[----:B------:R-:W2:Y:S04]  /*fcb0*/  LDL.LU R27, [R1+0x3cc] ;  /* 0x0003cc00011b7983 */ /* 0x000ea80000300800 */
[----:B--2---:R-:W-:Y:S04]  /*fcc0*/  STL.64 [R1+0x1780], R26 ;  /* 0x0017801a01007387 */ /* 0x004fe80000100a00 */
[----:B------:R0:W-:Y:S04]  /*fcd0*/  STL.64 [R1+0x1778], R24 ;  /* 0x0017781801007387 */ /* 0x0001e80000100a00 */
[----:B0-----:R-:W2:Y:S04]  /*fce0*/  LDL.LU R24, [R1+0x4e0] ;  /* 0x0004e00001187983 */ /* 0x001ea80000300800 */
[----:B------:R-:W2:Y:S04]  /*fcf0*/  LDL.LU R25, [R1+0x4e4] ;  /* 0x0004e40001197983 */ /* 0x000ea80000300800 */
[----:B------:R-:W2:Y:S04]  /*fd00*/  LDL.LU R26, [R1+0x4e8] ;  /* 0x0004e800011a7983 */ /* 0x000ea80000300800 */
[----:B------:R-:W2:Y:S04]  /*fd10*/  LDL.LU R27, [R1+0x4ec] ;  /* 0x0004ec00011b7983 */ /* 0x000ea80000300800 */
[----:B----4-:R-:W-:Y:S04]  /*fd20*/  STL.64 [R1+0x1718], R22 ;  /* 0x0017181601007387 */ /* 0x010fe80000100a00 */
[----:B------:R0:W-:Y:S04]  /*fd30*/  STL.64 [R1+0x1710], R20 ;  /* 0x0017101401007387 */ /* 0x0001e80000100a00 */
[----:B0-----:R-:W4:Y:S04]  /*fd40*/  LDL.LU R20, [R1+0x230] ;  /* 0x0002300001147983 */ /* 0x001f280000300800 */
[----:B------:R-:W4:Y:S04]  /*fd50*/  LDL.LU R21, [R1+0x234] ;  /* 0x0002340001157983 */ /* 0x000f280000300800 */
[----:B------:R-:W2:Y:S04]  /*fd60*/  LDL.LU R22, [R1+0x238] ;  /* 0x0002380001167983 */ /* 0x000ea80000300800 */
[----:B------:R-:W2:Y:S04]  /*fd70*/  LDL.LU R23, [R1+0x23c] ;  /* 0x00023c0001177983 */ /* 0x000ea80000300800 */
[----:B--2---:R-:W-:Y:S04]  /*fd80*/  STL.64 [R1+0x1740], R22 ;  /* 0x0017401601007387 */ /* 0x004fe80000100a00 */
[----:B----4-:R0:W-:Y:S04]  /*fd90*/  STL.64 [R1+0x1738], R20 ;  /* 0x0017381401007387 */ /* 0x0101e80000100a00 */
[----:B0-----:R-:W2:Y:S04]  /*fda0*/  LDL.LU R20, [R1+0x310] ;  /* 0x0003100001147983 */ /* 0x001ea80000300800 */
[----:B------:R-:W2:Y:S04]  /*fdb0*/  LDL.LU R21, [R1+0x314] ;  /* 0x0003140001157983 */ /* 0x000ea80000300800 */
[----:B------:R-:W2:Y:S04]  /*fdc0*/  LDL.LU R22, [R1+0x318] ;  /* 0x0003180001167983 */ /* 0x000ea80000300800 */
[----:B------:R-:W2:Y:S04]  /*fdd0*/  LDL.LU R23, [R1+0x31c] ;  /* 0x00031c0001177983 */ /* 0x000ea80000300800 */
[----:B---3--:R0:W-:Y:S04]  /*fde0*/  STL.64 [R1+0x16b0], R10 ;  /* 0x0016b00a01007387 */ /* 0x0081e80000100a00 */
[----:B------:R-:W-:Y:S04]  /*fdf0*/  STL.64 [R1+0x16a8], R8 ;  /* 0x0016a80801007387 */ /* 0x000fe80000100a00 */
[----:B0-----:R-:W3:Y:S04]  /*fe00*/  LDL.64 R10, [R1+0x48] ;  /* 0x00004800010a7983 */ /* 0x001ee80000100a00 */
[----:B---3--:R0:W-:Y:S04]  /*fe10*/  STL.64 [R1+0x16c8], R10 ;  /* 0x0016c80a01007387 */ /* 0x0081e80000100a00 */
[----:B0-----:R-:W3:Y:S04]  /*fe20*/  LDL.64 R10, [R1+0x58] ;  /* 0x00005800010a7983 */ /* 0x001ee80000100a00 */
[----:B------:R0:W-:Y:S04]  /*fe30*/  STL.64 [R1+0x1660], R14 ;  /* 0x0016600e01007387 */ /* 0x0001e80000100a00 */
[----:B------:R-:W4:Y:S04]  /*fe40*/  LDL.LU R12, [R1+0x500] ;  /* 0x00050000010c7983 */ /* 0x000f280000300800 */
[----:B------:R-:W4:Y:S04]  /*fe50*/  LDL.LU R13, [R1+0x504] ;  /* 0x00050400010d7983 */ /* 0x000f280000300800 */
[----:B0-----:R-:W4:Y:S04]  /*fe60*/  LDL.LU R14, [R1+0x508] ;  /* 0x00050800010e7983 */ /* 0x001f280000300800 */
[----:B------:R-:W4:Y:S01]  /*fe70*/  LDL.LU R15, [R1+0x50c] ;  /* 0x00050c00010f7983 */ /* 0x000f220000300800 */
[----:B------:R-:W-:Y:S01]  /*fe80*/  IMAD.MOV.U32 R3, RZ, RZ, R19 ;  /* 0x000000ffff037224 */ /* 0x000fe200078e0013 */
[----:B----4-:R-:W-:Y:S11]  /*fe90*/  HMMA.16816.F32.BF16 R12, R4, R18, R12 ;  /* 0x00000012040c723c */ /* 0x010ff6000004180c */
[----:B------:R-:W-:Y:S11]  /*fea0*/  @!UPT UIADD3 URZ, URZ, URZ, URZ ;  /* 0x0000003f3f3ff290 */ /* 0x000ff6000fffe03f */
[----:B------:R-:W-:Y:S01]  /*feb0*/  @!UPT UIADD3 URZ, URZ, URZ, URZ ;  /* 0x0000003f3f3ff290 */ /* 0x000fe2000fffe03f */
[----:B------:R0:W-:Y:S04]  /*fec0*/  STL.64 [R1+0xa60], R12 ;  /* 0x000a600c01007387 */ /* 0x0001e80000100a00 */
[----:B------:R1:W-:Y:S01]  /*fed0*/  STL.64 [R1+0xa68], R14 ;  /* 0x000a680e01007387 */ /* 0x0003e20000100a00 */
[----:B0-----:R-:W-:-:S03]  /*fee0*/  IMAD.MOV.U32 R12, RZ, RZ, R18 ;  /* 0x000000ffff0c7224 */ /* 0x001fc600078e0012 */
[----:B------:R-:W4:Y:S02]  /*fef0*/  LDL.LU.64 R18, [R1+0x1788] ;  /* 0x0017880001127983 */ /* 0x000f240000300a00 */
[C---:B----4-:R-:W-:Y:S01]  /*ff00*/  HMMA.16816.F32.BF16 R24, R4.reuse, R18, R24 ;  /* 0x000000120418723c */ /* 0x050fe20000041818 */
[----:B-1----:R-:W-:Y:S02]  /*ff10*/  IMAD.MOV.U32 R14, RZ, RZ, R18 ;  /* 0x000000ffff0e7224 */ /* 0x002fe400078e0012 */
[----:B------:R-:W-:Y:S11]  /*ff20*/  IMAD.MOV.U32 R13, RZ, RZ, R19 ;  /* 0x000000ffff0d7224 */ /* 0x000ff600078e0013 */
[----:B------:R-:W-:Y:S09]  /*ff30*/  @!UPT UIADD3 URZ, URZ, URZ, URZ ;  /* 0x0000003f3f3ff290 */ /* 0x000ff2000fffe03f */
[----:B------:R-:W-:Y:S04]  /*ff40*/  STL.64 [R1+0x9a0], R24 ;  /* 0x0009a01801007387 */ /* 0x000fe80000100a00 */
[----:B------:R0:W-:Y:S04]  /*ff50*/  STL.64 [R1+0x9a8], R26 ;  /* 0x0009a81a01007387 */ /* 0x0001e80000100a00 */
[----:B0-----:R-:W4:Y:S04]  /*ff60*/  LDL.LU.64 R26, [R1+0x1780] ;  /* 0x00178000011a7983 */ /* 0x001f280000300a00 */
[----:B------:R-:W4:Y:S04]  /*ff70*/  LDL.LU.64 R24, [R1+0x1778] ;  /* 0x0017780001187983 */ /* 0x000f280000300a00 */
[----:B------:R-:W4:Y:S02]  /*ff80*/  LDL.LU.64 R18, [R1+0x1770] ;  /* 0x0017700001127983 */ /* 0x000f240000300a00 */
[----:B----4-:R-:W-:Y:S01]  /*ff90*/  HMMA.16816.F32.BF16 R24, R4, R18, R24 ;  /* 0x000000120418723c */ /* 0x010fe20000041818 */
[----:B------:R-:W-:-:S02]  /*ffa0*/  IMAD.MOV.U32 R29, RZ, RZ, R18 ;  /* 0x000000ffff1d7224 */ /* 0x000fc400078e0012 */
[----:B------:R-:W-:Y:S11]  /*ffb0*/  IMAD.MOV.U32 R15, RZ, RZ, R19 ;  /* 0x000000ffff0f7224 */ /* 0x000ff600078e0013 */
[----:B------:R-:W-:Y:S09]  /*ffc0*/  @!UPT UIADD3 URZ, URZ, URZ, URZ ;  /* 0x0000003f3f3ff290 */ /* 0x000ff2000fffe03f */
[----:B------:R-:W-:Y:S04]  /*ffd0*/  STL.64 [R1+0x990], R24 ;  /* 0x0009901801007387 */ /* 0x000fe80000100a00 */
[----:B------:R0:W-:Y:S04]  /*ffe0*/  STL.64 [R1+0x998], R26 ;  /* 0x0009981a01007387 */ /* 0x0001e80000100a00 */
[----:B0-----:R-:W4:Y:S04]  /*fff0*/  LDL.LU.64 R26, [R1+0x1768] ;  /* 0x00176800011a7983 */ /* 0x001f280000300a00 */
[----:B------:R-:W4:Y:S04]  /*10000*/  LDL.LU.64 R18, [R1+0x1760] ;  /* 0x0017600001127983 */ /* 0x000f280000300a00 */
[----:B------:R-:W4:Y:S04]  /*10010*/  LDL.LU.64 R16, [R1+0x1758] ;  /* 0x0017580001107983 */ /* 0x000f280000300a00 */
[----:B------:R-:W-:Y:S04]  /*10020*/  STL.64 [R1+0x16c0], R14 ;  /* 0x0016c00e01007387 */ /* 0x000fe80000100a00 */
[----:B------:R0:W-:Y:S04]  /*10030*/  STL.64 [R1+0x16b8], R12 ;  /* 0x0016b80c01007387 */ /* 0x0001e80000100a00 */
[----:B0-----:R-:W2:Y:S04]  /*10040*/  LDL.LU R12, [R1+0x1f0] ;  /* 0x0001f000010c7983 */ /* 0x001ea80000300800 */
[----:B------:R-:W2:Y:S04]  /*10050*/  LDL.LU R13, [R1+0x1f4] ;  /* 0x0001f400010d7983 */ /* 0x000ea80000300800 */
[----:B------:R-:W2:Y:S04]  /*10060*/  LDL.LU R14, [R1+0x1f8] ;  /* 0x0001f800010e7983 */ /* 0x000ea80000300800 */
[----:B------:R-:W2:Y:S01]  /*10070*/  LDL.LU R15, [R1+0x1fc] ;  /* 0x0001fc00010f7983 */ /* 0x000ea20000300800 */
[C---:B----4-:R-:W-:Y:S11]  /*10080*/  HMMA.16816.F32.BF16 R16, R4.reuse, R26, R16 ;  /* 0x0000001a0410723c */ /* 0x050ff60000041810 */
[----:B------:R-:W-:Y:S11]  /*10090*/  @!UPT UIADD3 URZ, URZ, URZ, URZ ;  /* 0x0000003f3f3ff290 */ /* 0x000ff6000fffe03f */
[----:B------:R-:W-:Y:S01]  /*100a0*/  @!UPT UIADD3 URZ, URZ, URZ, URZ ;  /* 0x0000003f3f3ff290 */ /* 0x000fe2000fffe03f */
[----:B------:R0:W-:Y:S04]  /*100b0*/  STL.64 [R1+0x980], R16 ;  /* 0x0009801001007387 */ /* 0x0001e80000100a00 */
[----:B------:R1:W-:Y:S01]  /*100c0*/  STL.64 [R1+0x988], R18 ;  /* 0x0009881201007387 */ /* 0x0003e20000100a00 */
[----:B0-----:R-:W-:Y:S02]  /*100d0*/  IMAD.MOV.U32 R17, RZ, RZ, R26 ;  /* 0x000000ffff117224 */ /* 0x001fe400078e001a */
[----:B------:R-:W-:Y:S01]  /*100e0*/  IMAD.MOV.U32 R16, RZ, RZ, R27 ;  /* 0x000000ffff107224 */ /* 0x000fe200078e001b */
[----:B-1----:R-:W4:Y:S04]  /*100f0*/  LDL.LU.64 R18, [R1+0x1750] ;  /* 0x0017500001127983 */ /* 0x002f280000300a00 */
[----:B------:R-:W2:Y:S02]  /*10100*/  LDL.LU.64 R26, [R1+0x1748] ;  /* 0x00174800011a7983 */ /* 0x000ea40000300a00 */
[C---:B--2---:R-:W-:Y:S02]  /*10110*/  HMMA.16816.F32.BF16 R24, R4.reuse, R26, R20 ;  /* 0x0000001a0418723c */ /* 0x044fe40000041814 */
[----:B------:R-:W2:Y:S04]  /*10120*/  LDL.LU.64 R22, [R1+0x1740] ;  /* 0x0017400001167983 */ /* 0x000ea80000300a00 */
[----:B------:R-:W2:Y:S11]  /*10130*/  LDL.LU.64 R20, [R1+0x1738] ;  /* 0x0017380001147983 */ /* 0x000eb60000300a00 */
[----:B------:R-:W-:Y:S06]  /*10140*/  @!UPT UIADD3 URZ, URZ, URZ, URZ ;  /* 0x0000003f3f3ff290 */ /* 0x000fec000fffe03f */
[----:B------:R-:W-:Y:S04]  /*10150*/  STL.64 [R1+0x970], R24 ;  /* 0x0009701801007387 */ /* 0x000fe80000100a00 */
[----:B------:R0:W-:Y:S04]  /*10160*/  STL.64 [R1+0x978], R26 ;  /* 0x0009781a01007387 */ /* 0x0001e80000100a00 */
[----:B0-----:R-:W4:Y:S04]  /*10170*/  LDL.LU.64 R26, [R1+0x1730] ;  /* 0x00173000011a7983 */ /* 0x001f280000300a00 */
[----:B------:R-:W4:Y:S02]  /*10180*/  LDL.LU.64 R24, [R1+0x1728] ;  /* 0x0017280001187983 */ /* 0x000f240000300a00 */
[C---:B----4-:R-:W-:Y:S11]  /*10190*/  HMMA.16816.F32.BF16 R24, R4.reuse, R18, R24 ;  /* 0x000000120418723c */ /* 0x050ff60000041818 */
[----:B------:R-:W-:Y:S11]  /*101a0*/  @!UPT UIADD3 URZ, URZ, URZ, URZ ;  /* 0x0000003f3f3ff290 */ /* 0x000ff6000fffe03f */
[----:B------:R-:W-:Y:S01]  /*101b0*/  @!UPT UIADD3 URZ, URZ, URZ, URZ ;  /* 0x0000003f3f3ff290 */ /* 0x000fe2000fffe03f */
[----:B------:R-:W-:Y:S04]  /*101c0*/  STL.64 [R1+0x960], R24 ;  /* 0x0009601801007387 */ /* 0x000fe80000100a00 */
[----:B------:R0:W-:Y:S04]  /*101d0*/  STL.64 [R1+0x968], R26 ;  /* 0x0009681a01007387 */ /* 0x0001e80000100a00 */
[----:B0-----:R-:W2:Y:S04]  /*101e0*/  LDL.LU.64 R26, [R1+0x1720] ;  /* 0x00172000011a7983 */ /* 0x001ea80000300a00 */
[----:B------:R-:W-:Y:S01]  /*101f0*/  STL.64 [R1+0x15e0], R18 ;  /* 0x0015e01201007387 */ /* 0x000fe20000100a00 */
[C---:B--2---:R-:W-:Y:S03]  /*10200*/  HMMA.16816.F32.BF16 R24, R4.reuse, R26, R20 ;  /* 0x0000001a0418723c */ /* 0x044fe60000041814 */
[----:B------:R-:W2:Y:S04]  /*10210*/  LDL.LU.64 R22, [R1+0x1718] ;  /* 0x0017180001167983 */ /* 0x000ea80000300a00 */
[----:B------:R-:W2:Y:S11]  /*10220*/  LDL.LU.64 R20, [R1+0x1710] ;  /* 0x0017100001147983 */ /* 0x000eb60000300a00 */
[----:B------:R-:W-:Y:S05]  /*10230*/  @!UPT UIADD3 URZ, URZ, URZ, URZ ;  /* 0x0000003f3f3ff290 */ /* 0x000fea000fffe03f */
[----:B------:R-:W-:Y:S04]  /*10240*/  STL.64 [R1+0x950], R24 ;  /* 0x0009501801007387 */ /* 0x000fe80000100a00 */
[----:B------:R0:W-:Y:S04]  /*10250*/  STL.64 [R1+0x958], R26 ;  /* 0x0009581a01007387 */ /* 0x0001e80000100a00 */
[----:B0-----:R-:W2:Y:S02]  /*10260*/  LDL.LU.64 R26, [R1+0x1708] ;  /* 0x00170800011a7983 */ /* 0x001ea40000300a00 */
[----:B--2---:R-:W-:Y:S01]  /*10270*/  HMMA.16816.F32.BF16 R20, R4, R26, R20 ;  /* 0x0000001a0414723c */ /* 0x004fe20000041814 */
[----:B------:R-:W-:-:S02]  /*10280*/  IMAD.MOV.U32 R19, RZ, RZ, R26 ;  /* 0x000000ffff137224 */ /* 0x000fc400078e001a */
[----:B------:R-:W-:Y:S11]  /*10290*/  IMAD.MOV.U32 R18, RZ, RZ, R27 ;  /* 0x000000ffff127224 */ /* 0x000ff600078e001b */
[----:B------:R-:W-:Y:S09]  /*102a0*/  @!UPT UIADD3 URZ, URZ, URZ, URZ ;  /* 0x0000003f3f3ff290 */ /* 0x000ff2000fffe03f */
[----:B------:R-:W-:Y:S04]  /*102b0*/  STL.64 [R1+0x940], R20 ;  /* 0x0009401401007387 */ /* 0x000fe80000100a00 */
[----:B------:R0:W-:Y:S04]  /*102c0*/  STL.64 [R1+0x948], R22 ;  /* 0x0009481601007387 */ /* 0x0001e80000100a00 */
[----:B0-----:R-:W2:Y:S04]  /*102d0*/  LDL.LU.64 R22, [R1+0x1700] ;  /* 0x0017000001167983 */ /* 0x001ea80000300a00 */
[----:B------:R-:W2:Y:S04]  /*102e0*/  LDL.LU.64 R26, [R1+0x16f8] ;  /* 0x0016f800011a7983 */ /* 0x000ea80000300a00 */
[----:B------:R-:W2:Y:S02]  /*102f0*/  LDL.LU.64 R24, [R1+0x16f0] ;  /* 0x0016f00001187983 */ /* 0x000ea40000300a00 */
[C---:B--2---:R-:W-:Y:S11]  /*10300*/  HMMA.16816.F32.BF16 R24, R4.reuse, R22, R24 ;  /* 0x000000160418723c */ /* 0x044ff60000041818 */
[----:B------:R-:W-:Y:S11]  /*10310*/  @!UPT UIADD3 URZ, URZ, URZ, URZ ;  /* 0x0000003f3f3ff290 */ /* 0x000ff6000fffe03f */
[----:B------:R-:W-:Y:S01]  /*10320*/  @!UPT UIADD3 URZ, URZ, URZ, URZ ;  /* 0x0000003f3f3ff290 */ /* 0x000fe2000fffe03f */
[----:B------:R0:W-:Y:S04]  /*10330*/  STL.64 [R1+0x930], R24 ;  /* 0x0009301801007387 */ /* 0x0001e80000100a00 */
[----:B------:R1:W-:Y:S01]  /*10340*/  STL.64 [R1+0x938], R26 ;  /* 0x0009381a01007387 */ /* 0x0003e20000100a00 */
[----:B0-----:R-:W-:Y:S02]  /*10350*/  IMAD.MOV.U32 R25, RZ, RZ, R22 ;  /* 0x000000ffff197224 */ /* 0x001fe400078e0016 */
[----:B------:R-:W-:Y:S01]  /*10360*/  IMAD.MOV.U32 R24, RZ, RZ, R23 ;  /* 0x000000ffff187224 */ /* 0x000fe200078e0017 */
[----:B-1----:R-:W2:Y:S04]  /*10370*/  LDL.LU.64 R26, [R1+0x16e8] ;  /* 0x0016e800011a7983 */ /* 0x002ea80000300a00 */
[----:B------:R-:W3:Y:S04]  /*10380*/  LDL.LU.64 R22, [R1+0x16e0] ;  /* 0x0016e00001167983 */ /* 0x000ee80000300a00 */
[----:B------:R-:W3:Y:S02]  /*10390*/  LDL.LU.64 R20, [R1+0x16d8] ;  /* 0x0016d80001147983 */ /* 0x000ee40000300a00 */
[C---:B---3--:R-:W-:Y:S11]  /*103a0*/  HMMA.16816.F32.BF16 R20, R4.reuse, R10, R20 ;  /* 0x0000000a0414723c */ /* 0x048ff60000041814 */
[----:B------:R-:W-:Y:S11]  /*103b0*/  @!UPT UIADD3 URZ, URZ, URZ, URZ ;  /* 0x0000003f3f3ff290 */ /* 0x000ff6000fffe03f */
[----:B------:R-:W-:Y:S01]  /*103c0*/  @!UPT UIADD3 URZ, URZ, URZ, URZ ;  /* 0x0000003f3f3ff290 */ /* 0x000fe2000fffe03f */
[----:B------:R0:W-:Y:S04]  /*103d0*/  STL.64 [R1+0x920], R20 ;  /* 0x0009201401007387 */ /* 0x0001e80000100a00 */
[----:B------:R1:W-:Y:S01]  /*103e0*/  STL.64 [R1+0x928], R22 ;  /* 0x0009281601007387 */ /* 0x0003e20000100a00 */
[----:B0-----:R-:W-:Y:S02]  /*103f0*/  IMAD.MOV.U32 R21, RZ, RZ, R10 ;  /* 0x000000ffff157224 */ /* 0x001fe400078e000a */
[----:B------:R-:W-:Y:S01]  /*10400*/  IMAD.MOV.U32 R20, RZ, RZ, R11 ;  /* 0x000000ffff147224 */ /* 0x000fe200078e000b */
[----:B-1----:R-:W3:Y:S04]  /*10410*/  LDL.LU.64 R22, [R1+0x16d0] ;  /* 0x0016d00001167983 */ /* 0x002ee80000300a00 */
        /* <DEDUP_REMOVED lines=8> */
[----:B------:R-:W2:Y:S04]  /*104a0*/  LDL.LU.64 R12, [R1+0x16b8] ;  /* 0x0016b800010c7983 */ /* 0x000ea80000300a00 */
[----:B------:R-:W2:Y:S04]  /*104b0*/  LDL.LU.64 R10, [R1+0x16b0] ;  /* 0x0016b000010a7983 */ /* 0x000ea80000300a00 */
[----:B------:R-:W2:Y:S02]  /*104c0*/  LDL.LU.64 R8, [R1+0x16a8] ;  /* 0x0016a80001087983 */ /* 0x000ea40000300a00 */
[----:B--2---:R-:W-:Y:S11]  /*104d0*/  HMMA.16816.F32.BF16 R8, R4, R26, R8 ;  /* 0x0000001a0408723c */ /* 0x004ff60000041808 */
[----:B------:R-:W-:Y:S11]  /*104e0*/  @!UPT UIADD3 URZ, URZ, URZ, URZ ;  /* 0x0000003f3f3ff290 */ /* 0x000ff6000fffe03f */
[----:B------:R-:W-:Y:S01]  /*104f0*/  @!UPT UIADD3 URZ, URZ, URZ, URZ ;  /* 0x0000003f3f3ff290 */ /* 0x000fe2000fffe03f */
[----:B------:R-:W-:Y:S04]  /*10500*/  STL.64 [R1+0x900], R8 ;  /* 0x0009000801007387 */ /* 0x000fe80000100a00 */
[----:B------:R0:W-:Y:S04]  /*10510*/  STL.64 [R1+0x908], R10 ;  /* 0x0009080a01007387 */ /* 0x0001e80000100a00 */
[----:B0-----:R-:W3:Y:S04]  /*10520*/  LDL.LU.64 R10, [R1+0x16a0] ;  /* 0x0016a000010a7983 */ /* 0x001ee80000300a00 */
[----:B------:R-:W3:Y:S04]  /*10530*/  LDL.LU.64 R8, [R1+0x1698] ;  /* 0x0016980001087983 */ /* 0x000ee80000300a00 */
[----:B------:R0:W-:Y:S02]  /*10540*/  STL.64 [R1+0x1568], R26 ;  /* 0x0015681a01007387 */ /* 0x0001e40000100a00 */
[----:B0-----:R-:W-:-:S02]  /*10550*/  IMAD.MOV.U32 R26, RZ, RZ, R2 ;  /* 0x000000ffff1a7224 */ /* 0x001fc400078e0002 */
[----:B------:R-:W-:Y:S01]  /*10560*/  IMAD.MOV.U32 R27, RZ, RZ, R28 ;  /* 0x000000ffff1b7224 */ /* 0x000fe200078e001c */
[----:B------:R-:W2:Y:S04]  /*10570*/  LDL.LU R2, [R1+0x1694] ;  /* 0x0016940001027983 */ /* 0x000ea80000300800 */
[----:B------:R-:W2:Y:S04]  /*10580*/  LDL.LU R28, [R1+0x1690] ;  /* 0x00169000011c7983 */ /* 0x000ea80000300800 */
[----:B------:R0:W-:Y:S02]  /*10590*/  STL.64 [R1+0x1578], R26 ;  /* 0x0015781a01007387 */ /* 0x0001e40000100a00 */
[----:B0-----:R-:W-:-:S02]  /*105a0*/  IMAD.MOV.U32 R26, RZ, RZ, R21 ;  /* 0x000000ffff1a7224 */ /* 0x001fc400078e0015 */
[----:B------:R-:W-:Y:S01]  /*105b0*/  IMAD.MOV.U32 R27, RZ, RZ, R20 ;  /* 0x000000ffff1b7224 */ /* 0x000fe200078e0014 */
[----:B---3--:R-:W-:Y:S01]  /*105c0*/  HMMA.16816.F32.BF16 R4, R4, R22, R8 ;  /* 0x000000160404723c */ /* 0x008fe20000041808 */
[----:B------:R-:W3:Y:S04]  /*105d0*/  LDL.LU.64 R10, [R1+0x1688] ;  /* 0x00168800010a7983 */ /* 0x000ee80000300a00 */
[----:B------:R-:W3:Y:S11]  /*105e0*/  LDL.LU.64 R8, [R1+0x1680] ;  /* 0x0016800001087983 */ /* 0x000ef60000300a00 */
[----:B------:R-:W-:Y:S07]  /*105f0*/  @!UPT UIADD3 URZ, URZ, URZ, URZ ;  /* 0x0000003f3f3ff290 */ /* 0x000fee000fffe03f */
[----:B------:R-:W-:Y:S04]  /*10600*/  STL.64 [R1+0x8f0], R4 ;  /* 0x0008f00401007387 */ /* 0x000fe80000100a00 */
[----:B------:R-:W-:Y:S04]  /*10610*/  STL.64 [R1+0x8f8], R6 ;  /* 0x0008f80601007387 */ /* 0x000fe80000100a00 */
[----:B------:R-:W-:Y:S04]  /*10620*/  STL.64 [R1+0x1590], R26 ;  /* 0x0015901a01007387 */ /* 0x000fe80000100a00 */
[----:B------:R0:W-:Y:S04]  /*10630*/  STL.64 [R1+0x1570], R22 ;  /* 0x0015701601007387 */ /* 0x0001e80000100a00 */
[----:B------:R-:W2:Y:S04]  /*10640*/  LDL.LU R20, [R1+0x160] ;  /* 0x0001600001147983 */ /* 0x000ea80000300800 */
[----:B------:R-:W2:Y:S04]  /*10650*/  LDL.LU R21, [R1+0x164] ;  /* 0x0001640001157983 */ /* 0x000ea80000300800 */
[----:B0-----:R-:W2:Y:S04]  /*10660*/  LDL.LU R22, [R1+0x168] ;  /* 0x0001680001167983 */ /* 0x001ea80000300800 */
[----:B------:R-:W2:Y:S01]  /*10670*/  LDL.LU R23, [R1+0x16c] ;  /* 0x00016c0001177983 */ /* 0x000ea20000300800 */
[----:B------:R-:W-:-:S02]  /*10680*/  IMAD.MOV.U32 R26, RZ, RZ, R25 ;  /* 0x000000ffff1a7224 */ /* 0x000fc400078e0019 */
[----:B------:R-:W-:-:S05]  /*10690*/  IMAD.MOV.U32 R27, RZ, RZ, R24 ;  /* 0x000000ffff1b7224 */ /* 0x000fca00078e0018 */
[----:B------:R0:W-:Y:S02]  /*106a0*/  STL.64 [R1+0x15a8], R26 ;  /* 0x0015a81a01007387 */ /* 0x0001e40000100a00 */
[----:B0-----:R-:W-:Y:S02]  /*106b0*/  IMAD.MOV.U32 R26, RZ, RZ, R19 ;  /* 0x000000ffff1a7224 */ /* 0x001fe400078e0013 */
[----:B------:R-:W-:Y:S01]  /*106c0*/  IMAD.MOV.U32 R27, RZ, RZ, R18 ;  /* 0x000000ffff1b7224 */ /* 0x000fe200078e0012 */
[----:B--2---:R-:W-:Y:S04]  /*106d0*/  STL.64 [R1+0x1588], R22 ;  /* 0x0015881601007387 */ /* 0x004fe80000100a00 */
[----:B------:R0:W-:Y:S04]  /*106e0*/  STL.64 [R1+0x1580], R20 ;  /* 0x0015801401007387 */ /* 0x0001e80000100a00 */
[----:B0-----:R-:W2:Y:S04]  /*106f0*/  LDL.LU R20, [R1+0x1a0] ;  /* 0x0001a00001147983 */ /* 0x001ea80000300800 */
[----:B------:R-:W2:Y:S04]  /*10700*/  LDL.LU R21, [R1+0x1a4] ;  /* 0x0001a40001157983 */ /* 0x000ea80000300800 */
[----:B------:R-:W2:Y:S04]  /*10710*/  LDL.LU R22, [R1+0x1a8] ;  /* 0x0001a80001167983 */ /* 0x000ea80000300800 */
[----:B------:R-:W2:Y:S04]  /*10720*/  LDL.LU R23, [R1+0x1ac] ;  /* 0x0001ac0001177983 */ /* 0x000ea80000300800 */
        /* <DEDUP_REMOVED lines=13> */
[----:B--2---:R0:W-:Y:S04]  /*10800*/  STL.64 [R1+0x1600], R26 ;  /* 0x0016001a01007387 */ /* 0x0041e80000100a00 */
[----:B------:R-:W-:Y:S01]  /*10810*/  STL.64 [R1+0x15f8], R24 ;  /* 0x0015f81801007387 */ /* 0x000fe20000100a00 */
[----:B0-----:R-:W-:-:S02]  /*10820*/  IMAD.MOV.U32 R26, RZ, RZ, R17 ;  /* 0x000000ffff1a7224 */ /* 0x001fc400078e0011 */
[----:B------:R-:W-:-:S05]  /*10830*/  IMAD.MOV.U32 R27, RZ, RZ, R16 ;  /* 0x000000ffff1b7224 */ /* 0x000fca00078e0010 */
[----:B------:R-:W-:Y:S04]  /*10840*/  STL.64 [R1+0x1610], R26 ;  /* 0x0016101a01007387 */ /* 0x000fe80000100a00 */
[----:B------:R-:W2:Y:S04]  /*10850*/  LDL.64 R18, [R1+0xa8] ;  /* 0x0000a80001127983 */ /* 0x000ea80000100a00 */
[----:B--2---:R0:W-:Y:S04]  /*10860*/  STL.64 [R1+0x1608], R18 ;  /* 0x0016081201007387 */ /* 0x0041e80000100a00 */
[----:B------:R-:W2:Y:S04]  /*10870*/  LDL.LU R16, [R1+0x330] ;  /* 0x0003300001107983 */ /* 0x000ea80000300800 */
[----:B------:R-:W2:Y:S04]  /*10880*/  LDL.LU R17, [R1+0x334] ;  /* 0x0003340001117983 */ /* 0x000ea80000300800 */
[----:B0-----:R-:W2:Y:S04]  /*10890*/  LDL.LU R18, [R1+0x338] ;  /* 0x0003380001127983 */ /* 0x001ea80000300800 */
[----:B------:R-:W2:Y:S01]  /*108a0*/  LDL.LU R19, [R1+0x33c] ;  /* 0x00033c0001137983 */ /* 0x000ea20000300800 */
[----:B------:R-:W-:-:S02]  /*108b0*/  IMAD.MOV.U32 R26, RZ, RZ, R29 ;  /* 0x000000ffff1a7224 */ /* 0x000fc400078e001d */
[----:B----4-:R-:W-:Y:S01]  /*108c0*/  IMAD.MOV.U32 R27, RZ, RZ, R15 ;  /* 0x000000ffff1b7224 */ /* 0x010fe200078e000f */
[----:B--2---:R-:W-:Y:S04]  /*108d0*/  STL.64 [R1+0x1620], R18 ;  /* 0x0016201201007387 */ /* 0x004fe80000100a00 */
[----:B------:R-:W-:Y:S04]  /*108e0*/  STL.64 [R1+0x1618], R16 ;  /* 0x0016181001007387 */ /* 0x000fe80000100a00 */
[----:B------:R0:W-:Y:S02]  /*108f0*/  STL.64 [R1+0x1628], R26 ;  /* 0x0016281a01007387 */ /* 0x0001e40000100a00 */
[----:B0-----:R-:W-:-:S02]  /*10900*/  IMAD.MOV.U32 R26, RZ, RZ, R14 ;  /* 0x000000ffff1a7224 */ /* 0x001fc400078e000e */
[----:B------:R-:W-:-:S05]  /*10910*/  IMAD.MOV.U32 R27, RZ, RZ, R13 ;  /* 0x000000ffff1b7224 */ /* 0x000fca00078e000d */
[----:B------:R0:W-:Y:S04]  /*10920*/  STL.64 [R1+0x1640], R26 ;  /* 0x0016401a01007387 */ /* 0x0001e80000100a00 */
[----:B------:R-:W2:Y:S04]  /*10930*/  LDL.LU R16, [R1+0x3b0] ;  /* 0x0003b00001107983 */ /* 0x000ea80000300800 */
[----:B------:R-:W2:Y:S01]  /*10940*/  LDL.LU R17, [R1+0x3b4] ;  /* 0x0003b40001117983 */ /* 0x000ea20000300800 */
[----:B0-----:R-:W-:-:S03]  /*10950*/  IMAD.MOV.U32 R26, RZ, RZ, R12 ;  /* 0x000000ffff1a7224 */ /* 0x001fc600078e000c */
[----:B------:R-:W4:Y:S01]  /*10960*/  LDL.LU R18, [R1+0x3b8] ;  /* 0x0003b80001127983 */ /* 0x000f220000300800 */
[----:B------:R-:W-:-:S03]  /*10970*/  IMAD.MOV.U32 R27, RZ, RZ, R3 ;  /* 0x000000ffff1b7224 */ /* 0x000fc600078e0003 */
[----:B------:R-:W4:Y:S04]  /*10980*/  LDL.LU R19, [R1+0x3bc] ;  /* 0x0003bc0001137983 */ /* 0x000f280000300800 */
[----:B------:R0:W-:Y:S04]  /*10990*/  STL.64 [R1+0x1658], R26 ;  /* 0x0016581a01007387 */ /* 0x0001e80000100a00 */
[----:B------:R-:W2:Y:S04]  /*109a0*/  LDL.LU R24, [R1+0x690] ;  /* 0x0006900001187983 */ /* 0x000ea80000300800 */
[----:B------:R-:W2:Y:S04]  /*109b0*/  LDL.LU R25, [R1+0x694] ;  /* 0x0006940001197983 */ /* 0x000ea80000300800 */
[----:B0-----:R-:W2:Y:S04]  /*109c0*/  LDL.LU R26, [R1+0x698] ;  /* 0x00069800011a7983 */ /* 0x001ea80000300800 */
[----:B------:R-:W2:Y:S01]  /*109d0*/  LDL.LU R27, [R1+0x69c] ;  /* 0x00069c00011b7983 */ /* 0x000ea20000300800 */
[----:B------:R-:W-:-:S02]  /*109e0*/  IMAD.MOV.U32 R14, RZ, RZ, R2 ;  /* 0x000000ffff0e7224 */ /* 0x000fc400078e0002 */
[----:B------:R-:W-:Y:S01]  /*109f0*/  IMAD.MOV.U32 R15, RZ, RZ, R0 ;  /* 0x000000ffff0f7224 */ /* 0x000fe200078e0000 */
[----:B--2---:R-:W-:Y:S04]  /*10a00*/  STL.64 [R1+0x1670], R26 ;  /* 0x0016701a01007387 */ /* 0x004fe80000100a00 */
[----:B------:R0:W-:Y:S04]  /*10a10*/  STL.64 [R1+0x1668], R24 ;  /* 0x0016681801007387 */ /* 0x0001e80000100a00 */
[----:B------:R1:W-:Y:S04]  /*10a20*/  STL.64 [R1+0x1678], R14 ;  /* 0x0016780e01007387 */ /* 0x0003e80000100a00 */
[----:B0-----:R-:W2:Y:S04]  /*10a30*/  LDL.LU R24, [R1+0x6a0] ;  /* 0x0006a00001187983 */ /* 0x001ea80000300800 */
[----:B------:R-:W2:Y:S04]  /*10a40*/  LDL.LU R25, [R1+0x6a4] ;  /* 0x0006a40001197983 */ /* 0x000ea80000300800 */
[----:B------:R-:W2:Y:S04]  /*10a50*/  LDL.LU R26, [R1+0x6a8] ;  /* 0x0006a800011a7983 */ /* 0x000ea80000300800 */
[----:B------:R-:W2:Y:S04]  /*10a60*/  LDL.LU R27, [R1+0x6ac] ;  /* 0x0006ac00011b7983 */ /* 0x000ea80000300800 */
[----:B------:R-:W3:Y:S04]  /*10a70*/  LDL.LU R4, [R1+0xad0] ;  /* 0x000ad00001047983 */ /* 0x000ee80000300800 */
[----:B------:R-:W3:Y:S04]  /*10a80*/  LDL.LU R5, [R1+0xad4] ;  /* 0x000ad40001057983 */ /* 0x000ee80000300800 */
[----:B------:R-:W3:Y:S04]  /*10a90*/  LDL.LU R6, [R1+0xad8] ;  /* 0x000ad80001067983 */ /* 0x000ee80000300800 */
[----:B------:R-:W3:Y:S04]  /*10aa0*/  LDL.LU R7, [R1+0xadc] ;  /* 0x000adc0001077983 */ /* 0x000ee80000300800 */
[----:B-1----:R-:W3:Y:S04]  /*10ab0*/  LDL.64 R14, [R1+0x118] ;  /* 0x00011800010e7983 */ /* 0x002ee80000100a00 */
        /* <DEDUP_REMOVED lines=12> */
[----:B------:R-:W-:Y:S04]  /*10b80*/  STL.64 [R1+0x15a0], R22 ;  /* 0x0015a01601007387 */ /* 0x000fe80000100a00 */
[----:B------:R0:W-:Y:S04]  /*10b90*/  STL.64 [R1+0x1598], R20 ;  /* 0x0015981401007387 */ /* 0x0001e80000100a00 */
[----:B0-----:R-:W4:Y:S04]  /*10ba0*/  LDL.LU R20, [R1+0x1b0] ;  /* 0x0001b00001147983 */ /* 0x001f280000300800 */
[----:B------:R-:W4:Y:S04]  /*10bb0*/  LDL.LU R21, [R1+0x1b4] ;  /* 0x0001b40001157983 */ /* 0x000f280000300800 */
[----:B------:R-:W2:Y:S04]  /*10bc0*/  LDL.LU R22, [R1+0x1b8] ;  /* 0x0001b80001167983 */ /* 0x000ea80000300800 */
[----:B------:R-:W2:Y:S01]  /*10bd0*/  LDL.LU R23, [R1+0x1bc] ;  /* 0x0001bc0001177983 */ /* 0x000ea20000300800 */
[----:B---3--:R-:W-:Y:S03]  /*10be0*/  HMMA.16816.F32.BF16 R4, R8, R14, R4 ;  /* 0x0000000e0804723c */ /* 0x008fe60000041804 */
[----:B--2---:R-:W-:Y:S04]  /*10bf0*/  STL.64 [R1+0x15b8], R22 ;  /* 0x0015b81601007387 */ /* 0x004fe80000100a00 */
[----:B----4-:R0:W-:Y:S04]  /*10c00*/  STL.64 [R1+0x15b0], R20 ;  /* 0x0015b01401007387 */ /* 0x0101e80000100a00 */
[----:B0-----:R-:W2:Y:S04]  /*10c10*/  LDL.LU R20, [R1+0x1c0] ;  /* 0x0001c00001147983 */ /* 0x001ea80000300800 */
[----:B------:R-:W2:Y:S04]  /*10c20*/  LDL.LU R21, [R1+0x1c4] ;  /* 0x0001c40001157983 */ /* 0x000ea80000300800 */
[----:B------:R-:W3:Y:S04]  /*10c30*/  LDL.LU R22, [R1+0x1c8] ;  /* 0x0001c80001167983 */ /* 0x000ee80000300800 */
[----:B------:R-:W3:Y:S01]  /*10c40*/  LDL.LU R23, [R1+0x1cc] ;  /* 0x0001cc0001177983 */ /* 0x000ee20000300800 */
[----:B------:R-:W-:-:S03]  /*10c50*/  IMAD.MOV.U32 R3, RZ, RZ, R15 ;  /* 0x000000ffff037224 */ /* 0x000fc600078e000f */
[----:B---3--:R-:W-:Y:S04]  /*10c60*/  STL.64 [R1+0x15d0], R22 ;  /* 0x0015d01601007387 */ /* 0x008fe80000100a00 */
[----:B--2---:R0:W-:Y:S04]  /*10c70*/  STL.64 [R1+0x15c8], R20 ;  /* 0x0015c81401007387 */ /* 0x0041e80000100a00 */
[----:B0-----:R-:W2:Y:S04]  /*10c80*/  LDL.LU R20, [R1+0x1d0] ;  /* 0x0001d00001147983 */ /* 0x001ea80000300800 */
[----:B------:R-:W2:Y:S04]  /*10c90*/  LDL.LU R21, [R1+0x1d4] ;  /* 0x0001d40001157983 */ /* 0x000ea80000300800 */
[----:B------:R-:W2:Y:S04]  /*10ca0*/  LDL.LU R22, [R1+0x1d8] ;  /* 0x0001d80001167983 */ /* 0x000ea80000300800 */
[----:B------:R-:W2:Y:S04]  /*10cb0*/  LDL.LU R23, [R1+0x1dc] ;  /* 0x0001dc0001177983 */ /* 0x000ea80000300800 */
[----:B------:R0:W-:Y:S04]  /*10cc0*/  STL.64 [R1+0x6e0], R4 ;  /* 0x0006e00401007387 */ /* 0x0001e80000100a00 */
[----:B------:R-:W-:Y:S01]  /*10cd0*/  STL.64 [R1+0x6e8], R6 ;  /* 0x0006e80601007387 */ /* 0x000fe20000100a00 */
[----:B0-----:R-:W-:-:S03]  /*10ce0*/  IMAD.MOV.U32 R4, RZ, RZ, R14 ;  /* 0x000000ffff047224 */ /* 0x001fc600078e000e */
[----:B------:R-:W3:Y:S02]  /*10cf0*/  LDL.LU.64 R14, [R1+0x1678] ;  /* 0x00167800010e7983 */ /* 0x000ee40000300a00 */
[C---:B---3--:R-:W-:Y:S02]  /*10d00*/  HMMA.16816.F32.BF16 R12, R8.reuse, R14, R24 ;  /* 0x0000000e080c723c */ /* 0x048fe40000041818 */
[----:B------:R-:W3:Y:S04]  /*10d10*/  LDL.LU.64 R26, [R1+0x1670] ;  /* 0x00167000011a7983 */ /* 0x000ee80000300a00 */
[----:B------:R-:W3:Y:S11]  /*10d20*/  LDL.LU.64 R24, [R1+0x1668] ;  /* 0x0016680001187983 */ /* 0x000ef60000300a00 */
[----:B------:R-:W-:Y:S06]  /*10d30*/  @!UPT UIADD3 URZ, URZ, URZ, URZ ;  /* 0x0000003f3f3ff290 */ /* 0x000fec000fffe03f */
[----:B------:R-:W-:Y:S04]  /*10d40*/  STL.64 [R1+0x6a0], R12 ;  /* 0x0006a00c01007387 */ /* 0x000fe80000100a00 */
[----:B------:R0:W-:Y:S04]  /*10d50*/  STL.64 [R1+0x6a8], R14 ;  /* 0x0006a80e01007387 */ /* 0x0001e80000100a00 */
[----:B0-----:R-:W3:Y:S02]  /*10d60*/  LDL.LU.64 R14, [R1+0x1660] ;  /* 0x00166000010e7983 */ /* 0x001ee40000300a00 */
[C---:B---3--:R-:W-:Y:S11]  /*10d70*/  HMMA.16816.F32.BF16 R24, R8.reuse, R14, R24 ;  /* 0x0000000e0818723c */ /* 0x048ff60000041818 */
[----:B------:R-:W-:Y:S11]  /*10d80*/  @!UPT UIADD3 URZ, URZ, URZ, URZ ;  /* 0x0000003f3f3ff290 */ /* 0x000ff6000fffe03f */
[----:B------:R-:W-:Y:S01]  /*10d90*/  @!UPT UIADD3 URZ, URZ, URZ, URZ ;  /* 0x0000003f3f3ff290 */ /* 0x000fe2000fffe03f */
[----:B------:R-:W-:Y:S04]  /*10da0*/  STL.64 [R1+0x690], R24 ;  /* 0x0006901801007387 */ /* 0x000fe80000100a00 */
[----:B------:R0:W-:Y:S04]  /*10db0*/  STL.64 [R1+0x698], R26 ;  /* 0x0006981a01007387 */ /* 0x0001e80000100a00 */
[----:B0-----:R-:W3:Y:S04]  /*10dc0*/  LDL.LU.64 R26, [R1+0x1658] ;  /* 0x00165800011a7983 */ /* 0x001ee80000300a00 */
[----:B------:R0:W-:Y:S04]  /*10dd0*/  STL.64 [R1+0x1548], R14 ;  /* 0x0015480e01007387 */ /* 0x0001e80000100a00 */
[----:B------:R-:W4:Y:S04]  /*10de0*/  LDL.LU R12, [R1+0x10] ;  /* 0x00001000010c7983 */ /* 0x000f280000300800 */
[----:B------:R-:W4:Y:S04]  /*10df0*/  LDL.LU R13, [R1+0x14] ;  /* 0x00001400010d7983 */ /* 0x000f280000300800 */
[----:B0-----:R-:W4:Y:S04]  /*10e00*/  LDL.LU R14, [R1+0x18] ;  /* 0x00001800010e7983 */ /* 0x001f280000300800 */
[----:B------:R-:W4:Y:S01]  /*10e10*/  LDL.LU R15, [R1+0x1c] ;  /* 0x00001c00010f7983 */ /* 0x000f220000300800 */
[C---:B---3--:R-:W-:Y:S03]  /*10e20*/  HMMA.16816.F32.BF16 R24, R8.reuse, R26, R16 ;  /* 0x0000001a0818723c */ /* 0x048fe60000041810 */
[----:B------:R-:W3:Y:S04]  /*10e30*/  LDL.LU.64 R18, [R1+0x1650] ;  /* 0x0016500001127983 */ /* 0x000ee80000300a00 */
[----:B------:R-:W3:Y:S11]  /*10e40*/  LDL.LU.64 R16, [R1+0x1648] ;  /* 0x0016480001107983 */ /* 0x000ef60000300a00 */
[----:B------:R-:W-:Y:S05]  /*10e50*/  @!UPT UIADD3 URZ, URZ, URZ, URZ ;  /* 0x0000003f3f3ff290 */ /* 0x000fea000fffe03f */
[----:B------:R-:W-:Y:S04]  /*10e60*/  STL.64 [R1+0x680], R24 ;  /* 0x0006801801007387 */ /* 0x000fe80000100a00 */
[----:B------:R0:W-:Y:S04]  /*10e70*/  STL.64 [R1+0x688], R26 ;  /* 0x0006881a01007387 */ /* 0x0001e80000100a00 */
[----:B0-----:R-:W3:Y:S02]  /*10e80*/  LDL.LU.64 R26, [R1+0x1640] ;  /* 0x00164000011a7983 */ /* 0x001ee40000300a00 */
[C---:B---3--:R-:W-:Y:S02]  /*10e90*/  HMMA.16816.F32.BF16 R24, R8.reuse, R26, R16 ;  /* 0x0000001a0818723c */ /* 0x048fe40000041810 */
[----:B------:R-:W3:Y:S04]  /*10ea0*/  LDL.LU.64 R18, [R1+0x1638] ;  /* 0x0016380001127983 */ /* 0x000ee80000300a00 */
[----:B------:R-:W3:Y:S11]  /*10eb0*/  LDL.LU.64 R16, [R1+0x1630] ;  /* 0x0016300001107983 */ /* 0x000ef60000300a00 */
[----:B------:R-:W-:Y:S06]  /*10ec0*/  @!UPT UIADD3 URZ, URZ, URZ, URZ ;  /* 0x0000003f3f3ff290 */ /* 0x000fec000fffe03f */
        /* <DEDUP_REMOVED lines=10> */
[----:B---3--:R-:W-:Y:S02]  /*10f70*/  HMMA.16816.F32.BF16 R24, R8, R26, R16 ;  /* 0x0000001a0818723c */ /* 0x008fe40000041810 */
[----:B------:R-:W3:Y:S11]  /*10f80*/  LDL.LU.64 R18, [R1+0x1608] ;  /* 0x0016080001127983 */ /* 0x000ef60000300a00 */
[----:B------:R-:W-:Y:S10]  /*10f90*/  @!UPT UIADD3 URZ, URZ, URZ, URZ ;  /* 0x0000003f3f3ff290 */ /* 0x000ff4000fffe03f */
[----:B------:R-:W-:Y:S04]  /*10fa0*/  STL.64 [R1+0x650], R24 ;  /* 0x0006501801007387 */ /* 0x000fe80000100a00 */
[----:B------:R0:W-:Y:S04]  /*10fb0*/  STL.64 [R1+0x658], R26 ;  /* 0x0006581a01007387 */ /* 0x0001e80000100a00 */
[----:B0-----:R-:W2:Y:S04]  /*10fc0*/  LDL.LU.64 R26, [R1+0x1600] ;  /* 0x00160000011a7983 */ /* 0x001ea80000300a00 */
[----:B------:R-:W2:Y:S01]  /*10fd0*/  LDL.LU.64 R24, [R1+0x15f8] ;  /* 0x0015f80001187983 */ /* 0x000ea20000300a00 */
[----:B---3--:R-:W-:-:S02]  /*10fe0*/  IMAD.MOV.U32 R6, RZ, RZ, R18 ;  /* 0x000000ffff067224 */ /* 0x008fc400078e0012 */
[----:B------:R-:W-:Y:S01]  /*10ff0*/  IMAD.MOV.U32 R5, RZ, RZ, R19 ;  /* 0x000000ffff057224 */ /* 0x000fe200078e0013 */
[C---:B--2---:R-:W-:Y:S11]  /*11000*/  HMMA.16816.F32.BF16 R24, R8.reuse, R18, R24 ;  /* 0x000000120818723c */ /* 0x044ff60000041818 */
[----:B------:R-:W-:Y:S11]  /*11010*/  @!UPT UIADD3 URZ, URZ, URZ, URZ ;  /* 0x0000003f3f3ff290 */ /* 0x000ff6000fffe03f */
[----:B------:R-:W-:Y:S01]  /*11020*/  @!UPT UIADD3 URZ, URZ, URZ, URZ ;  /* 0x0000003f3f3ff290 */ /* 0x000fe2000fffe03f */
        /* <DEDUP_REMOVED lines=8> */
[----:B------:R-:W-:Y:S04]  /*110b0*/  STL.64 [R1+0x6c0], R24 ;  /* 0x0006c01801007387 */ /* 0x000fe80000100a00 */
[----:B------:R0:W-:Y:S04]  /*110c0*/  STL.64 [R1+0x6c8], R26 ;  /* 0x0006c81a01007387 */ /* 0x0001e80000100a00 */
[----:B0-----:R-:W2:Y:S04]  /*110d0*/  LDL.LU.64 R26, [R1+0x15d8] ;  /* 0x0015d800011a7983 */ /* 0x001ea80000300a00 */
[----:B------:R0:W-:Y:S04]  /*110e0*/  STL.64 [R1+0x14f0], R18 ;  /* 0x0014f01201007387 */ /* 0x0001e80000100a00 */
[----:B------:R-:W3:Y:S04]  /*110f0*/  LDL.LU R16, [R1+0x150] ;  /* 0x0001500001107983 */ /* 0x000ee80000300800 */
[----:B------:R-:W3:Y:S04]  /*11100*/  LDL.LU R17, [R1+0x154] ;  /* 0x0001540001117983 */ /* 0x000ee80000300800 */
[----:B0-----:R-:W3:Y:S04]  /*11110*/  LDL.LU R18, [R1+0x158] ;  /* 0x0001580001127983 */ /* 0x001ee80000300800 */
[----:B------:R-:W3:Y:S01]  /*11120*/  LDL.LU R19, [R1+0x15c] ;  /* 0x00015c0001137983 */ /* 0x000ee20000300800 */
        /* <DEDUP_REMOVED lines=9> */
[C---:B--2---:R-:W-:Y:S02]  /*111c0*/  HMMA.16816.F32.BF16 R24, R8.reuse, R26, R20 ;  /* 0x0000001a0818723c */ /* 0x044fe40000041814 */
[----:B------:R-:W2:Y:S04]  /*111d0*/  LDL.LU.64 R22, [R1+0x15b8] ;  /* 0x0015b80001167983 */ /* 0x000ea80000300a00 */
[----:B------:R-:W2:Y:S11]  /*111e0*/  LDL.LU.64 R20, [R1+0x15b0] ;  /* 0x0015b00001147983 */ /* 0x000eb60000300a00 */
[----:B------:R-:W-:Y:S06]  /*111f0*/  @!UPT UIADD3 URZ, URZ, URZ, URZ ;  /* 0x0000003f3f3ff290 */ /* 0x000fec000fffe03f */
[----:B------:R-:W-:Y:S04]  /*11200*/  STL.64 [R1+0x780], R24 ;  /* 0x0007801801007387 */ /* 0x000fe80000100a00 */
[----:B------:R0:W-:Y:S04]  /*11210*/  STL.64 [R1+0x788], R26 ;  /* 0x0007881a01007387 */ /* 0x0001e80000100a00 */
[----:B0-----:R-:W2:Y:S02]  /*11220*/  LDL.LU.64 R26, [R1+0x15a8] ;  /* 0x0015a800011a7983 */ /* 0x001ea40000300a00 */
        /* <DEDUP_REMOVED lines=15> */
[----:B------:R-:W4:Y:S11]  /*11320*/  LDL.LU.64 R22, [R1+0x1570] ;  /* 0x0015700001167983 */ /* 0x000f360000300a00 */
[----:B------:R-:W-:Y:S10]  /*11330*/  @!UPT UIADD3 URZ, URZ, URZ, URZ ;  /* 0x0000003f3f3ff290 */ /* 0x000ff4000fffe03f */
[----:B------:R-:W-:Y:S04]  /*11340*/  STL.64 [R1+0x8d0], R24 ;  /* 0x0008d01801007387 */ /* 0x000fe80000100a00 */
[----:B------:R0:W-:Y:S04]  /*11350*/  STL.64 [R1+0x8d8], R26 ;  /* 0x0008d81a01007387 */ /* 0x0001e80000100a00 */
[----:B0-----:R-:W3:Y:S02]  /*11360*/  LDL.LU.64 R26, [R1+0x1568] ;  /* 0x00156800011a7983 */ /* 0x001ee40000300a00 */
[C---:B---3--:R-:W-:Y:S02]  /*11370*/  HMMA.16816.F32.BF16 R16, R8.reuse, R26, R16 ;  /* 0x0000001a0810723c */ /* 0x048fe40000041810 */
[----:B------:R0:W-:Y:S04]  /*11380*/  STL.64 [R1+0x1490], R26 ;  /* 0x0014901a01007387 */ /* 0x0001e80000100a00 */
[----:B0-----:R-:W2:Y:S02]  /*11390*/  LDL.64 R26, [R1+0x78] ;  /* 0x00007800011a7983 */ /* 0x001ea40000100a00 */
[----:B----4-:R-:W-:Y:S11]  /*113a0*/  HMMA.16816.F32.BF16 R8, R8, R22, R12 ;  /* 0x000000160808723c */ /* 0x010ff6000004180c */
[----:B------:R-:W-:Y:S04]  /*113b0*/  @!UPT UIADD3 URZ, URZ, URZ, URZ ;  /* 0x0000003f3f3ff290 */ /* 0x000fe8000fffe03f */
[----:B------:R-:W-:Y:S04]  /*113c0*/  STL.64 [R1+0x8b0], R16 ;  /* 0x0008b01001007387 */ /* 0x000fe80000100a00 */
[----:B------:R-:W-:Y:S04]  /*113d0*/  STL.64 [R1+0x8b8], R18 ;  /* 0x0008b81201007387 */ /* 0x000fe80000100a00 */
[----:B--2---:R0:W-:Y:S04]  /*113e0*/  STL.64 [R1+0x14b0], R26 ;  /* 0x0014b01a01007387 */ /* 0x0041e80000100a00 */
[----:B------:R-:W2:Y:S04]  /*113f0*/  LDL.LU R24, [R1+0x2b0] ;  /* 0x0002b00001187983 */ /* 0x000ea80000300800 */
[----:B------:R-:W-:Y:S04]  /*11400*/  STL.64 [R1+0x890], R8 ;  /* 0x0008900801007387 */ /* 0x000fe80000100a00 */
[----:B------:R-:W-:Y:S04]  /*11410*/  STL.64 [R1+0x898], R10 ;  /* 0x0008980a01007387 */ /* 0x000fe80000100a00 */
[----:B------:R-:W2:Y:S04]  /*11420*/  LDL.LU R25, [R1+0x2b4] ;  /* 0x0002b40001197983 */ /* 0x000ea80000300800 */
[----:B0-----:R-:W3:Y:S04]  /*11430*/  LDL.LU R26, [R1+0x2b8] ;  /* 0x0002b800011a7983 */ /* 0x001ee80000300800 */
[----:B------:R-:W3:Y:S04]  /*11440*/  LDL.LU R27, [R1+0x2bc] ;  /* 0x0002bc00011b7983 */ /* 0x000ee80000300800 */
[----:B------:R-:W0:Y:S04]  /*11450*/  LDSM.16.MT88.4 R8, [R28+0x4180] ;  /* 0x004180001c08783b */ /* 0x000e280000004200 */
[----:B---3--:R-:W-:Y:S04]  /*11460*/  STL.64 [R1+0x14c0], R26 ;  /* 0x0014c01a01007387 */ /* 0x008fe80000100a00 */
[----:B--2---:R1:W-:Y:S04]  /*11470*/  STL.64 [R1+0x14b8], R24 ;  /* 0x0014b81801007387 */ /* 0x0043e80000100a00 */
[----:B-1----:R-:W2:Y:S04]  /*11480*/  LDL.LU R24, [R1+0x2f0] ;  /* 0x0002f00001187983 */ /* 0x002ea80000300800 */
[----:B------:R-:W2:Y:S04]  /*11490*/  LDL.LU R25, [R1+0x2f4] ;  /* 0x0002f40001197983 */ /* 0x000ea80000300800 */
[----:B------:R-:W3:Y:S04]  /*114a0*/  LDL.LU R26, [R1+0x2f8] ;  /* 0x0002f800011a7983 */ /* 0x000ee80000300800 */
[----:B------:R-:W3:Y:S04]  /*114b0*/  LDL.LU R27, [R1+0x2fc] ;  /* 0x0002fc00011b7983 */ /* 0x000ee80000300800 */
[----:B---3--:R-:W-:Y:S04]  /*114c0*/  STL.64 [R1+0x14d0], R26 ;  /* 0x0014d01a01007387 */ /* 0x008fe80000100a00 */
[----:B--2---:R-:W-:Y:S04]  /*114d0*/  STL.64 [R1+0x14c8], R24 ;  /* 0x0014c81801007387 */ /* 0x004fe80000100a00 */
[----:B------:R-:W2:Y:S04]  /*114e0*/  LDL.LU R16, [R1+0x3a0] ;  /* 0x0003a00001107983 */ /* 0x000ea80000300800 */
[----:B------:R-:W2:Y:S04]  /*114f0*/  LDL.LU R17, [R1+0x3a4] ;  /* 0x0003a40001117983 */ /* 0x000ea80000300800 */
[----:B------:R-:W3:Y:S04]  /*11500*/  LDL.LU R18, [R1+0x3a8] ;  /* 0x0003a80001127983 */ /* 0x000ee80000300800 */
[----:B------:R-:W3:Y:S04]  /*11510*/  LDL.LU R19, [R1+0x3ac] ;  /* 0x0003ac0001137983 */ /* 0x000ee80000300800 */
[----:B---3--:R1:W-:Y:S04]  /*11520*/  STL.64 [R1+0x1500], R18 ;  /* 0x0015001201007387 */ /* 0x0083e80000100a00 */
[----:B--2---:R-:W-:Y:S04]  /*11530*/  STL.64 [R1+0x14f8], R16 ;  /* 0x0014f81001007387 */ /* 0x004fe80000100a00 */
[----:B-1----:R-:W2:Y:S04]  /*11540*/  LDL.64 R18, [R1+0xc8] ;  /* 0x0000c80001127983 */ /* 0x002ea80000100a00 */
[----:B--2---:R1:W-:Y:S04]  /*11550*/  STL.64 [R1+0x1510], R18 ;  /* 0x0015101201007387 */ /* 0x0043e80000100a00 */
[----:B-1----:R-:W2:Y:S01]  /*11560*/  LDL.64 R18, [R1+0xd8] ;  /* 0x0000d80001127983 */ /* 0x002ea20000100a00 */
[----:B------:R-:W-:-:S02]  /*11570*/  IMAD.MOV.U32 R26, RZ, RZ, R6 ;  /* 0x000000ffff1a7224 */ /* 0x000fc400078e0006 */
[----:B------:R-:W-:Y:S01]  /*11580*/  IMAD.MOV.U32 R27, RZ, RZ, R5 ;  /* 0x000000ffff1b7224 */ /* 0x000fe200078e0005 */
[----:B--2---:R1:W-:Y:S04]  /*11590*/  STL.64 [R1+0x1528], R18 ;  /* 0x0015281201007387 */ /* 0x0043e80000100a00 */
[----:B-1----:R-:W2:Y:S04]  /*115a0*/  LDL.64 R18, [R1+0xe8] ;  /* 0x0000e80001127983 */ /* 0x002ea80000100a00 */
[----:B--2---:R-:W-:Y:S04]  /*115b0*/  STL.64 [R1+0x1540], R18 ;  /* 0x0015401201007387 */ /* 0x004fe80000100a00 */
[----:B------:R1:W-:Y:S04]  /*115c0*/  STL.64 [R1+0x14e8], R26 ;  /* 0x0014e81a01007387 */ /* 0x0003e80000100a00 */
[----:B-1----:R-:W2:Y:S04]  /*115d0*/  LDL.64 R26, [R1+0xb8] ;  /* 0x0000b800011a7983 */ /* 0x002ea80000100a00 */
[----:B--2---:R1:W-:Y:S04]  /*115e0*/  STL.64 [R1+0x1508], R26 ;  /* 0x0015081a01007387 */ /* 0x0043e80000100a00 */
[----:B------:R-:W2:Y:S04]  /*115f0*/  LDL.LU R24, [R1+0x3d0] ;  /* 0x0003d00001187983 */ /* 0x000ea80000300800 */
[----:B------:R-:W2:Y:S04]  /*11600*/  LDL.LU R25, [R1+0x3d4] ;  /* 0x0003d40001197983 */ /* 0x000ea80000300800 */
[----:B-1----:R-:W3:Y:S04]  /*11610*/  LDL.LU R26, [R1+0x3d8] ;  /* 0x0003d800011a7983 */ /* 0x002ee80000300800 */
[----:B------:R-:W3:Y:S04]  /*11620*/  LDL.LU R27, [R1+0x3dc] ;  /* 0x0003dc00011b7983 */ /* 0x000ee80000300800 */
[----:B------:R-:W4:Y:S04]  /*11630*/  LDL.LU R20, [R1+0xa10] ;  /* 0x000a100001147983 */ /* 0x000f280000300800 */
[----:B------:R-:W4:Y:S04]  /*11640*/  LDL.LU R21, [R1+0xa14] ;  /* 0x000a140001157983 */ /* 0x000f280000300800 */
[----:B------:R-:W2:Y:S04]  /*11650*/  LDL.LU R22, [R1+0xa18] ;  /* 0x000a180001167983 */ /* 0x000ea80000300800 */
[----:B------:R-:W2:Y:S04]  /*11660*/  LDL.LU R23, [R1+0xa1c] ;  /* 0x000a1c0001177983 */ /* 0x000ea80000300800 */
[----:B--2---:R-:W-:Y:S04]  /*11670*/  STL.64 [R1+0x1558], R22 ;  /* 0x0015581601007387 */ /* 0x004fe80000100a00 */
[----:B----4-:R-:W-:Y:S04]  /*11680*/  STL.64 [R1+0x1550], R20 ;  /* 0x0015501401007387 */ /* 0x010fe80000100a00 */
[----:B------:R-:W2:Y:S04]  /*11690*/  LDL.64 R14, [R1+0x108] ;  /* 0x00010800010e7983 */ /* 0x000ea80000100a00 */
[----:B--2---:R1:W-:Y:S04]  /*116a0*/  STL.64 [R1+0x1560], R14 ;  /* 0x0015600e01007387 */ /* 0x0043e80000100a00 */
[----:B------:R-:W2:Y:S04]  /*116b0*/  LDL.LU R12, [R1+0xb30] ;  /* 0x000b3000010c7983 */ /* 0x000ea80000300800 */
[----:B------:R-:W2:Y:S04]  /*116c0*/  LDL.LU R13, [R1+0xb34] ;  /* 0x000b3400010d7983 */ /* 0x000ea80000300800 */
[----:B-1----:R-:W2:Y:S04]  /*116d0*/  LDL.LU R14, [R1+0xb38] ;  /* 0x000b3800010e7983 */ /* 0x002ea80000300800 */
[----:B------:R-:W2:Y:S04]  /*116e0*/  LDL.LU R15, [R1+0xb3c] ;  /* 0x000b3c00010f7983 */ /* 0x000ea80000300800 */
[----:B------:R-:W4:Y:S04]  /*116f0*/  LDL.LU R16, [R1+0x8e0] ;  /* 0x0008e00001107983 */ /* 0x000f280000300800 */
[----:B------:R-:W4:Y:S04]  /*11700*/  LDL.LU R17, [R1+0x8e4] ;  /* 0x0008e40001117983 */ /* 0x000f280000300800 */
[----:B------:R-:W4:Y:S04]  /*11710*/  LDL.LU R18, [R1+0x8e8] ;  /* 0x0008e80001127983 */ /* 0x000f280000300800 */
[----:B------:R-:W4:Y:S04]  /*11720*/  LDL.LU R19, [R1+0x8ec] ;  /* 0x0008ec0001137983 */ /* 0x000f280000300800 */
[----:B---3--:R-:W-:Y:S04]  /*11730*/  STL.64 [R1+0x1520], R26 ;  /* 0x0015201a01007387 */ /* 0x008fe80000100a00 */
[----:B------:R1:W-:Y:S04]  /*11740*/  STL.64 [R1+0x1518], R24 ;  /* 0x0015181801007387 */ /* 0x0003e80000100a00 */
[----:B-1----:R-:W3:Y:S04]  /*11750*/  LDL.LU R24, [R1+0x4c0] ;  /* 0x0004c00001187983 */ /* 0x002ee80000300800 */
[----:B------:R-:W3:Y:S04]  /*11760*/  LDL.LU R25, [R1+0x4c4] ;  /* 0x0004c40001197983 */ /* 0x000ee80000300800 */
[----:B------:R-:W2:Y:S04]  /*11770*/  LDL.LU R26, [R1+0x4c8] ;  /* 0x0004c800011a7983 */ /* 0x000ea80000300800 */
[----:B------:R-:W2:Y:S01]  /*11780*/  LDL.LU R27, [R1+0x4cc] ;  /* 0x0004cc00011b7983 */ /* 0x000ea20000300800 */
[----:B------:R-:W-:-:S03]  /*11790*/  IMAD.MOV.U32 R22, RZ, RZ, R4 ;  /* 0x000000ffff167224 */ /* 0x000fc600078e0004 */
[----:B------:R-:W1:Y:S01]  /*117a0*/  LDSM.16.MT88.4 R4, [R28+0x4100] ;  /* 0x004100001c04783b */ /* 0x000e620000004200 */
[----:B------:R-:W-:-:S03]  /*117b0*/  IMAD.MOV.U32 R23, RZ, RZ, R3 ;  /* 0x000000ffff177224 */ /* 0x000fc600078e0003 */
[----:B--2---:R-:W-:Y:S04]  /*117c0*/  STL.64 [R1+0x1538], R26 ;  /* 0x0015381a01007387 */ /* 0x004fe80000100a00 */
[----:B---3--:R2:W-:Y:S04]  /*117d0*/  STL.64 [R1+0x1530], R24 ;  /* 0x0015301801007387 */ /* 0x0085e80000100a00 */
[----:B--2---:R-:W2:Y:S04]  /*117e0*/  LDL.LU R24, [R1+0x6d0] ;  /* 0x0006d00001187983 */ /* 0x004ea80000300800 */
[----:B------:R-:W2:Y:S04]  /*117f0*/  LDL.LU R25, [R1+0x6d4] ;  /* 0x0006d40001197983 */ /* 0x000ea80000300800 */
[----:B------:R-:W2:Y:S04]  /*11800*/  LDL.LU R26, [R1+0x6d8] ;  /* 0x0006d800011a7983 */ /* 0x000ea80000300800 */
[----:B------:R-:W2:Y:S04]  /*11810*/  LDL.LU R27, [R1+0x6dc] ;  /* 0x0006dc00011b7983 */ /* 0x000ea80000300800 */
[----:B0-----:R-:W-:Y:S04]  /*11820*/  STL.64 [R1+0x1450], R10 ;  /* 0x0014500a01007387 */ /* 0x001fe80000100a00 */
[----:B------:R0:W-:Y:S04]  /*11830*/  STL.64 [R1+0x1448], R8 ;  /* 0x0014480801007387 */ /* 0x0001e80000100a00 */
[----:B0-----:R-:W3:Y:S04]  /*11840*/  LDL.LU R8, [R1+0x2a0] ;  /* 0x0002a00001087983 */ /* 0x001ee80000300800 */
[----:B------:R-:W3:Y:S04]  /*11850*/  LDL.LU R9, [R1+0x2a4] ;  /* 0x0002a40001097983 */ /* 0x000ee80000300800 */
[----:B------:R-:W2:Y:S04]  /*11860*/  LDL.LU R10, [R1+0x2a8] ;  /* 0x0002a800010a7983 */ /* 0x000ea80000300800 */
[----:B------:R-:W2:Y:S01]  /*11870*/  LDL.LU R11, [R1+0x2ac] ;  /* 0x0002ac00010b7983 */ /* 0x000ea20000300800 */
[C---:B-1----:R-:W-:Y:S03]  /*11880*/  HMMA.16816.F32.BF16 R20, R4.reuse, R22, R12 ;  /* 0x000000160414723c */ /* 0x042fe6000004180c */
[----:B--2---:R-:W-:Y:S04]  /*11890*/  STL.64 [R1+0x14e0], R10 ;  /* 0x0014e00a01007387 */ /* 0x004fe80000100a00 */
[----:B---3--:R0:W-:Y:S04]  /*118a0*/  STL.64 [R1+0x14d8], R8 ;  /* 0x0014d80801007387 */ /* 0x0081e80000100a00 */
[----:B0-----:R-:W2:Y:S04]  /*118b0*/  LDL.LU R8, [R1+0x320] ;  /* 0x0003200001087983 */ /* 0x001ea80000300800 */
[----:B------:R-:W2:Y:S04]  /*118c0*/  LDL.LU R9, [R1+0x324] ;  /* 0x0003240001097983 */ /* 0x000ea80000300800 */
[----:B------:R-:W2:Y:S04]  /*118d0*/  LDL.LU R10, [R1+0x328] ;  /* 0x00032800010a7983 */ /* 0x000ea80000300800 */
[----:B------:R-:W2:Y:S04]  /*118e0*/  LDL.LU R11, [R1+0x32c] ;  /* 0x00032c00010b7983 */ /* 0x000ea80000300800 */
[----:B------:R-:W3:Y:S04]  /*118f0*/  LDL.LU.64 R14, [R1+0x1560] ;  /* 0x00156000010e7983 */ /* 0x000ee80000300a00 */
[----:B------:R-:W-:Y:S04]  /*11900*/  STL.64 [R1+0x510], R20 ;  /* 0x0005101401007387 */ /* 0x000fe80000100a00 */
[----:B------:R0:W-:Y:S04]  /*11910*/  STL.64 [R1+0x518], R22 ;  /* 0x0005181601007387 */ /* 0x0001e80000100a00 */
[----:B0-----:R-:W3:Y:S04]  /*11920*/  LDL.LU.64 R22, [R1+0x1558] ;  /* 0x0015580001167983 */ /* 0x001ee80000300a00 */
[----:B------:R-:W3:Y:S02]  /*11930*/  LDL.LU.64 R20, [R1+0x1550] ;  /* 0x0015500001147983 */ /* 0x000ee40000300a00 */
[C---:B---3--:R-:W-:Y:S11]  /*11940*/  HMMA.16816.F32.BF16 R20, R4.reuse, R14, R20 ;  /* 0x0000000e0414723c */ /* 0x048ff60000041814 */
[----:B------:R-:W-:Y:S11]  /*11950*/  @!UPT UIADD3 URZ, URZ, URZ, URZ ;  /* 0x0000003f3f3ff290 */ /* 0x000ff6000fffe03f */
[----:B------:R-:W-:Y:S01]  /*11960*/  @!UPT UIADD3 URZ, URZ, URZ, URZ ;  /* 0x0000003f3f3ff290 */ /* 0x000fe2000fffe03f */
[----:B------:R0:W-:Y:S04]  /*11970*/  STL.64 [R1+0x500], R20 ;  /* 0x0005001401007387 */ /* 0x0001e80000100a00 */
[----:B------:R1:W-:Y:S01]  /*11980*/  STL.64 [R1+0x508], R22 ;  /* 0x0005081601007387 */ /* 0x0003e20000100a00 */
[----:B0-----:R-:W-:Y:S02]  /*11990*/  IMAD.MOV.U32 R21, RZ, RZ, R15 ;  /* 0x000000ffff157224 */ /* 0x001fe400078e000f */
[----:B-1----:R-:W-:Y:S02]  /*119a0*/  IMAD.MOV.U32 R22, RZ, RZ, R14 ;  /* 0x000000ffff167224 */ /* 0x002fe400078e000e */
[----:B------:R-:W4:Y:S02]  /*119b0*/  LDL.LU.64 R14, [R1+0x1548] ;  /* 0x00154800010e7983 */ /* 0x000f240000300a00 */
[C---:B----4-:R-:W-:Y:S11]  /*119c0*/  HMMA.16816.F32.BF16 R16, R4.reuse, R14, R16 ;  /* 0x0000000e0410723c */ /* 0x050ff60000041810 */
[----:B------:R-:W-:Y:S11]  /*119d0*/  @!UPT UIADD3 URZ, URZ, URZ, URZ ;  /* 0x0000003f3f3ff290 */ /* 0x000ff6000fffe03f */
[----:B------:R-:W-:Y:S01]  /*119e0*/  @!UPT UIADD3 URZ, URZ, URZ, URZ ;  /* 0x0000003f3f3ff290 */ /* 0x000fe2000fffe03f */
[----:B------:R-:W-:Y:S04]  /*119f0*/  STL.64 [R1+0x4f0], R16 ;  /* 0x0004f01001007387 */ /* 0x000fe80000100a00 */
[----:B------:R0:W-:Y:S04]  /*11a00*/  STL.64 [R1+0x4f8], R18 ;  /* 0x0004f81201007387 */ /* 0x0001e80000100a00 */
[----:B0-----:R-:W3:Y:S02]  /*11a10*/  LDL.LU.64 R18, [R1+0x1540] ;  /* 0x0015400001127983 */ /* 0x001ee40000300a00 */
[----:B---3--:R-:W-:Y:S01]  /*11a20*/  HMMA.16816.F32.BF16 R24, R4, R18, R24 ;  /* 0x000000120418723c */ /* 0x008fe20000041818 */
[----:B------:R-:W-:-:S02]  /*11a30*/  IMAD.MOV.U32 R13, RZ, RZ, R18 ;  /* 0x000000ffff0d7224 */ /* 0x000fc400078e0012 */
[----:B------:R-:W-:Y:S11]  /*11a40*/  IMAD.MOV.U32 R12, RZ, RZ, R19 ;  /* 0x000000ffff0c7224 */ /* 0x000ff600078e0013 */
[----:B------:R-:W-:Y:S09]  /*11a50*/  @!UPT UIADD3 URZ, URZ, URZ, URZ ;  /* 0x0000003f3f3ff290 */ /* 0x000ff2000fffe03f */
[----:B------:R-:W-:Y:S04]  /*11a60*/  STL.64 [R1+0x4e0], R24 ;  /* 0x0004e01801007387 */ /* 0x000fe80000100a00 */
[----:B------:R0:W-:Y:S04]  /*11a70*/  STL.64 [R1+0x4e8], R26 ;  /* 0x0004e81a01007387 */ /* 0x0001e80000100a00 */
[----:B0-----:R-:W3:Y:S04]  /*11a80*/  LDL.LU.64 R26, [R1+0x1538] ;  /* 0x00153800011a7983 */ /* 0x001ee80000300a00 */
[----:B------:R-:W3:Y:S04]  /*11a90*/  LDL.LU.64 R24, [R1+0x1530] ;  /* 0x0015300001187983 */ /* 0x000ee80000300a00 */
[----:B------:R-:W3:Y:S04]  /*11aa0*/  LDL.LU.64 R18, [R1+0x1528] ;  /* 0x0015280001127983 */ /* 0x000ee80000300a00 */
[----:B------:R0:W-:Y:S04]  /*11ab0*/  STL.64 [R1+0x1428], R14 ;  /* 0x0014280e01007387 */ /* 0x0001e80000100a00 */
[----:B------:R-:W-:Y:S01]  /*11ac0*/  STL.64 [R1+0x1420], R12 ;  /* 0x0014200c01007387 */ /* 0x000fe20000100a00 */
[----:B0-----:R-:W-:-:S02]  /*11ad0*/  IMAD.MOV.U32 R14, RZ, RZ, R2 ;  /* 0x000000ffff0e7224 */ /* 0x001fc400078e0002 */
[----:B------:R-:W-:Y:S01]  /*11ae0*/  IMAD.MOV.U32 R15, RZ, RZ, R0 ;  /* 0x000000ffff0f7224 */ /* 0x000fe200078e0000 */
[C---:B---3--:R-:W-:Y:S01]  /*11af0*/  HMMA.16816.F32.BF16 R24, R4.reuse, R18, R24 ;  /* 0x000000120418723c */ /* 0x048fe20000041818 */
[----:B------:R-:W-:Y:S02]  /*11b00*/  IMAD.MOV.U32 R2, RZ, RZ, R18 ;  /* 0x000000ffff027224 */ /* 0x000fe400078e0012 */
[----:B------:R-:W-:Y:S11]  /*11b10*/  IMAD.MOV.U32 R0, RZ, RZ, R19 ;  /* 0x000000ffff007224 */ /* 0x000ff600078e0013 */
[----:B------:R-:W-:Y:S09]  /*11b20*/  @!UPT UIADD3 URZ, URZ, URZ, URZ ;  /* 0x0000003f3f3ff290 */ /* 0x000ff2000fffe03f */
[----:B------:R-:W-:Y:S04]  /*11b30*/  STL.64 [R1+0x4c0], R24 ;  /* 0x0004c01801007387 */ /* 0x000fe80000100a00 */
[----:B------:R0:W-:Y:S04]  /*11b40*/  STL.64 [R1+0x4c8], R26 ;  /* 0x0004c81a01007387 */ /* 0x0001e80000100a00 */
[----:B0-----:R-:W3:Y:S04]  /*11b50*/  LDL.LU.64 R26, [R1+0x1520] ;  /* 0x00152000011a7983 */ /* 0x001ee80000300a00 */
[----:B------:R-:W3:Y:S04]  /*11b60*/  LDL.LU.64 R24, [R1+0x1518] ;  /* 0x0015180001187983 */ /* 0x000ee80000300a00 */
[----:B------:R-:W3:Y:S02]  /*11b70*/  LDL.LU.64 R18, [R1+0x1510] ;  /* 0x0015100001127983 */ /* 0x000ee40000300a00 */
        /* <DEDUP_REMOVED lines=9> */
[----:B------:R-:W-:Y:S01]  /*11c10*/  STL [R1+0x14a8], R20 ;  /* 0x0014a81401007387 */ /* 0x000fe20000100800 */
        /* <DEDUP_REMOVED lines=8> */
[----:B------:R-:W2:Y:S02]  /*11ca0*/  LDL.LU.64 R26, [R1+0x14e8] ;  /* 0x0014e800011a7983 */ /* 0x000ea40000300a00 */
[C---:B--2---:R-:W-:Y:S02]  /*11cb0*/  HMMA.16816.F32.BF16 R24, R4.reuse, R26, R8 ;  /* 0x0000001a0418723c */ /* 0x044fe40000041808 */
[----:B------:R-:W2:Y:S04]  /*11cc0*/  LDL.LU.64 R10, [R1+0x14e0] ;  /* 0x0014e000010a7983 */ /* 0x000ea80000300a00 */
[----:B------:R-:W2:Y:S11]  /*11cd0*/  LDL.LU.64 R8, [R1+0x14d8] ;  /* 0x0014d80001087983 */ /* 0x000eb60000300a00 */
[----:B------:R-:W-:Y:S06]  /*11ce0*/  @!UPT UIADD3 URZ, URZ, URZ, URZ ;  /* 0x0000003f3f3ff290 */ /* 0x000fec000fffe03f */
[----:B------:R-:W-:Y:S04]  /*11cf0*/  STL.64 [R1+0x570], R24 ;  /* 0x0005701801007387 */ /* 0x000fe80000100a00 */
[----:B------:R0:W-:Y:S04]  /*11d00*/  STL.64 [R1+0x578], R26 ;  /* 0x0005781a01007387 */ /* 0x0001e80000100a00 */
[----:B0-----:R-:W3:Y:S04]  /*11d10*/  LDL.LU.64 R26, [R1+0x14d0] ;  /* 0x0014d000011a7983 */ /* 0x001ee80000300a00 */
[----:B------:R-:W3:Y:S02]  /*11d20*/  LDL.LU.64 R24, [R1+0x14c8] ;  /* 0x0014c80001187983 */ /* 0x000ee40000300a00 */
[C---:B---3--:R-:W-:Y:S11]  /*11d30*/  HMMA.16816.F32.BF16 R24, R4.reuse, R18, R24 ;  /* 0x000000120418723c */ /* 0x048ff60000041818 */
[----:B------:R-:W-:Y:S11]  /*11d40*/  @!UPT UIADD3 URZ, URZ, URZ, URZ ;  /* 0x0000003f3f3ff290 */ /* 0x000ff6000fffe03f */
[----:B------:R-:W-:Y:S01]  /*11d50*/  @!UPT UIADD3 URZ, URZ, URZ, URZ ;  /* 0x0000003f3f3ff290 */ /* 0x000fe2000fffe03f */
[----:B------:R-:W-:Y:S04]  /*11d60*/  STL.64 [R1+0x590], R24 ;  /* 0x0005901801007387 */ /* 0x000fe80000100a00 */
[----:B------:R0:W-:Y:S04]  /*11d70*/  STL.64 [R1+0x598], R26 ;  /* 0x0005981a01007387 */ /* 0x0001e80000100a00 */
[----:B0-----:R-:W3:Y:S04]  /*11d80*/  LDL.LU.64 R26, [R1+0x14c0] ;  /* 0x0014c000011a7983 */ /* 0x001ee80000300a00 */
[----:B------:R-:W3:Y:S04]  /*11d90*/  LDL.LU.64 R24, [R1+0x14b8] ;  /* 0x0014b80001187983 */ /* 0x000ee80000300a00 */
[----:B------:R-:W-:Y:S01]  /*11da0*/  STL.64 [R1+0x13a0], R18 ;  /* 0x0013a01201007387 */ /* 0x000fe20000100a00 */
[----:B---3--:R-:W-:Y:S03]  /*11db0*/  HMMA.16816.F32.BF16 R12, R4, R14, R24 ;  /* 0x0000000e040c723c */ /* 0x008fe60000041818 */
[----:B------:R-:W2:Y:S11]  /*11dc0*/  LDL.LU.64 R26, [R1+0x14b0] ;  /* 0x0014b000011a7983 */ /* 0x000eb60000300a00 */
[----:B------:R-:W-:Y:S09]  /*11dd0*/  @!UPT UIADD3 URZ, URZ, URZ, URZ ;  /* 0x0000003f3f3ff290 */ /* 0x000ff2000fffe03f */
[----:B------:R-:W-:Y:S04]  /*11de0*/  STL.64 [R1+0x5d0], R12 ;  /* 0x0005d00c01007387 */ /* 0x000fe80000100a00 */
[----:B------:R0:W-:Y:S02]  /*11df0*/  STL.64 [R1+0x5d8], R14 ;  /* 0x0005d80e01007387 */ /* 0x0001e40000100a00 */
[----:B0-----:R-:W-:Y:S02]  /*11e00*/  IMAD.MOV.U32 R14, RZ, RZ, R22 ;  /* 0x000000ffff0e7224 */ /* 0x001fe400078e0016 */
[----:B------:R-:W-:-:S05]  /*11e10*/  IMAD.MOV.U32 R15, RZ, RZ, R21 ;  /* 0x000000ffff0f7224 */ /* 0x000fca00078e0015 */
[----:B------:R-:W-:Y:S01]  /*11e20*/  STL.64 [R1+0x1440], R14 ;  /* 0x0014400e01007387 */ /* 0x000fe20000100a00 */
[C---:B--2---:R-:W-:Y:S11]  /*11e30*/  HMMA.16816.F32.BF16 R8, R4.reuse, R26, R8 ;  /* 0x0000001a0408723c */ /* 0x044ff60000041808 */
[----:B------:R-:W-:Y:S11]  /*11e40*/  @!UPT UIADD3 URZ, URZ, URZ, URZ ;  /* 0x0000003f3f3ff290 */ /* 0x000ff6000fffe03f */
[----:B------:R-:W-:Y:S01]  /*11e50*/  @!UPT UIADD3 URZ, URZ, URZ, URZ ;  /* 0x0000003f3f3ff290 */ /* 0x000fe2000fffe03f */
[----:B------:R-:W-:Y:S04]  /*11e60*/  STL.64 [R1+0x5f0], R8 ;  /* 0x0005f00801007387 */ /* 0x000fe80000100a00 */
[----:B------:R0:W-:Y:S04]  /*11e70*/  STL.64 [R1+0x5f8], R10 ;  /* 0x0005f80a01007387 */ /* 0x0001e80000100a00 */
[----:B0-----:R-:W2:Y:S01]  /*11e80*/  LDL.64 R10, [R1+0x28] ;  /* 0x00002800010a7983 */ /* 0x001ea20000100a00 */
[----:B------:R-:W-:Y:S02]  /*11e90*/  IMAD.MOV.U32 R19, RZ, RZ, R26 ;  /* 0x000000ffff137224 */ /* 0x000fe400078e001a */
[----:B------:R-:W-:Y:S01]  /*11ea0*/  IMAD.MOV.U32 R18, RZ, RZ, R27 ;  /* 0x000000ffff127224 */ /* 0x000fe200078e001b */
[----:B--2---:R0:W-:Y:S04]  /*11eb0*/  STL.64 [R1+0x1460], R10 ;  /* 0x0014600a01007387 */ /* 0x0041e80000100a00 */
[----:B------:R-:W2:Y:S04]  /*11ec0*/  LDL.LU R8, [R1+0x180] ;  /* 0x0001800001087983 */ /* 0x000ea80000300800 */
[----:B------:R-:W2:Y:S04]  /*11ed0*/  LDL.LU R9, [R1+0x184] ;  /* 0x0001840001097983 */ /* 0x000ea80000300800 */
[----:B0-----:R-:W3:Y:S04]  /*11ee0*/  LDL.LU R10, [R1+0x188] ;  /* 0x00018800010a7983 */ /* 0x001ee80000300800 */
[----:B------:R-:W3:Y:S04]  /*11ef0*/  LDL.LU R11, [R1+0x18c] ;  /* 0x00018c00010b7983 */ /* 0x000ee80000300800 */
[----:B------:R-:W4:Y:S04]  /*11f00*/  LDL.LU R24, [R1+0x280] ;  /* 0x0002800001187983 */ /* 0x000f280000300800 */
[----:B------:R-:W4:Y:S04]  /*11f10*/  LDL.LU R25, [R1+0x284] ;  /* 0x0002840001197983 */ /* 0x000f280000300800 */
[----:B------:R-:W2:Y:S04]  /*11f20*/  LDL.LU R26, [R1+0x288] ;  /* 0x00028800011a7983 */ /* 0x000ea80000300800 */
[----:B------:R-:W2:Y:S04]  /*11f30*/  LDL.LU R27, [R1+0x28c] ;  /* 0x00028c00011b7983 */ /* 0x000ea80000300800 */
[----:B------:R-:W3:Y:S04]  /*11f40*/  LDL.LU R20, [R1+0x290] ;  /* 0x0002900001147983 */ /* 0x000ee80000300800 */
[----:B------:R-:W3:Y:S04]  /*11f50*/  LDL.LU R21, [R1+0x294] ;  /* 0x0002940001157983 */ /* 0x000ee80000300800 */
[----:B------:R-:W3:Y:S04]  /*11f60*/  LDL.LU R22, [R1+0x298] ;  /* 0x0002980001167983 */ /* 0x000ee80000300800 */
[----:B------:R-:W3:Y:S04]  /*11f70*/  LDL.LU R23, [R1+0x29c] ;  /* 0x00029c0001177983 */ /* 0x000ee80000300800 */
[----:B--2---:R0:W-:Y:S04]  /*11f80*/  STL.64 [R1+0x14a0], R26 ;  /* 0x0014a01a01007387 */ /* 0x0041e80000100a00 */
[----:B----4-:R-:W-:Y:S04]  /*11f90*/  STL.64 [R1+0x1498], R24 ;  /* 0x0014981801007387 */ /* 0x010fe80000100a00 */
[----:B0-----:R-:W2:Y:S04]  /*11fa0*/  LDL.64 R26, [R1+0x68] ;  /* 0x00006800011a7983 */ /* 0x001ea80000100a00 */
[----:B---3--:R0:W-:Y:S04]  /*11fb0*/  STL.64 [R1+0x1470], R10 ;  /* 0x0014700a01007387 */ /* 0x0081e80000100a00 */
[----:B------:R-:W-:Y:S04]  /*11fc0*/  STL.64 [R1+0x1468], R8 ;  /* 0x0014680801007387 */ /* 0x000fe80000100a00 */
[----:B0-----:R-:W3:Y:S04]  /*11fd0*/  LDL.64 R10, [R1+0x48] ;  /* 0x00004800010a7983 */ /* 0x001ee80000100a00 */
[----:B---3--:R0:W-:Y:S04]  /*11fe0*/  STL.64 [R1+0x1488], R10 ;  /* 0x0014880a01007387 */ /* 0x0081e80000100a00 */
[----:B------:R-:W3:Y:S04]  /*11ff0*/  LDL.64 R14, [R1+0x118] ;  /* 0x00011800010e7983 */ /* 0x000ee80000100a00 */
[----:B0-----:R-:W4:Y:S04]  /*12000*/  LDL.64 R10, [R1+0x58] ;  /* 0x00005800010a7983 */ /* 0x001f280000100a00 */
[----:B---3--:R0:W-:Y:S04]  /*12010*/  STL.64 [R1+0x1458], R14 ;  /* 0x0014580e01007387 */ /* 0x0081e80000100a00 */
[----:B------:R-:W3:Y:S04]  /*12020*/  LDL.LU R12, [R1+0x140] ;  /* 0x00014000010c7983 */ /* 0x000ee80000300800 */
[----:B------:R-:W3:Y:S04]  /*12030*/  LDL.LU R13, [R1+0x144] ;  /* 0x00014400010d7983 */ /* 0x000ee80000300800 */
[----:B0-----:R-:W2:Y:S04]  /*12040*/  LDL.LU R14, [R1+0x148] ;  /* 0x00014800010e7983 */ /* 0x001ea80000300800 */
[----:B------:R-:W2:Y:S04]  /*12050*/  LDL.LU R15, [R1+0x14c] ;  /* 0x00014c00010f7983 */ /* 0x000ea80000300800 */
[----:B--2---:R-:W-:Y:S04]  /*12060*/  STL.64 [R1+0x1480], R14 ;  /* 0x0014800e01007387 */ /* 0x004fe80000100a00 */
[----:B---3--:R0:W-:Y:S04]  /*12070*/  STL.64 [R1+0x1478], R12 ;  /* 0x0014780c01007387 */ /* 0x0081e80000100a00 */
[----:B0-----:R-:W2:Y:S04]  /*12080*/  LDL.LU R12, [R1+0x190] ;  /* 0x00019000010c7983 */ /* 0x001ea80000300800 */
[----:B------:R-:W2:Y:S04]  /*12090*/  LDL.LU R13, [R1+0x194] ;  /* 0x00019400010d7983 */ /* 0x000ea80000300800 */
[----:B------:R-:W2:Y:S04]  /*120a0*/  LDL.LU R14, [R1+0x198] ;  /* 0x00019800010e7983 */ /* 0x000ea80000300800 */
[----:B------:R-:W2:Y:S04]  /*120b0*/  LDL.LU R15, [R1+0x19c] ;  /* 0x00019c00010f7983 */ /* 0x000ea80000300800 */
[----:B------:R-:W-:Y:S04]  /*120c0*/  STL.64 [R1+0x1408], R18 ;  /* 0x0014081201007387 */ /* 0x000fe80000100a00 */
[----:B------:R0:W-:Y:S04]  /*120d0*/  STL.64 [R1+0x1400], R16 ;  /* 0x0014001001007387 */ /* 0x0001e80000100a00 */
[----:B0-----:R-:W3:Y:S04]  /*120e0*/  LDL.LU R16, [R1+0x860] ;  /* 0x0008600001107983 */ /* 0x001ee80000300800 */
[----:B------:R-:W3:Y:S04]  /*120f0*/  LDL.LU R17, [R1+0x864] ;  /* 0x0008640001117983 */ /* 0x000ee80000300800 */
[----:B------:R-:W2:Y:S04]  /*12100*/  LDL.LU R18, [R1+0x868] ;  /* 0x0008680001127983 */ /* 0x000ea80000300800 */
[----:B------:R-:W2:Y:S01]  /*12110*/  LDL.LU R19, [R1+0x86c] ;  /* 0x00086c0001137983 */ /* 0x000ea20000300800 */
[----:B------:R-:W-:Y:S03]  /*12120*/  HMMA.16816.F32.BF16 R20, R4, R26, R20 ;  /* 0x0000001a0414723c */ /* 0x000fe60000041814 */
[----:B--2---:R-:W-:Y:S04]  /*12130*/  STL.64 [R1+0x1418], R18 ;  /* 0x0014181201007387 */ /* 0x004fe80000100a00 */
[----:B---3--:R0:W-:Y:S04]  /*12140*/  STL.64 [R1+0x1410], R16 ;  /* 0x0014101001007387 */ /* 0x0081e80000100a00 */
[----:B0-----:R-:W2:Y:S04]  /*12150*/  LDL.LU R16, [R1+0x9c0] ;  /* 0x0009c00001107983 */ /* 0x001ea80000300800 */
[----:B------:R-:W2:Y:S04]  /*12160*/  LDL.LU R17, [R1+0x9c4] ;  /* 0x0009c40001117983 */ /* 0x000ea80000300800 */
[----:B------:R-:W3:Y:S04]  /*12170*/  LDL.LU R18, [R1+0x9c8] ;  /* 0x0009c80001127983 */ /* 0x000ee80000300800 */
[----:B------:R-:W3:Y:S04]  /*12180*/  LDL.LU R19, [R1+0x9cc] ;  /* 0x0009cc0001137983 */ /* 0x000ee80000300800 */
[----:B---3--:R-:W-:Y:S04]  /*12190*/  STL.64 [R1+0x1438], R18 ;  /* 0x0014381201007387 */ /* 0x008fe80000100a00 */
[----:B--2---:R0:W-:Y:S04]  /*121a0*/  STL.64 [R1+0x1430], R16 ;  /* 0x0014301001007387 */ /* 0x0041e80000100a00 */
[----:B0-----:R-:W2:Y:S04]  /*121b0*/  LDL.LU R16, [R1+0xa50] ;  /* 0x000a500001107983 */ /* 0x001ea80000300800 */
[----:B------:R-:W2:Y:S04]  /*121c0*/  LDL.LU R17, [R1+0xa54] ;  /* 0x000a540001117983 */ /* 0x000ea80000300800 */
[----:B------:R-:W2:Y:S04]  /*121d0*/  LDL.LU R18, [R1+0xa58] ;  /* 0x000a580001127983 */ /* 0x000ea80000300800 */
[----:B------:R-:W2:Y:S04]  /*121e0*/  LDL.LU R19, [R1+0xa5c] ;  /* 0x000a5c0001137983 */ /* 0x000ea80000300800 */
[----:B------:R0:W-:Y:S04]  /*121f0*/  STL.64 [R1+0x640], R20 ;  /* 0x0006401401007387 */ /* 0x0001e80000100a00 */
[----:B------:R1:W-:Y:S04]  /*12200*/  STL.64 [R1+0x648], R22 ;  /* 0x0006481601007387 */ /* 0x0003e80000100a00 */
[----:B0-----:R-:W3:Y:S01]  /*12210*/  LDL.LU R20, [R1+0x14a8] ;  /* 0x0014a80001147983 */ /* 0x001ee20000300800 */
[----:B------:R-:W-:-:S02]  /*12220*/  IMAD.MOV.U32 R21, RZ, RZ, R27 ;  /* 0x000000ffff157224 */ /* 0x000fc400078e001b */
[----:B-1----:R-:W-:Y:S02]  /*12230*/  IMAD.MOV.U32 R22, RZ, RZ, R26 ;  /* 0x000000ffff167224 */ /* 0x002fe400078e001a */
[----:B------:R-:W2:Y:S04]  /*12240*/  LDL.LU.64 R26, [R1+0x14a0] ;  /* 0x0014a000011a7983 */ /* 0x000ea80000300a00 */
[----:B------:R-:W2:Y:S01]  /*12250*/  LDL.LU.64 R24, [R1+0x1498] ;  /* 0x0014980001187983 */ /* 0x000ea20000300a00 */
[----:B----4-:R-:W-:Y:S01]  /*12260*/  IMAD.MOV.U32 R23, RZ, RZ, R11 ;  /* 0x000000ffff177224 */ /* 0x010fe200078e000b */
[----:B--2---:R-:W-:Y:S11]  /*12270*/  HMMA.16816.F32.BF16 R24, R4, R10, R24 ;  /* 0x0000000a0418723c */ /* 0x004ff60000041818 */
[----:B------:R-:W-:Y:S11]  /*12280*/  @!UPT UIADD3 URZ, URZ, URZ, URZ ;  /* 0x0000003f3f3ff290 */ /* 0x000ff6000fffe03f */
[----:B------:R-:W-:Y:S01]  /*12290*/  @!UPT UIADD3 URZ, URZ, URZ, URZ ;  /* 0x0000003f3f3ff290 */ /* 0x000fe2000fffe03f */
[----:B------:R0:W-:Y:S04]  /*122a0*/  STL.64 [R1+0x6b0], R24 ;  /* 0x0006b01801007387 */ /* 0x0001e80000100a00 */
[----:B------:R1:W-:Y:S01]  /*122b0*/  STL.64 [R1+0x6b8], R26 ;  /* 0x0006b81a01007387 */ /* 0x0003e20000100a00 */
[----:B0-----:R-:W-:-:S03]  /*122c0*/  IMAD.MOV.U32 R24, RZ, RZ, R10 ;  /* 0x000000ffff187224 */ /* 0x001fc600078e000a */
[----:B-1----:R-:W2:Y:S04]  /*122d0*/  LDL.LU.64 R26, [R1+0x1490] ;  /* 0x00149000011a7983 */ /* 0x002ea80000300a00 */
[----:B------:R-:W4:Y:S02]  /*122e0*/  LDL.LU.64 R10, [R1+0x1488] ;  /* 0x00148800010a7983 */ /* 0x000f240000300a00 */
[C---:B----4-:R-:W-:Y:S01]  /*122f0*/  HMMA.16816.F32.BF16 R12, R4.reuse, R10, R12 ;  /* 0x0000000a040c723c */ /* 0x050fe2000004180c */
[----:B------:R-:W-:Y:S02]  /*12300*/  IMAD.MOV.U32 R29, RZ, RZ, R10 ;  /* 0x000000ffff1d7224 */ /* 0x000fe400078e000a */
[----:B------:R-:W-:Y:S11]  /*12310*/  IMAD.MOV.U32 R25, RZ, RZ, R11 ;  /* 0x000000ffff197224 */ /* 0x000ff600078e000b */
[----:B------:R-:W-:Y:S09]  /*12320*/  @!UPT UIADD3 URZ, URZ, URZ, URZ ;  /* 0x0000003f3f3ff290 */ /* 0x000ff2000fffe03f */
[----:B------:R-:W-:Y:S04]  /*12330*/  STL.64 [R1+0x880], R12 ;  /* 0x0008800c01007387 */ /* 0x000fe80000100a00 */
[----:B------:R0:W-:Y:S04]  /*12340*/  STL.64 [R1+0x888], R14 ;  /* 0x0008880e01007387 */ /* 0x0001e80000100a00 */
[----:B0-----:R-:W4:Y:S04]  /*12350*/  LDL.LU.64 R14, [R1+0x1480] ;  /* 0x00148000010e7983 */ /* 0x001f280000300a00 */
[----:B------:R-:W4:Y:S04]  /*12360*/  LDL.LU.64 R12, [R1+0x1478] ;  /* 0x00147800010c7983 */ /* 0x000f280000300a00 */
[----:B------:R-:W2:Y:S04]  /*12370*/  LDL.LU.64 R10, [R1+0x1470] ;  /* 0x00147000010a7983 */ /* 0x000ea80000300a00 */
[----:B------:R-:W2:Y:S02]  /*12380*/  LDL.LU.64 R8, [R1+0x1468] ;  /* 0x0014680001087983 */ /* 0x000ea40000300a00 */
[C---:B--2---:R-:W-:Y:S11]  /*12390*/  HMMA.16816.F32.BF16 R8, R4.reuse, R26, R8 ;  /* 0x0000001a0408723c */ /* 0x044ff60000041808 */
[----:B------:R-:W-:Y:S11]  /*123a0*/  @!UPT UIADD3 URZ, URZ, URZ, URZ ;  /* 0x0000003f3f3ff290 */ /* 0x000ff6000fffe03f */
[----:B------:R-:W-:Y:S01]  /*123b0*/  @!UPT UIADD3 URZ, URZ, URZ, URZ ;  /* 0x0000003f3f3ff290 */ /* 0x000fe2000fffe03f */
[----:B------:R-:W-:Y:S04]  /*123c0*/  STL.64 [R1+0x870], R8 ;  /* 0x0008700801007387 */ /* 0x000fe80000100a00 */
[----:B------:R0:W-:Y:S04]  /*123d0*/  STL.64 [R1+0x878], R10 ;  /* 0x0008780a01007387 */ /* 0x0001e80000100a00 */
[----:B0-----:R-:W4:Y:S04]  /*123e0*/  LDL.LU.64 R10, [R1+0x1460] ;  /* 0x00146000010a7983 */ /* 0x001f280000300a00 */
[----:B------:R0:W-:Y:S01]  /*123f0*/  STL.64 [R1+0x1398], R26 ;  /* 0x0013981a01007387 */ /* 0x0001e20000100a00 */
[----:B----4-:R-:W-:Y:S03]  /*12400*/  HMMA.16816.F32.BF16 R4, R4, R10, R12 ;  /* 0x0000000a0404723c */ /* 0x010fe6000004180c */
[----:B------:R-:W2:Y:S01]  /*12410*/  LDL.LU.64 R14, [R1+0x1458] ;  /* 0x00145800010e7983 */ /* 0x000ea20000300a00 */
[----:B0-----:R-:W-:-:S02]  /*12420*/  IMAD.MOV.U32 R27, RZ, RZ, R10 ;  /* 0x000000ffff1b7224 */ /* 0x001fc400078e000a */
[----:B------:R-:W-:Y:S11]  /*12430*/  IMAD.MOV.U32 R26, RZ, RZ, R11 ;  /* 0x000000ffff1a7224 */ /* 0x000ff600078e000b */
[----:B------:R-:W-:Y:S06]  /*12440*/  @!UPT UIADD3 URZ, URZ, URZ, URZ ;  /* 0x0000003f3f3ff290 */ /* 0x000fec000fffe03f */
[----:B------:R0:W-:Y:S04]  /*12450*/  STL.64 [R1+0x850], R4 ;  /* 0x0008500401007387 */ /* 0x0001e80000100a00 */
[----:B------:R1:W-:Y:S04]  /*12460*/  STL.64 [R1+0x858], R6 ;  /* 0x0008580601007387 */ /* 0x0003e80000100a00 */
[----:B------:R-:W2:Y:S04]  /*12470*/  LDL.LU.64 R10, [R1+0x1450] ;  /* 0x00145000010a7983 */ /* 0x000ea80000300a00 */
[----:B------:R-:W2:Y:S04]  /*12480*/  LDL.LU.64 R8, [R1+0x1448] ;  /* 0x0014480001087983 */ /* 0x000ea80000300a00 */
[----:B0-----:R-:W2:Y:S04]  /*12490*/  LDL.LU R4, [R1+0xb20] ;  /* 0x000b200001047983 */ /* 0x001ea80000300800 */
[----:B------:R-:W2:Y:S04]  /*124a0*/  LDL.LU R5, [R1+0xb24] ;  /* 0x000b240001057983 */ /* 0x000ea80000300800 */
[----:B-1----:R-:W2:Y:S04]  /*124b0*/  LDL.LU R6, [R1+0xb28] ;  /* 0x000b280001067983 */ /* 0x002ea80000300800 */
[----:B------:R-:W2:Y:S02]  /*124c0*/  LDL.LU R7, [R1+0xb2c] ;  /* 0x000b2c0001077983 */ /* 0x000ea40000300800 */
[C---:B--2---:R-:W-:Y:S11]  /*124d0*/  HMMA.16816.F32.BF16 R4, R8.reuse, R14, R4 ;  /* 0x0000000e0804723c */ /* 0x044ff60000041804 */
[----:B------:R-:W-:Y:S11]  /*124e0*/  @!UPT UIADD3 URZ, URZ, URZ, URZ ;  /* 0x0000003f3f3ff290 */ /* 0x000ff6000fffe03f */
[----:B------:R-:W-:Y:S01]  /*124f0*/  @!UPT UIADD3 URZ, URZ, URZ, URZ ;  /* 0x0000003f3f3ff290 */ /* 0x000fe2000fffe03f */
[----:B------:R0:W-:Y:S04]  /*12500*/  STL.64 [R1+0x3e0], R4 ;  /* 0x0003e00401007387 */ /* 0x0001e80000100a00 */
[----:B------:R-:W-:Y:S01]  /*12510*/  STL.64 [R1+0x3e8], R6 ;  /* 0x0003e80601007387 */ /* 0x000fe20000100a00 */
[----:B0-----:R-:W-:Y:S02]  /*12520*/  IMAD.MOV.U32 R5, RZ, RZ, R14 ;  /* 0x000000ffff057224 */ /* 0x001fe400078e000e */
[----:B------:R-:W-:Y:S02]  /*12530*/  IMAD.MOV.U32 R4, RZ, RZ, R15 ;  /* 0x000000ffff047224 */ /* 0x000fe400078e000f */
[----:B------:R-:W2:Y:S02]  /*12540*/  LDL.LU.64 R14, [R1+0x1440] ;  /* 0x00144000010e7983 */ /* 0x000ea40000300a00 */
[C---:B--2---:R-:W-:Y:S02]  /*12550*/  HMMA.16816.F32.BF16 R12, R8.reuse, R14, R16 ;  /* 0x0000000e080c723c */ /* 0x044fe40000041810 */
[----:B------:R-:W2:Y:S04]  /*12560*/  LDL.LU.64 R18, [R1+0x1438] ;  /* 0x0014380001127983 */ /* 0x000ea80000300a00 */
[----:B------:R-:W2:Y:S11]  /*12570*/  LDL.LU.64 R16, [R1+0x1430] ;  /* 0x0014300001107983 */ /* 0x000eb60000300a00 */
[----:B------:R-:W-:Y:S06]  /*12580*/  @!UPT UIADD3 URZ, URZ, URZ, URZ ;  /* 0x0000003f3f3ff290 */ /* 0x000fec000fffe03f */
[----:B------:R-:W-:Y:S04]  /*12590*/  STL.64 [R1+0x3d0], R12 ;  /* 0x0003d00c01007387 */ /* 0x000fe80000100a00 */
[----:B------:R0:W-:Y:S04]  /*125a0*/  STL.64 [R1+0x3d8], R14 ;  /* 0x0003d80e01007387 */ /* 0x0001e80000100a00 */
[----:B0-----:R-:W2:Y:S04]  /*125b0*/  LDL.LU.64 R14, [R1+0x1428] ;  /* 0x00142800010e7983 */ /* 0x001ea80000300a00 */
[----:B------:R-:W4:Y:S01]  /*125c0*/  LDL.LU.64 R12, [R1+0x1420] ;  /* 0x00142000010c7983 */ /* 0x000f220000300a00 */
[----:B--2---:R-:W-:Y:S11]  /*125d0*/  HMMA.16816.F32.BF16 R16, R8, R14, R16 ;  /* 0x0000000e0810723c */ /* 0x004ff60000041810 */
[----:B------:R-:W-:Y:S11]  /*125e0*/  @!UPT UIADD3 URZ, URZ, URZ, URZ ;  /* 0x0000003f3f3ff290 */ /* 0x000ff6000fffe03f */
[----:B------:R-:W-:Y:S01]  /*125f0*/  @!UPT UIADD3 URZ, URZ, URZ, URZ ;  /* 0x0000003f3f3ff290 */ /* 0x000fe2000fffe03f */
[----:B------:R-:W-:Y:S04]  /*12600*/  STL.64 [R1+0x3c0], R16 ;  /* 0x0003c01001007387 */ /* 0x000fe80000100a00 */
[----:B------:R0:W-:Y:S04]  /*12610*/  STL.64 [R1+0x3c8], R18 ;  /* 0x0003c81201007387 */ /* 0x0001e80000100a00 */
[----:B0-----:R-:W2:Y:S04]  /*12620*/  LDL.LU.64 R18, [R1+0x1418] ;  /* 0x0014180001127983 */ /* 0x001ea80000300a00 */
[----:B------:R-:W2:Y:S04]  /*12630*/  LDL.LU.64 R16, [R1+0x1410] ;  /* 0x0014100001107983 */ /* 0x000ea80000300a00 */
[----:B------:R4:W-:Y:S02]  /*12640*/  STL.64 [R1+0x12e0], R14 ;  /* 0x0012e00e01007387 */ /* 0x0009e40000100a00 */
[----:B----4-:R-:W-:-:S02]  /*12650*/  IMAD.MOV.U32 R14, RZ, RZ, R13 ;  /* 0x000000ffff0e7224 */ /* 0x010fc400078e000d */
[----:B------:R-:W-:-:S07]  /*12660*/  IMAD.MOV.U32 R15, RZ, RZ, R12 ;  /* 0x000000ffff0f7224 */ /* 0x000fce00078e000c */
[----:B--2---:R-:W-:Y:S01]  /*12670*/  HMMA.16816.F32.BF16 R12, R8, R14, R16 ;  /* 0x0000000e080c723c */ /* 0x004fe20000041810 */
[----:B------:R-:W2:Y:S04]  /*12680*/  LDL.LU.64 R18, [R1+0x1408] ;  /* 0x0014080001127983 */ /* 0x000ea80000300a00 */
[----:B------:R-:W4:Y:S11]  /*12690*/  LDL.LU.64 R16, [R1+0x1400] ;  /* 0x0014000001107983 */ /* 0x000f360000300a00 */
[----:B------:R-:W-:Y:S07]  /*126a0*/  @!UPT UIADD3 URZ, URZ, URZ, URZ ;  /* 0x0000003f3f3ff290 */ /* 0x000fee000fffe03f */
[----:B------:R0:W-:Y:S04]  /*126b0*/  STL.64 [R1+0x3b0], R12 ;  /* 0x0003b00c01007387 */ /* 0x0001e80000100a00 */
[----:B------:R1:W-:Y:S04]  /*126c0*/  STL.64 [R1+0x3b8], R14 ;  /* 0x0003b80e01007387 */ /* 0x0003e80000100a00 */
[----:B0-----:R-:W2:Y:S04]  /*126d0*/  LDL.LU R12, [R1+0xaf0] ;  /* 0x000af000010c7983 */ /* 0x001ea80000300800 */
[----:B------:R-:W2:Y:S04]  /*126e0*/  LDL.LU R13, [R1+0xaf4] ;  /* 0x000af400010d7983 */ /* 0x000ea80000300800 */
[----:B-1----:R-:W2:Y:S04]  /*126f0*/  LDL.LU R14, [R1+0xaf8] ;  /* 0x000af800010e7983 */ /* 0x002ea80000300800 */
[----:B------:R-:W2:Y:S01]  /*12700*/  LDL.LU R15, [R1+0xafc] ;  /* 0x000afc00010f7983 */ /* 0x000ea20000300800 */
[----:B------:R-:W-:-:S02]  /*12710*/  IMAD.MOV.U32 R6, RZ, RZ, R27 ;  /* 0x000000ffff067224 */ /* 0x000fc400078e001b */
[----:B------:R-:W-:-:S05]  /*12720*/  IMAD.MOV.U32 R7, RZ, RZ, R26 ;  /* 0x000000ffff077224 */ /* 0x000fca00078e001a */
[----:B------:R-:W-:Y:S04]  /*12730*/  STL.64 [R1+0x1310], R6 ;  /* 0x0013100601007387 */ /* 0x000fe80000100a00 */
[----:B--2---:R0:W-:Y:S04]  /*12740*/  STL.64 [R1+0x12f0], R14 ;  /* 0x0012f00e01007387 */ /* 0x0041e80000100a00 */
[----:B------:R-:W-:Y:S01]  /*12750*/  STL.64 [R1+0x12e8], R12 ;  /* 0x0012e80c01007387 */ /* 0x000fe20000100a00 */
[----:B0-----:R-:W-:Y:S02]  /*12760*/  IMAD.MOV.U32 R15, RZ, RZ, R4 ;  /* 0x000000ffff0f7224 */ /* 0x001fe400078e0004 */
[----:B------:R-:W-:Y:S01]  /*12770*/  IMAD.MOV.U32 R14, RZ, RZ, R5 ;  /* 0x000000ffff0e7224 */ /* 0x000fe200078e0005 */
[----:B------:R-:W2:Y:S04]  /*12780*/  LDL.LU R4, [R1+0x120] ;  /* 0x0001200001047983 */ /* 0x000ea80000300800 */
        /* <DEDUP_REMOVED lines=8> */
[----:B------:R0:W-:Y:S04]  /*12810*/  STL.64 [R1+0x1308], R14 ;  /* 0x0013080e01007387 */ /* 0x0001e80000100a00 */
[----:B------:R-:W2:Y:S04]  /*12820*/  LDL.LU R12, [R1] ;  /* 0x00000000010c7983 */ /* 0x000ea80000300800 */
[----:B------:R-:W2:Y:S04]  /*12830*/  LDL.LU R13, [R1+0x4] ;  /* 0x00000400010d7983 */ /* 0x000ea80000300800 */
[----:B0-----:R-:W2:Y:S04]  /*12840*/  LDL.LU R14, [R1+0x8] ;  /* 0x00000800010e7983 */ /* 0x001ea80000300800 */
[----:B------:R-:W2:Y:S01]  /*12850*/  LDL.LU R15, [R1+0xc] ;  /* 0x00000c00010f7983 */ /* 0x000ea20000300800 */
[----:B------:R-:W-:-:S02]  /*12860*/  IMAD.MOV.U32 R6, RZ, RZ, R24 ;  /* 0x000000ffff067224 */ /* 0x000fc400078e0018 */
[----:B------:R-:W-:-:S05]  /*12870*/  IMAD.MOV.U32 R7, RZ, RZ, R23 ;  /* 0x000000ffff077224 */ /* 0x000fca00078e0017 */
[----:B------:R0:W-:Y:S02]  /*12880*/  STL.64 [R1+0x1350], R6 ;  /* 0x0013500601007387 */ /* 0x0001e40000100a00 */
[----:B0-----:R-:W-:Y:S02]  /*12890*/  IMAD.MOV.U32 R6, RZ, RZ, R22 ;  /* 0x000000ffff067224 */ /* 0x001fe400078e0016 */
[----:B------:R-:W-:-:S05]  /*128a0*/  IMAD.MOV.U32 R7, RZ, RZ, R21 ;  /* 0x000000ffff077224 */ /* 0x000fca00078e0015 */
[----:B------:R-:W-:Y:S04]  /*128b0*/  STL.64 [R1+0x1368], R6 ;  /* 0x0013680601007387 */ /* 0x000fe80000100a00 */
[----:B--2---:R-:W-:Y:S04]  /*128c0*/  STL.64 [R1+0x1330], R14 ;  /* 0x0013300e01007387 */ /* 0x004fe80000100a00 */
[----:B------:R0:W-:Y:S04]  /*128d0*/  STL.64 [R1+0x1328], R12 ;  /* 0x0013280c01007387 */ /* 0x0001e80000100a00 */
[----:B0-----:R-:W2:Y:S04]  /*128e0*/  LDL.LU R12, [R1+0x130] ;  /* 0x00013000010c7983 */ /* 0x001ea80000300800 */
[----:B------:R-:W2:Y:S04]  /*128f0*/  LDL.LU R13, [R1+0x134] ;  /* 0x00013400010d7983 */ /* 0x000ea80000300800 */
[----:B------:R-:W2:Y:S04]  /*12900*/  LDL.LU R14, [R1+0x138] ;  /* 0x00013800010e7983 */ /* 0x000ea80000300800 */
[----:B------:R-:W2:Y:S01]  /*12910*/  LDL.LU R15, [R1+0x13c] ;  /* 0x00013c00010f7983 */ /* 0x000ea20000300800 */
[----:B------:R-:W-:-:S02]  /*12920*/  IMAD.MOV.U32 R6, RZ, RZ, R19 ;  /* 0x000000ffff067224 */ /* 0x000fc400078e0013 */
[----:B------:R-:W-:-:S05]  /*12930*/  IMAD.MOV.U32 R7, RZ, RZ, R18 ;  /* 0x000000ffff077224 */ /* 0x000fca00078e0012 */
[----:B------:R-:W-:Y:S04]  /*12940*/  STL.64 [R1+0x1380], R6 ;  /* 0x0013800601007387 */ /* 0x000fe80000100a00 */
[----:B--2---:R-:W-:Y:S04]  /*12950*/  STL.64 [R1+0x1348], R14 ;  /* 0x0013480e01007387 */ /* 0x004fe80000100a00 */
[----:B------:R0:W-:Y:S04]  /*12960*/  STL.64 [R1+0x1340], R12 ;  /* 0x0013400c01007387 */ /* 0x0001e80000100a00 */
[----:B0-----:R-:W2:Y:S04]  /*12970*/  LDL.LU R12, [R1+0x240] ;  /* 0x00024000010c7983 */ /* 0x001ea80000300800 */
[----:B------:R-:W2:Y:S04]  /*12980*/  LDL.LU R13, [R1+0x244] ;  /* 0x00024400010d7983 */ /* 0x000ea80000300800 */
[----:B------:R-:W2:Y:S04]  /*12990*/  LDL.LU R14, [R1+0x248] ;  /* 0x00024800010e7983 */ /* 0x000ea80000300800 */
[----:B------:R-:W2:Y:S04]  /*129a0*/  LDL.LU R15, [R1+0x24c] ;  /* 0x00024c00010f7983 */ /* 0x000ea80000300800 */
[----:B------:R-:W2:Y:S04]  /*129b0*/  LDL.LU R24, [R1+0x2e0] ;  /* 0x0002e00001187983 */ /* 0x000ea80000300800 */
[----:B------:R-:W2:Y:S04]  /*129c0*/  LDL.LU R25, [R1+0x2e4] ;  /* 0x0002e40001197983 */ /* 0x000ea80000300800 */
[----:B------:R-:W2:Y:S04]  /*129d0*/  LDL.LU R26, [R1+0x2e8] ;  /* 0x0002e800011a7983 */ /* 0x000ea80000300800 */
        /* <DEDUP_REMOVED lines=9> */
[----:B----4-:R-:W-:-:S02]  /*12a70*/  IMAD.MOV.U32 R26, RZ, RZ, R17 ;  /* 0x000000ffff1a7224 */ /* 0x010fc400078e0011 */
[----:B------:R-:W-:-:S05]  /*12a80*/  IMAD.MOV.U32 R27, RZ, RZ, R16 ;  /* 0x000000ffff1b7224 */ /* 0x000fca00078e0010 */
[----:B------:R-:W-:Y:S04]  /*12a90*/  STL.64 [R1+0x13d0], R26 ;  /* 0x0013d01a01007387 */ /* 0x000fe80000100a00 */
[----:B------:R-:W2:Y:S04]  /*12aa0*/  LDL.64 R18, [R1+0xa8] ;  /* 0x0000a80001127983 */ /* 0x000ea80000100a00 */
[----:B--2---:R0:W-:Y:S04]  /*12ab0*/  STL.64 [R1+0x13c8], R18 ;  /* 0x0013c81201007387 */ /* 0x0041e80000100a00 */
[----:B------:R-:W2:Y:S04]  /*12ac0*/  LDL.LU R16, [R1+0x420] ;  /* 0x0004200001107983 */ /* 0x000ea80000300800 */
[----:B------:R-:W2:Y:S04]  /*12ad0*/  LDL.LU R17, [R1+0x424] ;  /* 0x0004240001117983 */ /* 0x000ea80000300800 */
[----:B0-----:R-:W4:Y:S04]  /*12ae0*/  LDL.LU R18, [R1+0x428] ;  /* 0x0004280001127983 */ /* 0x001f280000300800 */
[----:B------:R-:W4:Y:S01]  /*12af0*/  LDL.LU R19, [R1+0x42c] ;  /* 0x00042c0001137983 */ /* 0x000f220000300800 */
[----:B---3--:R-:W-:-:S02]  /*12b00*/  IMAD.MOV.U32 R26, RZ, RZ, R20 ;  /* 0x000000ffff1a7224 */ /* 0x008fc400078e0014 */
[----:B------:R-:W-:Y:S01]  /*12b10*/  IMAD.MOV.U32 R27, RZ, RZ, R3 ;  /* 0x000000ffff1b7224 */ /* 0x000fe200078e0003 */
[----:B----4-:R-:W-:Y:S04]  /*12b20*/  STL.64 [R1+0x13e0], R18 ;  /* 0x0013e01201007387 */ /* 0x010fe80000100a00 */
[----:B--2---:R0:W-:Y:S04]  /*12b30*/  STL.64 [R1+0x13d8], R16 ;  /* 0x0013d81001007387 */ /* 0x0041e80000100a00 */
[----:B------:R-:W-:Y:S04]  /*12b40*/  STL.64 [R1+0x13e8], R26 ;  /* 0x0013e81a01007387 */ /* 0x000fe80000100a00 */
        /* <DEDUP_REMOVED lines=10> */
[----:B------:R-:W3:Y:S04]  /*12bf0*/  LDL.64 R6, [R1+0x88] ;  /* 0x0000880001067983 */ /* 0x000ee80000100a00 */
[----:B------:R-:W-:Y:S04]  /*12c00*/  STL.64 [R1+0x1360], R14 ;  /* 0x0013600e01007387 */ /* 0x000fe80000100a00 */
        /* <DEDUP_REMOVED lines=9> */
[----:B------:R-:W4:Y:S04]  /*12ca0*/  LDL.LU R14, [R1+0x268] ;  /* 0x00026800010e7983 */ /* 0x000f280000300800 */
[----:B------:R-:W4:Y:S01]  /*12cb0*/  LDL.LU R15, [R1+0x26c] ;  /* 0x00026c00010f7983 */ /* 0x000f220000300800 */
[----:B------:R-:W-:-:S02]  /*12cc0*/  IMAD.MOV.U32 R26, RZ, RZ, R2 ;  /* 0x000000ffff1a7224 */ /* 0x000fc400078e0002 */
[----:B------:R-:W-:Y:S01]  /*12cd0*/  IMAD.MOV.U32 R27, RZ, RZ, R0 ;  /* 0x000000ffff1b7224 */ /* 0x000fe200078e0000 */
[----:B----4-:R-:W-:Y:S04]  /*12ce0*/  STL.64 [R1+0x1390], R14 ;  /* 0x0013900e01007387 */ /* 0x010fe80000100a00 */
[----:B--2---:R0:W-:Y:S04]  /*12cf0*/  STL.64 [R1+0x1388], R12 ;  /* 0x0013880c01007387 */ /* 0x0041e80000100a00 */
[----:B0-----:R-:W3:Y:S04]  /*12d00*/  LDL.LU R12, [R1+0x270] ;  /* 0x00027000010c7983 */ /* 0x001ee80000300800 */
[----:B------:R-:W3:Y:S04]  /*12d10*/  LDL.LU R13, [R1+0x274] ;  /* 0x00027400010d7983 */ /* 0x000ee80000300800 */
[----:B------:R-:W3:Y:S04]  /*12d20*/  LDL.LU R14, [R1+0x278] ;  /* 0x00027800010e7983 */ /* 0x000ee80000300800 */
[----:B------:R-:W3:Y:S04]  /*12d30*/  LDL.LU R15, [R1+0x27c] ;  /* 0x00027c00010f7983 */ /* 0x000ee80000300800 */
[----:B------:R-:W2:Y:S04]  /*12d40*/  LDL.LU R20, [R1+0xa40] ;  /* 0x000a400001147983 */ /* 0x000ea80000300800 */
[----:B------:R-:W2:Y:S04]  /*12d50*/  LDL.LU R21, [R1+0xa44] ;  /* 0x000a440001157983 */ /* 0x000ea80000300800 */
[----:B------:R-:W4:Y:S04]  /*12d60*/  LDL.LU R22, [R1+0xa48] ;  /* 0x000a480001167983 */ /* 0x000f280000300800 */
[----:B------:R-:W4:Y:S01]  /*12d70*/  LDL.LU R23, [R1+0xa4c] ;  /* 0x000a4c0001177983 */ /* 0x000f220000300800 */
[C---:B------:R-:W-:Y:S03]  /*12d80*/  HMMA.16816.F32.BF16 R24, R8.reuse, R26, R16 ;  /* 0x0000001a0818723c */ /* 0x040fe60000041810 */
[----:B----4-:R-:W-:Y:S04]  /*12d90*/  STL.64 [R1+0x1300], R22 ;  /* 0x0013001601007387 */ /* 0x010fe80000100a00 */
[----:B--2---:R0:W-:Y:S04]  /*12da0*/  STL.64 [R1+0x12f8], R20 ;  /* 0x0012f81401007387 */ /* 0x0041e80000100a00 */
[----:B0-----:R-:W2:Y:S04]  /*12db0*/  LDL.LU R20, [R1+0xb80] ;  /* 0x000b800001147983 */ /* 0x001ea80000300800 */
[----:B------:R-:W2:Y:S04]  /*12dc0*/  LDL.LU R21, [R1+0xb84] ;  /* 0x000b840001157983 */ /* 0x000ea80000300800 */
[----:B------:R-:W2:Y:S04]  /*12dd0*/  LDL.LU R22, [R1+0xb88] ;  /* 0x000b880001167983 */ /* 0x000ea80000300800 */
[----:B------:R-:W2:Y:S04]  /*12de0*/  LDL.LU R23, [R1+0xb8c] ;  /* 0x000b8c0001177983 */ /* 0x000ea80000300800 */
[----:B------:R-:W4:Y:S04]  /*12df0*/  LDL.LU.64 R18, [R1+0x13f8] ;  /* 0x0013f80001127983 */ /* 0x000f280000300a00 */
[----:B------:R-:W4:Y:S04]  /*12e00*/  LDL.LU.64 R16, [R1+0x13f0] ;  /* 0x0013f00001107983 */ /* 0x000f280000300a00 */
[----:B------:R-:W-:Y:S04]  /*12e10*/  STL.64 [R1+0x3a0], R24 ;  /* 0x0003a01801007387 */ /* 0x000fe80000100a00 */
[----:B------:R0:W-:Y:S04]  /*12e20*/  STL.64 [R1+0x3a8], R26 ;  /* 0x0003a81a01007387 */ /* 0x0001e80000100a00 */
[----:B0-----:R-:W4:Y:S02]  /*12e30*/  LDL.LU.64 R26, [R1+0x13e8] ;  /* 0x0013e800011a7983 */ /* 0x001f240000300a00 */
[C---:B----4-:R-:W-:Y:S02]  /*12e40*/  HMMA.16816.F32.BF16 R24, R8.reuse, R26, R16 ;  /* 0x0000001a0818723c */ /* 0x050fe40000041810 */
[----:B------:R-:W4:Y:S01]  /*12e50*/  LDL.LU.64 R18, [R1+0x13e0] ;  /* 0x0013e00001127983 */ /* 0x000f220000300a00 */
[----:B------:R-:W4:Y:S11]  /*12e60*/  LDL.LU.64 R16, [R1+0x13d8] ;  /* 0x0013d80001107983 */ /* 0x000f360000300a00 */
[----:B------:R-:W-:Y:S09]  /*12e70*/  @!UPT UIADD3 URZ, URZ, URZ, URZ ;  /* 0x0000003f3f3ff290 */ /* 0x000ff2000fffe03f */
[----:B------:R-:W-:Y:S01]  /*12e80*/  STL.64 [R1+0x390], R24 ;  /* 0x0003901801007387 */ /* 0x000fe20000100a00 */
[----:B------:R0:W-:Y:S03]  /*12e90*/  STL.64 [R1+0x398], R26 ;  /* 0x0003981a01007387 */ /* 0x0001e60000100a00 */
[----:B0-----:R-:W4:Y:S02]  /*12ea0*/  LDL.LU.64 R26, [R1+0x13d0] ;  /* 0x0013d000011a7983 */ /* 0x001f240000300a00 */
[C---:B----4-:R-:W-:Y:S02]  /*12eb0*/  HMMA.16816.F32.BF16 R24, R8.reuse, R26, R16 ;  /* 0x0000001a0818723c */ /* 0x050fe40000041810 */
[----:B------:R-:W4:Y:S11]  /*12ec0*/  LDL.LU.64 R18, [R1+0x13c8] ;  /* 0x0013c80001127983 */ /* 0x000f360000300a00 */
[----:B------:R-:W-:Y:S10]  /*12ed0*/  @!UPT UIADD3 URZ, URZ, URZ, URZ ;  /* 0x0000003f3f3ff290 */ /* 0x000ff4000fffe03f */
[----:B------:R-:W-:Y:S01]  /*12ee0*/  STL.64 [R1+0x420], R24 ;  /* 0x0004201801007387 */ /* 0x000fe20000100a00 */
[----:B------:R0:W-:Y:S03]  /*12ef0*/  STL.64 [R1+0x428], R26 ;  /* 0x0004281a01007387 */ /* 0x0001e60000100a00 */
[----:B0-----:R-:W2:Y:S01]  /*12f00*/  LDL.LU.64 R26, [R1+0x13c0] ;  /* 0x0013c000011a7983 */ /* 0x001ea20000300a00 */
[----:B------:R-:W2:Y:S02]  /*12f10*/  LDL.LU.64 R24, [R1+0x13b8] ;  /* 0x0013b80001187983 */ /* 0x000ea40000300a00 */
[----:B----4-:R-:W-:Y:S02]  /*12f20*/  IMAD.MOV.U32 R2, RZ, RZ, R18 ;  /* 0x000000ffff027224 */ /* 0x010fe400078e0012 */
[----:B------:R-:W-:Y:S01]  /*12f30*/  IMAD.MOV.U32 R0, RZ, RZ, R19 ;  /* 0x000000ffff007224 */ /* 0x000fe200078e0013 */
[C---:B--2---:R-:W-:Y:S11]  /*12f40*/  HMMA.16816.F32.BF16 R24, R8.reuse, R18, R24 ;  /* 0x000000120818723c */ /* 0x044ff60000041818 */
[----:B------:R-:W-:Y:S11]  /*12f50*/  @!UPT UIADD3 URZ, URZ, URZ, URZ ;  /* 0x0000003f3f3ff290 */ /* 0x000ff6000fffe03f */
[----:B------:R-:W-:Y:S01]  /*12f60*/  @!UPT UIADD3 URZ, URZ, URZ, URZ ;  /* 0x0000003f3f3ff290 */ /* 0x000fe2000fffe03f */
[----:B------:R-:W-:Y:S01]  /*12f70*/  STL.64 [R1+0x450], R24 ;  /* 0x0004501801007387 */ /* 0x000fe20000100a00 */
[----:B------:R0:W-:Y:S03]  /*12f80*/  STL.64 [R1+0x458], R26 ;  /* 0x0004581a01007387 */ /* 0x0001e60000100a00 */
[----:B0-----:R-:W2:Y:S01]  /*12f90*/  LDL.LU.64 R26, [R1+0x13b0] ;  /* 0x0013b000011a7983 */ /* 0x001ea20000300a00 */
[----:B------:R-:W2:Y:S02]  /*12fa0*/  LDL.LU.64 R24, [R1+0x13a8] ;  /* 0x0013a80001187983 */ /* 0x000ea40000300a00 */
[----:B------:R-:W2:Y:S01]  /*12fb0*/  LDL.LU.64 R18, [R1+0x13a0] ;  /* 0x0013a00001127983 */ /* 0x000ea20000300a00 */
[----:B---3--:R-:W-:Y:S01]  /*12fc0*/  HMMA.16816.F32.BF16 R12, R8, R6, R12 ;  /* 0x00000006080c723c */ /* 0x008fe2000004180c */
[----:B------:R-:W-:-:S07]  /*12fd0*/  IMAD.MOV.U32 R29, RZ, RZ, R6 ;  /* 0x000000ffff1d7224 */ /* 0x000fce00078e0006 */
[C---:B--2---:R-:W-:Y:S11]  /*12fe0*/  HMMA.16816.F32.BF16 R24, R8.reuse, R18, R24 ;  /* 0x000000120818723c */ /* 0x044ff60000041818 */
[----:B------:R-:W-:Y:S11]  /*12ff0*/  @!UPT UIADD3 URZ, URZ, URZ, URZ ;  /* 0x0000003f3f3ff290 */ /* 0x000ff6000fffe03f */
[----:B------:R-:W-:Y:S01]  /*13000*/  @!UPT UIADD3 URZ, URZ, URZ, URZ ;  /* 0x0000003f3f3ff290 */ /* 0x000fe2000fffe03f */
[----:B------:R-:W-:Y:S01]  /*13010*/  STL.64 [R1+0x490], R24 ;  /* 0x0004901801007387 */ /* 0x000fe20000100a00 */
[----:B------:R0:W-:Y:S03]  /*13020*/  STL.64 [R1+0x498], R26 ;  /* 0x0004981a01007387 */ /* 0x0001e60000100a00 */
[----:B0-----:R-:W2:Y:S01]  /*13030*/  LDL.LU.64 R26, [R1+0x1398] ;  /* 0x00139800011a7983 */ /* 0x001ea20000300a00 */
[----:B------:R-:W-:Y:S02]  /*13040*/  STL.64 [R1+0x520], R12 ;  /* 0x0005200c01007387 */ /* 0x000fe40000100a00 */
[----:B------:R0:W-:Y:S02]  /*13050*/  STL.64 [R1+0x528], R14 ;  /* 0x0005280e01007387 */ /* 0x0001e40000100a00 */
[----:B------:R-:W-:Y:S01]  /*13060*/  IMAD.MOV.U32 R25, RZ, RZ, R7 ;  /* 0x000000ffff197224 */ /* 0x000fe200078e0007 */
[----:B0-----:R-:W3:Y:S01]  /*13070*/  LDL.LU.64 R14, [R1+0x1390] ;  /* 0x00139000010e7983 */ /* 0x001ee20000300a00 */
[----:B------:R-:W3:Y:S02]  /*13080*/  LDL.LU.64 R12, [R1+0x1388] ;  /* 0x00138800010c7983 */ /* 0x000ee40000300a00 */
[----:B------:R-:W3:Y:S02]  /*13090*/  LDL.LU.64 R6, [R1+0x1380] ;  /* 0x0013800001067983 */ /* 0x000ee40000300a00 */
[C---:B---3--:R-:W-:Y:S01]  /*130a0*/  HMMA.16816.F32.BF16 R4, R8.reuse, R6, R12 ;  /* 0x000000060804723c */ /* 0x048fe2000004180c */
[----:B------:R-:W3:Y:S01]  /*130b0*/  LDL.LU.64 R14, [R1+0x1378] ;  /* 0x00137800010e7983 */ /* 0x000ee20000300a00 */
[----:B------:R-:W3:Y:S11]  /*130c0*/  LDL.LU.64 R12, [R1+0x1370] ;  /* 0x00137000010c7983 */ /* 0x000ef60000300a00 */
[----:B------:R-:W-:Y:S10]  /*130d0*/  @!UPT UIADD3 URZ, URZ, URZ, URZ ;  /* 0x0000003f3f3ff290 */ /* 0x000ff4000fffe03f */
[----:B------:R-:W-:Y:S01]  /*130e0*/  STL.64 [R1+0x560], R4 ;  /* 0x0005600401007387 */ /* 0x000fe20000100a00 */
[----:B------:R0:W-:Y:S03]  /*130f0*/  STL.64 [R1+0x568], R6 ;  /* 0x0005680601007387 */ /* 0x0001e60000100a00 */
[----:B0-----:R-:W3:Y:S02]  /*13100*/  LDL.LU.64 R6, [R1+0x1368] ;  /* 0x0013680001067983 */ /* 0x001ee40000300a00 */
[C---:B---3--:R-:W-:Y:S02]  /*13110*/  HMMA.16816.F32.BF16 R4, R8.reuse, R6, R12 ;  /* 0x000000060804723c */ /* 0x048fe4000004180c */
[----:B------:R-:W3:Y:S01]  /*13120*/  LDL.LU.64 R14, [R1+0x1360] ;  /* 0x00136000010e7983 */ /* 0x000ee20000300a00 */
[----:B------:R-:W3:Y:S11]  /*13130*/  LDL.LU.64 R12, [R1+0x1358] ;  /* 0x00135800010c7983 */ /* 0x000ef60000300a00 */
[----:B------:R-:W-:Y:S09]  /*13140*/  @!UPT UIADD3 URZ, URZ, URZ, URZ ;  /* 0x0000003f3f3ff290 */ /* 0x000ff2000fffe03f */
        /* <DEDUP_REMOVED lines=16> */
[----:B0-----:R-:W2:Y:S01]  /*13250*/  LDL.LU.64 R6, [R1+0x1320] ;  /* 0x0013200001067983 */ /* 0x001ea20000300a00 */
[----:B------:R-:W2:Y:S02]  /*13260*/  LDL.LU.64 R4, [R1+0x1318] ;  /* 0x0013180001047983 */ /* 0x000ea40000300a00 */
[C---:B--2---:R-:W-:Y:S11]  /*13270*/  HMMA.16816.F32.BF16 R4, R8.reuse, R26, R4 ;  /* 0x0000001a0804723c */ /* 0x044ff60000041804 */
[----:B------:R-:W-:Y:S11]  /*13280*/  @!UPT UIADD3 URZ, URZ, URZ, URZ ;  /* 0x0000003f3f3ff290 */ /* 0x000ff6000fffe03f */
[----:B------:R-:W-:Y:S01]  /*13290*/  @!UPT UIADD3 URZ, URZ, URZ, URZ ;  /* 0x0000003f3f3ff290 */ /* 0x000fe2000fffe03f */
[----:B------:R-:W-:Y:S01]  /*132a0*/  STL.64 [R1+0x820], R4 ;  /* 0x0008200401007387 */ /* 0x000fe20000100a00 */
[----:B------:R0:W-:Y:S03]  /*132b0*/  STL.64 [R1+0x828], R6 ;  /* 0x0008280601007387 */ /* 0x0001e60000100a00 */
[----:B0-----:R-:W3:Y:S01]  /*132c0*/  LDL.LU.64 R6, [R1+0x1310] ;  /* 0x0013100001067983 */ /* 0x001ee20000300a00 */
[----:B------:R-:W-:Y:S01]  /*132d0*/  STL.64 [R1+0x12c0], R26 ;  /* 0x0012c01a01007387 */ /* 0x000fe20000100a00 */
[----:B---3--:R-:W-:Y:S02]  /*132e0*/  HMMA.16816.F32.BF16 R8, R8, R6, R12 ;  /* 0x000000060808723c */ /* 0x008fe4000004180c */
[----:B------:R-:W2:Y:S04]  /*132f0*/  LDL.LU.64 R14, [R1+0x1308] ;  /* 0x00130800010e7983 */ /* 0x000ea80000300a00 */
[----:B------:R-:W-:Y:S11]  /*13300*/  LDSM.16.MT88.4 R4, [R28+0x4200] ;  /* 0x004200001c04783b */ /* 0x000ff60000004200 */
[----:B------:R-:W-:Y:S06]  /*13310*/  @!UPT UIADD3 URZ, URZ, URZ, URZ ;  /* 0x0000003f3f3ff290 */ /* 0x000fec000fffe03f */
[----:B------:R-:W-:Y:S01]  /*13320*/  STL.64 [R1+0x800], R8 ;  /* 0x0008000801007387 */ /* 0x000fe20000100a00 */
[----:B------:R-:W-:Y:S02]  /*13330*/  STL.64 [R1+0x808], R10 ;  /* 0x0008080a01007387 */ /* 0x000fe40000100a00 */
[----:B------:R-:W0:Y:S02]  /*13340*/  LDSM.16.MT88.4 R8, [R28+0x4280] ;  /* 0x004280001c08783b */ /* 0x000e240000004200 */
[----:B0-----:R0:W-:Y:S02]  /*13350*/  STL.64 [R1+0x1200], R10 ;  /* 0x0012000a01007387 */ /* 0x0011e40000100a00 */
[----:B------:R-:W-:Y:S02]  /*13360*/  STL.64 [R1+0x11f8], R8 ;  /* 0x0011f80801007387 */ /* 0x000fe40000100a00 */
[----:B0-----:R-:W3:Y:S01]  /*13370*/  LDL.64 R10, [R1+0x108] ;  /* 0x00010800010a7983 */ /* 0x001ee20000100a00 */
[----:B------:R-:W-:Y:S01]  /*13380*/  STL [R1+0x11d8], R28 ;  /* 0x0011d81c01007387 */ /* 0x000fe20000100800 */
[C---:B--2---:R-:W-:Y:S02]  /*13390*/  HMMA.16816.F32.BF16 R12, R4.reuse, R14, R20 ;  /* 0x0000000e040c723c */ /* 0x044fe40000041814 */
[----:B------:R-:W2:Y:S01]  /*133a0*/  LDL.LU.64 R22, [R1+0x1300] ;  /* 0x0013000001167983 */ /* 0x000ea20000300a00 */
[----:B------:R-:W2:Y:S11]  /*133b0*/  LDL.LU.64 R20, [R1+0x12f8] ;  /* 0x0012f80001147983 */ /* 0x000eb60000300a00 */
[----:B------:R-:W-:Y:S09]  /*133c0*/  @!UPT UIADD3 URZ, URZ, URZ, URZ ;  /* 0x0000003f3f3ff290 */ /* 0x000ff2000fffe03f */
[----:B------:R-:W-:Y:S01]  /*133d0*/  STL.64 [R1+0x330], R12 ;  /* 0x0003300c01007387 */ /* 0x000fe20000100a00 */
[----:B------:R0:W-:Y:S03]  /*133e0*/  STL.64 [R1+0x338], R14 ;  /* 0x0003380e01007387 */ /* 0x0001e60000100a00 */
[----:B0-----:R-:W3:Y:S01]  /*133f0*/  LDL.LU.64 R14, [R1+0x12f0] ;  /* 0x0012f000010e7983 */ /* 0x001ee20000300a00 */
[----:B------:R-:W3:Y:S02]  /*13400*/  LDL.LU.64 R12, [R1+0x12e8] ;  /* 0x0012e800010c7983 */ /* 0x000ee40000300a00 */
[----:B---3--:R-:W-:Y:S11]  /*13410*/  HMMA.16816.F32.BF16 R12, R4, R10, R12 ;  /* 0x0000000a040c723c */ /* 0x008ff6000004180c */
[----:B------:R-:W-:Y:S11]  /*13420*/  @!UPT UIADD3 URZ, URZ, URZ, URZ ;  /* 0x0000003f3f3ff290 */ /* 0x000ff6000fffe03f */
[----:B------:R-:W-:Y:S01]  /*13430*/  @!UPT UIADD3 URZ, URZ, URZ, URZ ;  /* 0x0000003f3f3ff290 */ /* 0x000fe2000fffe03f */
[----:B------:R-:W-:Y:S01]  /*13440*/  STL.64 [R1+0x320], R12 ;  /* 0x0003200c01007387 */ /* 0x000fe20000100a00 */
[----:B------:R0:W-:Y:S03]  /*13450*/  STL.64 [R1+0x328], R14 ;  /* 0x0003280e01007387 */ /* 0x0001e60000100a00 */
[----:B0-----:R-:W2:Y:S01]  /*13460*/  LDL.LU.64 R14, [R1+0x12e0] ;  /* 0x0012e000010e7983 */ /* 0x001ea20000300a00 */
[----:B------:R-:W-:Y:S02]  /*13470*/  IMAD.MOV.U32 R16, RZ, RZ, R10 ;  /* 0x000000ffff107224 */ /* 0x000fe400078e000a */
[----:B------:R-:W-:Y:S02]  /*13480*/  IMAD.MOV.U32 R3, RZ, RZ, R11 ;  /* 0x000000ffff037224 */ /* 0x000fe400078e000b */
[----:B------:R-:W-:-:S03]  /*13490*/  IMAD.MOV.U32 R24, RZ, RZ, R18 ;  /* 0x000000ffff187224 */ /* 0x000fc600078e0012 */
[----:B------:R-:W-:Y:S01]  /*134a0*/  STL [R1+0x11e0], R3 ;  /* 0x0011e00301007387 */ /* 0x000fe20000100800 */
[----:B------:R-:W-:Y:S01]  /*134b0*/  STL [R1+0x11dc], R16 ;  /* 0x0011dc1001007387 */ /* 0x000fe20000100800 */
[----:B--2---:R-:W-:Y:S01]  /*134c0*/  HMMA.16816.F32.BF16 R8, R4, R14, R20 ;  /* 0x0000000e0408723c */ /* 0x004fe20000041814 */
[----:B------:R-:W-:Y:S02]  /*134d0*/  IMAD.MOV.U32 R18, RZ, RZ, R14 ;  /* 0x000000ffff127224 */ /* 0x000fe400078e000e */
[----:B------:R-:W-:Y:S11]  /*134e0*/  IMAD.MOV.U32 R17, RZ, RZ, R15 ;  /* 0x000000ffff117224 */ /* 0x000ff600078e000f */
[----:B------:R-:W-:Y:S09]  /*134f0*/  @!UPT UIADD3 URZ, URZ, URZ, URZ ;  /* 0x0000003f3f3ff290 */ /* 0x000ff2000fffe03f */
[----:B------:R-:W-:Y:S01]  /*13500*/  STL.64 [R1+0x310], R8 ;  /* 0x0003100801007387 */ /* 0x000fe20000100a00 */
[----:B------:R-:W-:Y:S02]  /*13510*/  STL.64 [R1+0x318], R10 ;  /* 0x0003180a01007387 */ /* 0x000fe40000100a00 */
[----:B------:R-:W2:Y:S02]  /*13520*/  LDL.LU R12, [R1+0x340] ;  /* 0x00034000010c7983 */ /* 0x000ea40000300800 */
[----:B------:R-:W2:Y:S01]  /*13530*/  LDL.LU R13, [R1+0x344] ;  /* 0x00034400010d7983 */ /* 0x000ea20000300800 */
[----:B------:R-:W3:Y:S01]  /*13540*/  LDL.LU R14, [R1+0x348] ;  /* 0x00034800010e7983 */ /* 0x000ee20000300800 */
[----:B------:R-:W3:Y:S02]  /*13550*/  LDL.LU R15, [R1+0x34c] ;  /* 0x00034c00010f7983 */ /* 0x000ee40000300800 */
[----:B------:R-:W4:Y:S02]  /*13560*/  LDL.LU R20, [R1+0x380] ;  /* 0x0003800001147983 */ /* 0x000f240000300800 */
[----:B------:R-:W4:Y:S01]  /*13570*/  LDL.LU R21, [R1+0x384] ;  /* 0x0003840001157983 */ /* 0x000f220000300800 */
[----:B------:R-:W2:Y:S01]  /*13580*/  LDL.LU R22, [R1+0x388] ;  /* 0x0003880001167983 */ /* 0x000ea20000300800 */
[----:B------:R-:W2:Y:S03]  /*13590*/  LDL.LU R23, [R1+0x38c] ;  /* 0x00038c0001177983 */ /* 0x000ea60000300800 */
[----:B--2---:R0:W-:Y:S01]  /*135a0*/  STL.64 [R1+0x1258], R22 ;  /* 0x0012581601007387 */ /* 0x0041e20000100a00 */
[----:B----4-:R-:W-:Y:S03]  /*135b0*/  STL.64 [R1+0x1250], R20 ;  /* 0x0012501401007387 */ /* 0x010fe60000100a00 */
[----:B0-----:R-:W2:Y:S04]  /*135c0*/  LDL.64 R22, [R1+0x78] ;  /* 0x0000780001167983 */ /* 0x001ea80000100a00 */
[----:B--2---:R-:W-:Y:S01]  /*135d0*/  STL.64 [R1+0x1268], R22 ;  /* 0x0012681601007387 */ /* 0x004fe20000100a00 */
[----:B---3--:R0:W-:Y:S02]  /*135e0*/  STL.64 [R1+0x1220], R14 ;  /* 0x0012200e01007387 */ /* 0x0081e40000100a00 */
[----:B------:R-:W-:Y:S01]  /*135f0*/  STL.64 [R1+0x1218], R12 ;  /* 0x0012180c01007387 */ /* 0x000fe20000100a00 */
[----:B0-----:R-:W2:Y:S04]  /*13600*/  LDL.64 R14, [R1+0x48] ;  /* 0x00004800010e7983 */ /* 0x001ea80000100a00 */
[----:B--2---:R0:W-:Y:S04]  /*13610*/  STL.64 [R1+0x1230], R14 ;  /* 0x0012300e01007387 */ /* 0x0041e80000100a00 */
[----:B0-----:R-:W2:Y:S04]  /*13620*/  LDL.64 R14, [R1+0x58] ;  /* 0x00005800010e7983 */ /* 0x001ea80000100a00 */
[----:B--2---:R0:W-:Y:S04]  /*13630*/  STL.64 [R1+0x1248], R14 ;  /* 0x0012480e01007387 */ /* 0x0041e80000100a00 */
[----:B0-----:R-:W2:Y:S04]  /*13640*/  LDL.64 R14, [R1+0x68] ;  /* 0x00006800010e7983 */ /* 0x001ea80000100a00 */
[----:B--2---:R0:W-:Y:S01]  /*13650*/  STL.64 [R1+0x1260], R14 ;  /* 0x0012600e01007387 */ /* 0x0041e20000100a00 */
[----:B------:R-:W2:Y:S02]  /*13660*/  LDL.LU R12, [R1+0x480] ;  /* 0x00048000010c7983 */ /* 0x000ea40000300800 */
[----:B------:R-:W2:Y:S01]  /*13670*/  LDL.LU R13, [R1+0x484] ;  /* 0x00048400010d7983 */ /* 0x000ea20000300800 */
[----:B0-----:R-:W3:Y:S01]  /*13680*/  LDL.LU R14, [R1+0x488] ;  /* 0x00048800010e7983 */ /* 0x001ee20000300800 */
[----:B------:R-:W3:Y:S02]  /*13690*/  LDL.LU R15, [R1+0x48c] ;  /* 0x00048c00010f7983 */ /* 0x000ee40000300800 */
[----:B------:R-:W-:-:S02]  /*136a0*/  IMAD.MOV.U32 R22, RZ, RZ, R29 ;  /* 0x000000ffff167224 */ /* 0x000fc400078e001d */
[----:B------:R-:W-:Y:S01]  /*136b0*/  IMAD.MOV.U32 R23, RZ, RZ, R25 ;  /* 0x000000ffff177224 */ /* 0x000fe200078e0019 */
[----:B---3--:R-:W-:Y:S01]  /*136c0*/  STL.64 [R1+0x1278], R14 ;  /* 0x0012780e01007387 */ /* 0x008fe20000100a00 */
[----:B--2---:R0:W-:Y:S03]  /*136d0*/  STL.64 [R1+0x1270], R12 ;  /* 0x0012700c01007387 */ /* 0x0041e60000100a00 */
[----:B------:R1:W-:Y:S01]  /*136e0*/  STL.64 [R1+0x1280], R22 ;  /* 0x0012801601007387 */ /* 0x0003e20000100a00 */
[----:B0-----:R-:W2:Y:S01]  /*136f0*/  LDL.LU R12, [R1+0x430] ;  /* 0x00043000010c7983 */ /* 0x001ea20000300800 */
[----:B------:R-:W2:Y:S02]  /*13700*/  LDL.LU R13, [R1+0x434] ;  /* 0x00043400010d7983 */ /* 0x000ea40000300800 */
[----:B------:R-:W3:Y:S02]  /*13710*/  LDL.LU R14, [R1+0x438] ;  /* 0x00043800010e7983 */ /* 0x000ee40000300800 */
[----:B------:R-:W3:Y:S02]  /*13720*/  LDL.LU R15, [R1+0x43c] ;  /* 0x00043c00010f7983 */ /* 0x000ee40000300800 */
[----:B-1----:R-:W-:-:S02]  /*13730*/  IMAD.MOV.U32 R22, RZ, RZ, R24 ;  /* 0x000000ffff167224 */ /* 0x002fc400078e0018 */
[----:B------:R-:W-:Y:S01]  /*13740*/  IMAD.MOV.U32 R23, RZ, RZ, R19 ;  /* 0x000000ffff177224 */ /* 0x000fe200078e0013 */
[----:B---3--:R-:W-:Y:S01]  /*13750*/  STL.64 [R1+0x1290], R14 ;  /* 0x0012900e01007387 */ /* 0x008fe20000100a00 */
[----:B--2---:R-:W-:Y:S03]  /*13760*/  STL.64 [R1+0x1288], R12 ;  /* 0x0012880c01007387 */ /* 0x004fe60000100a00 */
[----:B------:R0:W-:Y:S02]  /*13770*/  STL.64 [R1+0x1298], R22 ;  /* 0x0012981601007387 */ /* 0x0001e40000100a00 */
[----:B0-----:R-:W-:Y:S02]  /*13780*/  IMAD.MOV.U32 R22, RZ, RZ, R2 ;  /* 0x000000ffff167224 */ /* 0x001fe400078e0002 */
[----:B------:R-:W-:-:S05]  /*13790*/  IMAD.MOV.U32 R23, RZ, RZ, R0 ;  /* 0x000000ffff177224 */ /* 0x000fca00078e0000 */
[----:B------:R-:W-:Y:S01]  /*137a0*/  STL.64 [R1+0x12b0], R22 ;  /* 0x0012b01601007387 */ /* 0x000fe20000100a00 */
[----:B------:R-:W2:Y:S02]  /*137b0*/  LDL.LU R12, [R1+0x350] ;  /* 0x00035000010c7983 */ /* 0x000ea40000300800 */
[----:B------:R-:W2:Y:S02]  /*137c0*/  LDL.LU R13, [R1+0x354] ;  /* 0x00035400010d7983 */ /* 0x000ea40000300800 */
[----:B------:R-:W3:Y:S01]  /*137d0*/  LDL.LU R14, [R1+0x358] ;  /* 0x00035800010e7983 */ /* 0x000ee20000300800 */
[----:B------:R-:W3:Y:S01]  /*137e0*/  LDL.LU R15, [R1+0x35c] ;  /* 0x00035c00010f7983 */ /* 0x000ee20000300800 */
[----:B------:R-:W4:Y:S02]  /*137f0*/  LDL.LU R24, [R1+0x790] ;  /* 0x0007900001187983 */ /* 0x000f240000300800 */
[----:B------:R-:W4:Y:S02]  /*13800*/  LDL.LU R25, [R1+0x794] ;  /* 0x0007940001197983 */ /* 0x000f240000300800 */
[----:B------:R-:W2:Y:S01]  /*13810*/  LDL.LU R26, [R1+0x798] ;  /* 0x00079800011a7983 */ /* 0x000ea20000300800 */
[----:B------:R-:W2:Y:S04]  /*13820*/  LDL.LU R27, [R1+0x79c] ;  /* 0x00079c00011b7983 */ /* 0x000ea80000300800 */
[----:B--2---:R0:W-:Y:S01]  /*13830*/  STL.64 [R1+0x12d0], R26 ;  /* 0x0012d01a01007387 */ /* 0x0041e20000100a00 */
[----:B----4-:R1:W-:Y:S03]  /*13840*/  STL.64 [R1+0x12c8], R24 ;  /* 0x0012c81801007387 */ /* 0x0103e60000100a00 */
[----:B0-----:R-:W2:Y:S04]  /*13850*/  LDL.64 R26, [R1+0xd8] ;  /* 0x0000d800011a7983 */ /* 0x001ea80000100a00 */
[----:B--2---:R0:W-:Y:S01]  /*13860*/  STL.64 [R1+0x12d8], R26 ;  /* 0x0012d81a01007387 */ /* 0x0041e20000100a00 */
[----:B-1----:R-:W2:Y:S02]  /*13870*/  LDL.LU R24, [R1+0x9d0] ;  /* 0x0009d00001187983 */ /* 0x002ea40000300800 */
[----:B------:R-:W2:Y:S01]  /*13880*/  LDL.LU R25, [R1+0x9d4] ;  /* 0x0009d40001197983 */ /* 0x000ea20000300800 */
[----:B0-----:R-:W2:Y:S01]  /*13890*/  LDL.LU R26, [R1+0x9d8] ;  /* 0x0009d800011a7983 */ /* 0x001ea20000300800 */
[----:B------:R-:W2:Y:S02]  /*138a0*/  LDL.LU R27, [R1+0x9dc] ;  /* 0x0009dc00011b7983 */ /* 0x000ea40000300800 */
[----:B------:R-:W4:Y:S02]  /*138b0*/  LDL.64 R22, [R1+0xb8] ;  /* 0x0000b80001167983 */ /* 0x000f240000100a00 */
[----:B----4-:R0:W-:Y:S04]  /*138c0*/  STL.64 [R1+0x12b8], R22 ;  /* 0x0012b81601007387 */ /* 0x0101e80000100a00 */
[----:B0-----:R-:W4:Y:S01]  /*138d0*/  LDL.64 R22, [R1+0xc8] ;  /* 0x0000c80001167983 */ /* 0x001f220000100a00 */
[----:B---3--:R-:W-:Y:S02]  /*138e0*/  STL.64 [R1+0x12a8], R14 ;  /* 0x0012a80e01007387 */ /* 0x008fe40000100a00 */
[----:B------:R0:W-:Y:S02]  /*138f0*/  STL.64 [R1+0x12a0], R12 ;  /* 0x0012a00c01007387 */ /* 0x0001e40000100a00 */
[----:B0-----:R-:W3:Y:S01]  /*13900*/  LDL.LU R12, [R1+0x5c0] ;  /* 0x0005c000010c7983 */ /* 0x001ee20000300800 */
[----:B------:R-:W3:Y:S02]  /*13910*/  LDL.LU R13, [R1+0x5c4] ;  /* 0x0005c400010d7983 */ /* 0x000ee40000300800 */
[----:B------:R-:W3:Y:S02]  /*13920*/  LDL.LU R14, [R1+0x5c8] ;  /* 0x0005c800010e7983 */ /* 0x000ee40000300800 */
[----:B------:R-:W3:Y:S01]  /*13930*/  LDL.LU R15, [R1+0x5cc] ;  /* 0x0005cc00010f7983 */ /* 0x000ee20000300800 */
[----:B------:R-:W2:Y:S04]  /*13940*/  LDL.64 R10, [R1+0x28] ;  /* 0x00002800010a7983 */ /* 0x000ea80000100a00 */
[----:B--2---:R0:W-:Y:S01]  /*13950*/  STL.64 [R1+0x1228], R10 ;  /* 0x0012280a01007387 */ /* 0x0041e20000100a00 */
[----:B------:R-:W2:Y:S02]  /*13960*/  LDL.LU R8, [R1+0x360] ;  /* 0x0003600001087983 */ /* 0x000ea40000300800 */
[----:B------:R-:W2:Y:S01]  /*13970*/  LDL.LU R9, [R1+0x364] ;  /* 0x0003640001097983 */ /* 0x000ea20000300800 */
[----:B0-----:R-:W2:Y:S01]  /*13980*/  LDL.LU R10, [R1+0x368] ;  /* 0x00036800010a7983 */ /* 0x001ea20000300800 */
[----:B------:R-:W2:Y:S03]  /*13990*/  LDL.LU R11, [R1+0x36c] ;  /* 0x00036c00010b7983 */ /* 0x000ea60000300800 */
[----:B--2---:R-:W-:Y:S01]  /*139a0*/  STL.64 [R1+0x1240], R10 ;  /* 0x0012400a01007387 */ /* 0x004fe20000100a00 */
[----:B------:R0:W-:Y:S03]  /*139b0*/  STL.64 [R1+0x1238], R8 ;  /* 0x0012380801007387 */ /* 0x0001e60000100a00 */
[----:B0-----:R-:W2:Y:S01]  /*139c0*/  LDL.LU R8, [R1+0x370] ;  /* 0x0003700001087983 */ /* 0x001ea20000300800 */
[----:B------:R-:W2:Y:S02]  /*139d0*/  LDL.LU R9, [R1+0x374] ;  /* 0x0003740001097983 */ /* 0x000ea40000300800 */
[----:B------:R-:W2:Y:S02]  /*139e0*/  LDL.LU R10, [R1+0x378] ;  /* 0x00037800010a7983 */ /* 0x000ea40000300800 */
[----:B------:R-:W2:Y:S01]  /*139f0*/  LDL.LU R11, [R1+0x37c] ;  /* 0x00037c00010b7983 */ /* 0x000ea20000300800 */
[----:B------:R-:W-:Y:S01]  /*13a00*/  STL [R1+0x11e8], R17 ;  /* 0x0011e81101007387 */ /* 0x000fe20000100800 */
[----:B------:R0:W-:Y:S03]  /*13a10*/  STL [R1+0x11e4], R18 ;  /* 0x0011e41201007387 */ /* 0x0001e60000100800 */
[----:B0-----:R-:W2:Y:S02]  /*13a20*/  LDL.64 R18, [R1+0xe8] ;  /* 0x0000e80001127983 */ /* 0x001ea40000100a00 */
[C---:B--2---:R-:W-:Y:S01]  /*13a30*/  HMMA.16816.F32.BF16 R24, R4.reuse, R18, R24 ;  /* 0x000000120418723c */ /* 0x044fe20000041818 */
[----:B------:R-:W-:Y:S11]  /*13a40*/  IMAD.MOV.U32 R29, RZ, RZ, R18 ;  /* 0x000000ffff1d7224 */ /* 0x000ff600078e0012 */
[----:B------:R-:W-:Y:S11]  /*13a50*/  @!UPT UIADD3 URZ, URZ, URZ, URZ ;  /* 0x0000003f3f3ff290 */ /* 0x000ff6000fffe03f */
[----:B------:R-:W-:Y:S01]  /*13a60*/  STL.64 [R1+0x300], R24 ;  /* 0x0003001801007387 */ /* 0x000fe20000100a00 */
[----:B------:R0:W-:Y:S03]  /*13a70*/  STL.64 [R1+0x308], R26 ;  /* 0x0003081a01007387 */ /* 0x0001e60000100a00 */
[----:B0-----:R-:W2:Y:S01]  /*13a80*/  LDL.LU.64 R26, [R1+0x12d8] ;  /* 0x0012d800011a7983 */ /* 0x001ea20000300a00 */
[----:B------:R0:W-:Y:S02]  /*13a90*/  STL [R1+0x11f0], R19 ;  /* 0x0011f01301007387 */ /* 0x0001e40000100800 */
[----:B------:R-:W2:Y:S02]  /*13aa0*/  LDL.LU R16, [R1+0x8c0] ;  /* 0x0008c00001107983 */ /* 0x000ea40000300800 */
[----:B------:R-:W2:Y:S01]  /*13ab0*/  LDL.LU R17, [R1+0x8c4] ;  /* 0x0008c40001117983 */ /* 0x000ea20000300800 */
[----:B------:R-:W2:Y:S04]  /*13ac0*/  LDL.LU R18, [R1+0x8c8] ;  /* 0x0008c80001127983 */ /* 0x000ea80000300800 */
[----:B0-----:R-:W2:Y:S01]  /*13ad0*/  LDL.LU R19, [R1+0x8cc] ;  /* 0x0008cc0001137983 */ /* 0x001ea20000300800 */
[----:B------:R-:W-:Y:S01]  /*13ae0*/  STL [R1+0x11ec], R29 ;  /* 0x0011ec1d01007387 */ /* 0x000fe20000100800 */
[C---:B--2---:R-:W-:Y:S01]  /*13af0*/  HMMA.16816.F32.BF16 R16, R4.reuse, R26, R16 ;  /* 0x0000001a0410723c */ /* 0x044fe20000041810 */
[----:B------:R-:W-:Y:S11]  /*13b00*/  IMAD.MOV.U32 R28, RZ, RZ, R27 ;  /* 0x000000ffff1c7224 */ /* 0x000ff600078e001b */
[----:B------:R-:W-:Y:S11]  /*13b10*/  @!UPT UIADD3 URZ, URZ, URZ, URZ ;  /* 0x0000003f3f3ff290 */ /* 0x000ff6000fffe03f */
[----:B------:R0:W-:Y:S01]  /*13b20*/  STL.64 [R1+0x2f0], R16 ;  /* 0x0002f01001007387 */ /* 0x0001e20000100a00 */
[----:B------:R-:W-:Y:S02]  /*13b30*/  STL.64 [R1+0x2f8], R18 ;  /* 0x0002f81201007387 */ /* 0x000fe40000100a00 */
[----:B0-----:R-:W-:Y:S02]  /*13b40*/  IMAD.MOV.U32 R16, RZ, RZ, R26 ;  /* 0x000000ffff107224 */ /* 0x001fe400078e001a */
[----:B------:R-:W4:Y:S01]  /*13b50*/  LDL.LU.64 R26, [R1+0x12d0] ;  /* 0x0012d000011a7983 */ /* 0x000f220000300a00 */
[----:B------:R-:W4:Y:S02]  /*13b60*/  LDL.LU.64 R24, [R1+0x12c8] ;  /* 0x0012c80001187983 */ /* 0x000f240000300a00 */
[----:B------:R0:W-:Y:S02]  /*13b70*/  STL [R1+0x11f4], R16 ;  /* 0x0011f41001007387 */ /* 0x0001e40000100800 */
[----:B0-----:R-:W2:Y:S01]  /*13b80*/  LDL.LU R16, [R1+0x630] ;  /* 0x0006300001107983 */ /* 0x001ea20000300800 */
[----:B------:R-:W2:Y:S02]  /*13b90*/  LDL.LU R17, [R1+0x634] ;  /* 0x0006340001117983 */ /* 0x000ea40000300800 */
[----:B------:R-:W2:Y:S02]  /*13ba0*/  LDL.LU R18, [R1+0x638] ;  /* 0x0006380001127983 */ /* 0x000ea40000300800 */
[----:B------:R-:W2:Y:S01]  /*13bb0*/  LDL.LU R19, [R1+0x63c] ;  /* 0x00063c0001137983 */ /* 0x000ea20000300800 */
[C---:B----4-:R-:W-:Y:S11]  /*13bc0*/  HMMA.16816.F32.BF16 R24, R4.reuse, R22, R24 ;  /* 0x000000160418723c */ /* 0x050ff60000041818 */
[----:B------:R-:W-:Y:S11]  /*13bd0*/  @!UPT UIADD3 URZ, URZ, URZ, URZ ;  /* 0x0000003f3f3ff290 */ /* 0x000ff6000fffe03f */
[----:B------:R-:W-:Y:S01]  /*13be0*/  @!UPT UIADD3 URZ, URZ, URZ, URZ ;  /* 0x0000003f3f3ff290 */ /* 0x000fe2000fffe03f */
[----:B------:R0:W-:Y:S01]  /*13bf0*/  STL.64 [R1+0x2e0], R24 ;  /* 0x0002e01801007387 */ /* 0x0001e20000100a00 */
[----:B------:R1:W-:Y:S02]  /*13c00*/  STL.64 [R1+0x2e8], R26 ;  /* 0x0002e81a01007387 */ /* 0x0003e40000100a00 */
[----:B0-----:R-:W-:Y:S01]  /*13c10*/  IMAD.MOV.U32 R25, RZ, RZ, R22 ;  /* 0x000000ffff197224 */ /* 0x001fe200078e0016 */
[----:B-1----:R-:W4:Y:S01]  /*13c20*/  LDL.LU.64 R26, [R1+0x12c0] ;  /* 0x0012c000011a7983 */ /* 0x002f220000300a00 */
[----:B------:R-:W-:Y:S02]  /*13c30*/  IMAD.MOV.U32 R24, RZ, RZ, R23 ;  /* 0x000000ffff187224 */ /* 0x000fe400078e0017 */
[----:B------:R-:W2:Y:S02]  /*13c40*/  LDL.LU.64 R22, [R1+0x12b8] ;  /* 0x0012b80001167983 */ /* 0x000ea40000300a00 */
[C---:B--2---:R-:W-:Y:S01]  /*13c50*/  HMMA.16816.F32.BF16 R16, R4.reuse, R22, R16 ;  /* 0x000000160410723c */ /* 0x044fe20000041810 */
[----:B------:R-:W-:Y:S11]  /*13c60*/  IMAD.MOV.U32 R3, RZ, RZ, R23 ;  /* 0x000000ffff037224 */ /* 0x000ff600078e0017 */
[----:B------:R-:W-:Y:S11]  /*13c70*/  @!UPT UIADD3 URZ, URZ, URZ, URZ ;  /* 0x0000003f3f3ff290 */ /* 0x000ff6000fffe03f */
[----:B------:R-:W-:Y:S01]  /*13c80*/  STL.64 [R1+0x2d0], R16 ;  /* 0x0002d01001007387 */ /* 0x000fe20000100a00 */
[----:B------:R0:W-:Y:S02]  /*13c90*/  STL.64 [R1+0x2d8], R18 ;  /* 0x0002d81201007387 */ /* 0x0001e40000100a00 */
[----:B0-----:R-:W-:Y:S02]  /*13ca0*/  IMAD.MOV.U32 R18, RZ, RZ, R22 ;  /* 0x000000ffff127224 */ /* 0x001fe400078e0016 */
[----:B------:R-:W3:Y:S02]  /*13cb0*/  LDL.LU.64 R22, [R1+0x12b0] ;  /* 0x0012b00001167983 */ /* 0x000ee40000300a00 */
[C---:B---3--:R-:W-:Y:S02]  /*13cc0*/  HMMA.16816.F32.BF16 R20, R4.reuse, R22, R12 ;  /* 0x000000160414723c */ /* 0x048fe4000004180c */
[----:B------:R-:W2:Y:S01]  /*13cd0*/  LDL.LU.64 R14, [R1+0x12a8] ;  /* 0x0012a800010e7983 */ /* 0x000ea20000300a00 */
[----:B------:R-:W2:Y:S11]  /*13ce0*/  LDL.LU.64 R12, [R1+0x12a0] ;  /* 0x0012a000010c7983 */ /* 0x000eb60000300a00 */
[----:B------:R-:W-:Y:S09]  /*13cf0*/  @!UPT UIADD3 URZ, URZ, URZ, URZ ;  /* 0x0000003f3f3ff290 */ /* 0x000ff2000fffe03f */
[----:B------:R-:W-:Y:S01]  /*13d00*/  STL.64 [R1+0x2c0], R20 ;  /* 0x0002c01401007387 */ /* 0x000fe20000100a00 */
[----:B------:R0:W-:Y:S03]  /*13d10*/  STL.64 [R1+0x2c8], R22 ;  /* 0x0002c81601007387 */ /* 0x0001e60000100a00 */
[----:B0-----:R-:W2:Y:S02]  /*13d20*/  LDL.LU.64 R22, [R1+0x1298] ;  /* 0x0012980001167983 */ /* 0x001ea40000300a00 */
[C---:B--2---:R-:W-:Y:S02]  /*13d30*/  HMMA.16816.F32.BF16 R20, R4.reuse, R22, R12 ;  /* 0x000000160414723c */ /* 0x044fe4000004180c */
        /* <DEDUP_REMOVED lines=13> */
[C---:B--2---:R-:W-:Y:S01]  /*13e10*/  HMMA.16816.F32.BF16 R12, R4.reuse, R22, R12 ;  /* 0x00000016040c723c */ /* 0x044fe2000004180c */
[----:B------:R-:W-:Y:S02]  /*13e20*/  IMAD.MOV.U32 R29, RZ, RZ, R22 ;  /* 0x000000ffff1d7224 */ /* 0x000fe400078e0016 */
[----:B------:R-:W-:Y:S11]  /*13e30*/  IMAD.MOV.U32 R17, RZ, RZ, R23 ;  /* 0x000000ffff117224 */ /* 0x000ff600078e0017 */
[----:B------:R-:W-:Y:S09]  /*13e40*/  @!UPT UIADD3 URZ, URZ, URZ, URZ ;  /* 0x0000003f3f3ff290 */ /* 0x000ff2000fffe03f */
[----:B------:R-:W-:Y:S01]  /*13e50*/  STL.64 [R1+0x480], R12 ;  /* 0x0004800c01007387 */ /* 0x000fe20000100a00 */
[----:B------:R0:W-:Y:S03]  /*13e60*/  STL.64 [R1+0x488], R14 ;  /* 0x0004880e01007387 */ /* 0x0001e60000100a00 */
[----:B0-----:R-:W2:Y:S01]  /*13e70*/  LDL.LU.64 R14, [R1+0x1260] ;  /* 0x00126000010e7983 */ /* 0x001ea20000300a00 */
[----:B------:R-:W2:Y:S02]  /*13e80*/  LDL.LU.64 R22, [R1+0x1258] ;  /* 0x0012580001167983 */ /* 0x000ea40000300a00 */
[----:B------:R-:W2:Y:S02]  /*13e90*/  LDL.LU.64 R20, [R1+0x1250] ;  /* 0x0012500001147983 */ /* 0x000ea40000300a00 */
[C---:B--2---:R-:W-:Y:S11]  /*13ea0*/  HMMA.16816.F32.BF16 R20, R4.reuse, R14, R20 ;  /* 0x0000000e0414723c */ /* 0x044ff60000041814 */
[----:B------:R-:W-:Y:S11]  /*13eb0*/  @!UPT UIADD3 URZ, URZ, URZ, URZ ;  /* 0x0000003f3f3ff290 */ /* 0x000ff6000fffe03f */
[----:B------:R-:W-:Y:S01]  /*13ec0*/  @!UPT UIADD3 URZ, URZ, URZ, URZ ;  /* 0x0000003f3f3ff290 */ /* 0x000fe2000fffe03f */
[----:B------:R0:W-:Y:S01]  /*13ed0*/  STL.64 [R1+0x530], R20 ;  /* 0x0005301401007387 */ /* 0x0001e20000100a00 */
[----:B------:R1:W-:Y:S02]  /*13ee0*/  STL.64 [R1+0x538], R22 ;  /* 0x0005381601007387 */ /* 0x0003e40000100a00 */
[----:B0-----:R-:W-:Y:S02]  /*13ef0*/  IMAD.MOV.U32 R21, RZ, RZ, R14 ;  /* 0x000000ffff157224 */ /* 0x001fe400078e000e */
[----:B------:R-:W-:Y:S02]  /*13f00*/  IMAD.MOV.U32 R20, RZ, RZ, R15 ;  /* 0x000000ffff147224 */ /* 0x000fe400078e000f */
[----:B------:R-:W2:Y:S02]  /*13f10*/  LDL.LU.64 R14, [R1+0x1248] ;  /* 0x00124800010e7983 */ /* 0x000ea40000300a00 */
[----:B--2---:R-:W-:Y:S01]  /*13f20*/  HMMA.16816.F32.BF16 R8, R4, R14, R8 ;  /* 0x0000000e0408723c */ /* 0x004fe20000041808 */
[----:B-1----:R-:W-:-:S02]  /*13f30*/  IMAD.MOV.U32 R23, RZ, RZ, R14 ;  /* 0x000000ffff177224 */ /* 0x002fc400078e000e */
[----:B------:R-:W-:Y:S11]  /*13f40*/  IMAD.MOV.U32 R22, RZ, RZ, R15 ;  /* 0x000000ffff167224 */ /* 0x000ff600078e000f */
[----:B------:R-:W-:Y:S09]  /*13f50*/  @!UPT UIADD3 URZ, URZ, URZ, URZ ;  /* 0x0000003f3f3ff290 */ /* 0x000ff2000fffe03f */
[----:B------:R-:W-:Y:S01]  /*13f60*/  STL.64 [R1+0x580], R8 ;  /* 0x0005800801007387 */ /* 0x000fe20000100a00 */
[----:B------:R0:W-:Y:S03]  /*13f70*/  STL.64 [R1+0x588], R10 ;  /* 0x0005880a01007387 */ /* 0x0001e60000100a00 */
[----:B0-----:R-:W2:Y:S01]  /*13f80*/  LDL.LU.64 R10, [R1+0x1240] ;  /* 0x00124000010a7983 */ /* 0x001ea20000300a00 */
[----:B------:R-:W2:Y:S02]  /*13f90*/  LDL.LU.64 R8, [R1+0x1238] ;  /* 0x0012380001087983 */ /* 0x000ea40000300a00 */
[----:B------:R-:W2:Y:S02]  /*13fa0*/  LDL.LU.64 R14, [R1+0x1230] ;  /* 0x00123000010e7983 */ /* 0x000ea40000300a00 */
[----:B--2---:R-:W-:Y:S01]  /*13fb0*/  HMMA.16816.F32.BF16 R8, R4, R14, R8 ;  /* 0x0000000e0408723c */ /* 0x004fe20000041808 */
[----:B------:R-:W-:-:S02]  /*13fc0*/  IMAD.MOV.U32 R16, RZ, RZ, R14 ;  /* 0x000000ffff107224 */ /* 0x000fc400078e000e */
[----:B------:R-:W-:Y:S11]  /*13fd0*/  IMAD.MOV.U32 R19, RZ, RZ, R15 ;  /* 0x000000ffff137224 */ /* 0x000ff600078e000f */
[----:B------:R-:W-:Y:S09]  /*13fe0*/  @!UPT UIADD3 URZ, URZ, URZ, URZ ;  /* 0x0000003f3f3ff290 */ /* 0x000ff2000fffe03f */
[----:B------:R-:W-:Y:S01]  /*13ff0*/  STL.64 [R1+0x7f0], R8 ;  /* 0x0007f00801007387 */ /* 0x000fe20000100a00 */
[----:B------:R0:W-:Y:S03]  /*14000*/  STL.64 [R1+0x7f8], R10 ;  /* 0x0007f80a01007387 */ /* 0x0001e60000100a00 */
[----:B0-----:R-:W2:Y:S01]  /*14010*/  LDL.LU.64 R10, [R1+0x1228] ;  /* 0x00122800010a7983 */ /* 0x001ea20000300a00 */
[----:B------:R-:W4:Y:S02]  /*14020*/  LDL.LU.64 R14, [R1+0x1220] ;  /* 0x00122000010e7983 */ /* 0x000f240000300a00 */
[----:B------:R-:W4:Y:S02]  /*14030*/  LDL.LU.64 R12, [R1+0x1218] ;  /* 0x00121800010c7983 */ /* 0x000f240000300a00 */
[C---:B----4-:R-:W-:Y:S11]  /*14040*/  HMMA.16816.F32.BF16 R12, R4.reuse, R26, R12 ;  /* 0x0000001a040c723c */ /* 0x050ff6000004180c */
[----:B------:R-:W-:Y:S11]  /*14050*/  @!UPT UIADD3 URZ, URZ, URZ, URZ ;  /* 0x0000003f3f3ff290 */ /* 0x000ff6000fffe03f */
[----:B------:R-:W-:Y:S01]  /*14060*/  @!UPT UIADD3 URZ, URZ, URZ, URZ ;  /* 0x0000003f3f3ff290 */ /* 0x000fe2000fffe03f */
[----:B------:R-:W-:Y:S01]  /*14070*/  STL.64 [R1+0x7e0], R12 ;  /* 0x0007e00c01007387 */ /* 0x000fe20000100a00 */
[----:B------:R0:W-:Y:S03]  /*14080*/  STL.64 [R1+0x7e8], R14 ;  /* 0x0007e80e01007387 */ /* 0x0001e60000100a00 */
[----:B0-----:R-:W3:Y:S01]  /*14090*/  LDL.LU.64 R14, [R1+0x1210] ;  /* 0x00121000010e7983 */ /* 0x001ee20000300a00 */
[----:B------:R-:W3:Y:S02]  /*140a0*/  LDL.LU.64 R12, [R1+0x1208] ;  /* 0x00120800010c7983 */ /* 0x000ee40000300a00 */
[----:B------:R-:W-:Y:S02]  /*140b0*/  STL.64 [R1+0x10c8], R26 ;  /* 0x0010c81a01007387 */ /* 0x000fe40000100a00 */
[----:B--2---:R-:W-:Y:S02]  /*140c0*/  IMAD.MOV.U32 R2, RZ, RZ, R10 ;  /* 0x000000ffff027224 */ /* 0x004fe400078e000a */
[----:B------:R-:W-:Y:S01]  /*140d0*/  IMAD.MOV.U32 R0, RZ, RZ, R11 ;  /* 0x000000ffff007224 */ /* 0x000fe200078e000b */
[----:B---3--:R-:W-:Y:S11]  /*140e0*/  HMMA.16816.F32.BF16 R4, R4, R10, R12 ;  /* 0x0000000a0404723c */ /* 0x008ff6000004180c */
[----:B------:R-:W-:Y:S11]  /*140f0*/  @!UPT UIADD3 URZ, URZ, URZ, URZ ;  /* 0x0000003f3f3ff290 */ /* 0x000ff6000fffe03f */
[----:B------:R-:W-:Y:S01]  /*14100*/  @!UPT UIADD3 URZ, URZ, URZ, URZ ;  /* 0x0000003f3f3ff290 */ /* 0x000fe2000fffe03f */
[----:B------:R0:W-:Y:S01]  /*14110*/  STL.64 [R1+0x7c0], R4 ;  /* 0x0007c00401007387 */ /* 0x0001e20000100a00 */
[----:B------:R1:W-:Y:S02]  /*14120*/  STL.64 [R1+0x7c8], R6 ;  /* 0x0007c80601007387 */ /* 0x0003e40000100a00 */
[----:B------:R-:W2:Y:S02]  /*14130*/  LDL.LU.64 R10, [R1+0x1200] ;  /* 0x00120000010a7983 */ /* 0x000ea40000300a00 */
[----:B------:R-:W2:Y:S01]  /*14140*/  LDL.LU.64 R8, [R1+0x11f8] ;  /* 0x0011f80001087983 */ /* 0x000ea20000300a00 */
[----:B0-----:R-:W2:Y:S01]  /*14150*/  LDL.LU R4, [R1+0xb70] ;  /* 0x000b700001047983 */ /* 0x001ea20000300800 */
[----:B------:R-:W2:Y:S02]  /*14160*/  LDL.LU R5, [R1+0xb74] ;  /* 0x000b740001057983 */ /* 0x000ea40000300800 */
[----:B-1----:R-:W2:Y:S02]  /*14170*/  LDL.LU R6, [R1+0xb78] ;  /* 0x000b780001067983 */ /* 0x002ea40000300800 */
[----:B------:R-:W2:Y:S01]  /*14180*/  LDL.LU R7, [R1+0xb7c] ;  /* 0x000b7c0001077983 */ /* 0x000ea20000300800 */
[----:B------:R-:W2:Y:S01]  /*14190*/  LDL.LU.64 R14, [R1+0x118] ;  /* 0x00011800010e7983 */ /* 0x000ea20000300a00 */
[----:B------:R-:W-:-:S02]  /*141a0*/  IMAD.MOV.U32 R26, RZ, RZ, R16 ;  /* 0x000000ffff1a7224 */ /* 0x000fc400078e0010 */
[----:B------:R-:W-:Y:S01]  /*141b0*/  IMAD.MOV.U32 R27, RZ, RZ, R19 ;  /* 0x000000ffff1b7224 */ /* 0x000fe200078e0013 */
[----:B--2---:R-:W-:Y:S01]  /*141c0*/  HMMA.16816.F32.BF16 R4, R8, R14, R4 ;  /* 0x0000000e0804723c */ /* 0x004fe20000041804 */
[----:B------:R0:W-:Y:S11]  /*141d0*/  STL.64 [R1+0x10d0], R14 ;  /* 0x0010d00e01007387 */ /* 0x0001f60000100a00 */
[----:B------:R-:W-:Y:S11]  /*141e0*/  @!UPT UIADD3 URZ, URZ, URZ, URZ ;  /* 0x0000003f3f3ff290 */ /* 0x000ff6000fffe03f */
[----:B------:R-:W-:Y:S01]  /*141f0*/  STL.64 [R1+0x2b0], R4 ;  /* 0x0002b00401007387 */ /* 0x000fe20000100a00 */
[----:B------:R-:W-:Y:S02]  /*14200*/  STL.64 [R1+0x2b8], R6 ;  /* 0x0002b80601007387 */ /* 0x000fe40000100a00 */
[----:B------:R-:W2:Y:S02]  /*14210*/  LDL.LU R16, [R1+0x11f4] ;  /* 0x0011f40001107983 */ /* 0x000ea40000300800 */
[----:B------:R-:W3:Y:S01]  /*14220*/  LDL.LU R19, [R1+0x11f0] ;  /* 0x0011f00001137983 */ /* 0x000ee20000300800 */
[----:B------:R1:W-:Y:S01]  /*14230*/  STL.64 [R1+0x10d8], R26 ;  /* 0x0010d81a01007387 */ /* 0x0003e20000100a00 */
[----:B------:R-:W4:Y:S02]  /*14240*/  LDL.LU R12, [R1+0x400] ;  /* 0x00040000010c7983 */ /* 0x000f240000300800 */
[----:B------:R-:W4:Y:S02]  /*14250*/  LDL.LU R13, [R1+0x404] ;  /* 0x00040400010d7983 */ /* 0x000f240000300800 */
[----:B0-----:R-:W2:Y:S01]  /*14260*/  LDL.LU R14, [R1+0x408] ;  /* 0x00040800010e7983 */ /* 0x001ea20000300800 */
[----:B------:R-:W2:Y:S01]  /*14270*/  LDL.LU R15, [R1+0x40c] ;  /* 0x00040c00010f7983 */ /* 0x000ea20000300800 */
[----:B-1----:R-:W-:-:S02]  /*14280*/  IMAD.MOV.U32 R26, RZ, RZ, R23 ;  /* 0x000000ffff1a7224 */ /* 0x002fc400078e0017 */
[----:B------:R-:W-:Y:S01]  /*14290*/  IMAD.MOV.U32 R27, RZ, RZ, R22 ;  /* 0x000000ffff1b7224 */ /* 0x000fe200078e0016 */
[----:B--2---:R-:W-:Y:S01]  /*142a0*/  STL.64 [R1+0x10e8], R14 ;  /* 0x0010e80e01007387 */ /* 0x004fe20000100a00 */
[----:B----4-:R0:W-:Y:S03]  /*142b0*/  STL.64 [R1+0x10e0], R12 ;  /* 0x0010e00c01007387 */ /* 0x0101e60000100a00 */
[----:B------:R1:W-:Y:S01]  /*142c0*/  STL.64 [R1+0x10f0], R26 ;  /* 0x0010f01a01007387 */ /* 0x0003e20000100a00 */
[----:B0-----:R-:W2:Y:S01]  /*142d0*/  LDL.LU R12, [R1+0x440] ;  /* 0x00044000010c7983 */ /* 0x001ea20000300800 */
[----:B------:R-:W2:Y:S02]  /*142e0*/  LDL.LU R13, [R1+0x444] ;  /* 0x00044400010d7983 */ /* 0x000ea40000300800 */
[----:B------:R-:W4:Y:S02]  /*142f0*/  LDL.LU R14, [R1+0x448] ;  /* 0x00044800010e7983 */ /* 0x000f240000300800 */
[----:B------:R-:W4:Y:S02]  /*14300*/  LDL.LU R15, [R1+0x44c] ;  /* 0x00044c00010f7983 */ /* 0x000f240000300800 */
[----:B-1----:R-:W-:-:S02]  /*14310*/  IMAD.MOV.U32 R26, RZ, RZ, R21 ;  /* 0x000000ffff1a7224 */ /* 0x002fc400078e0015 */
[----:B------:R-:W-:Y:S01]  /*14320*/  IMAD.MOV.U32 R27, RZ, RZ, R20 ;  /* 0x000000ffff1b7224 */ /* 0x000fe200078e0014 */
[----:B----4-:R-:W-:Y:S01]  /*14330*/  STL.64 [R1+0x1100], R14 ;  /* 0x0011000e01007387 */ /* 0x010fe20000100a00 */
[----:B--2---:R0:W-:Y:S03]  /*14340*/  STL.64 [R1+0x10f8], R12 ;  /* 0x0010f80c01007387 */ /* 0x0041e60000100a00 */
[----:B------:R-:W-:Y:S01]  /*14350*/  STL.64 [R1+0x1108], R26 ;  /* 0x0011081a01007387 */ /* 0x000fe20000100a00 */
[----:B0-----:R-:W2:Y:S01]  /*14360*/  LDL.LU R12, [R1+0x470] ;  /* 0x00047000010c7983 */ /* 0x001ea20000300800 */
[----:B------:R-:W2:Y:S02]  /*14370*/  LDL.LU R13, [R1+0x474] ;  /* 0x00047400010d7983 */ /* 0x000ea40000300800 */
[----:B------:R-:W4:Y:S02]  /*14380*/  LDL.LU R14, [R1+0x478] ;  /* 0x00047800010e7983 */ /* 0x000f240000300800 */
[----:B------:R-:W4:Y:S01]  /*14390*/  LDL.LU R15, [R1+0x47c] ;  /* 0x00047c00010f7983 */ /* 0x000f220000300800 */
[----:B------:R-:W2:Y:S01]  /*143a0*/  LDL.LU R20, [R1+0x720] ;  /* 0x0007200001147983 */ /* 0x000ea20000300800 */
[----:B------:R-:W2:Y:S02]  /*143b0*/  LDL.LU R21, [R1+0x724] ;  /* 0x0007240001157983 */ /* 0x000ea40000300800 */
[----:B------:R-:W2:Y:S02]  /*143c0*/  LDL.LU R22, [R1+0x728] ;  /* 0x0007280001167983 */ /* 0x000ea40000300800 */
[----:B------:R-:W2:Y:S02]  /*143d0*/  LDL.LU R23, [R1+0x72c] ;  /* 0x00072c0001177983 */ /* 0x000ea40000300800 */
[----:B--2---:R0:W-:Y:S01]  /*143e0*/  STL.64 [R1+0x1148], R22 ;  /* 0x0011481601007387 */ /* 0x0041e20000100a00 */
[----:B------:R-:W-:Y:S03]  /*143f0*/  STL.64 [R1+0x1140], R20 ;  /* 0x0011401401007387 */ /* 0x000fe60000100a00 */
[----:B0-----:R-:W2:Y:S01]  /*14400*/  LDL.64 R22, [R1+0xa8] ;  /* 0x0000a80001167983 */ /* 0x001ea20000100a00 */
[----:B------:R-:W-:-:S02]  /*14410*/  IMAD.MOV.U32 R26, RZ, RZ, R29 ;  /* 0x000000ffff1a7224 */ /* 0x000fc400078e001d */
[----:B------:R-:W-:Y:S01]  /*14420*/  IMAD.MOV.U32 R27, RZ, RZ, R17 ;  /* 0x000000ffff1b7224 */ /* 0x000fe200078e0011 */
[----:B--2---:R0:W-:Y:S01]  /*14430*/  STL.64 [R1+0x1158], R22 ;  /* 0x0011581601007387 */ /* 0x0041e20000100a00 */
[----:B----4-:R-:W-:Y:S02]  /*14440*/  STL.64 [R1+0x1118], R14 ;  /* 0x0011180e01007387 */ /* 0x010fe40000100a00 */
[----:B------:R-:W-:Y:S02]  /*14450*/  STL.64 [R1+0x1110], R12 ;  /* 0x0011100c01007387 */ /* 0x000fe40000100a00 */
[----:B------:R-:W2:Y:S01]  /*14460*/  LDL.LU R29, [R1+0x11ec] ;  /* 0x0011ec00011d7983 */ /* 0x000ea20000300800 */
[----:B------:R-:W4:Y:S01]  /*14470*/  LDL.LU R17, [R1+0x11e8] ;  /* 0x0011e80001117983 */ /* 0x000f220000300800 */
[----:B0-----:R-:W-:Y:S02]  /*14480*/  IMAD.MOV.U32 R22, RZ, RZ, R18 ;  /* 0x000000ffff167224 */ /* 0x001fe400078e0012 */
[----:B------:R-:W-:Y:S01]  /*14490*/  IMAD.MOV.U32 R23, RZ, RZ, R3 ;  /* 0x000000ffff177224 */ /* 0x000fe200078e0003 */
[----:B------:R-:W2:Y:S01]  /*144a0*/  LDL.LU R18, [R1+0x11e4] ;  /* 0x0011e40001127983 */ /* 0x000ea20000300800 */
[----:B------:R-:W2:Y:S03]  /*144b0*/  LDL.LU R3, [R1+0x11e0] ;  /* 0x0011e00001037983 */ /* 0x000ea60000300800 */
[----:B------:R0:W-:Y:S02]  /*144c0*/  STL.64 [R1+0x1170], R22 ;  /* 0x0011701601007387 */ /* 0x0001e40000100a00 */
[----:B0-----:R-:W-:-:S02]  /*144d0*/  IMAD.MOV.U32 R22, RZ, RZ, R25 ;  /* 0x000000ffff167224 */ /* 0x001fc400078e0019 */
[----:B------:R-:W-:-:S05]  /*144e0*/  IMAD.MOV.U32 R23, RZ, RZ, R24 ;  /* 0x000000ffff177224 */ /* 0x000fca00078e0018 */
[----:B------:R-:W-:Y:S01]  /*144f0*/  STL.64 [R1+0x1188], R22 ;  /* 0x0011881601007387 */ /* 0x000fe20000100a00 */
[----:B------:R0:W-:Y:S03]  /*14500*/  STL.64 [R1+0x1120], R26 ;  /* 0x0011201a01007387 */ /* 0x0001e60000100a00 */
[----:B0-----:R-:W2:Y:S04]  /*14510*/  LDL.64 R26, [R1+0x88] ;  /* 0x00008800011a7983 */ /* 0x001ea80000100a00 */
[----:B--2---:R0:W-:Y:S04]  /*14520*/  STL.64 [R1+0x1138], R26 ;  /* 0x0011381a01007387 */ /* 0x0041e80000100a00 */
[----:B0-----:R-:W2:Y:S01]  /*14530*/  LDL.64 R26, [R1+0x98] ;  /* 0x00009800011a7983 */ /* 0x001ea20000100a00 */
[----:B------:R-:W-:-:S02]  /*14540*/  IMAD.MOV.U32 R22, RZ, RZ, R16 ;  /* 0x000000ffff167224 */ /* 0x000fc400078e0010 */
[----:B------:R-:W-:Y:S01]  /*14550*/  IMAD.MOV.U32 R23, RZ, RZ, R28 ;  /* 0x000000ffff177224 */ /* 0x000fe200078e001c */
[----:B--2---:R0:W-:Y:S01]  /*14560*/  STL.64 [R1+0x1150], R26 ;  /* 0x0011501a01007387 */ /* 0x0041e20000100a00 */
[----:B------:R-:W2:Y:S02]  /*14570*/  LDL.LU R24, [R1+0x840] ;  /* 0x0008400001187983 */ /* 0x000ea40000300800 */
[----:B------:R-:W2:Y:S01]  /*14580*/  LDL.LU R25, [R1+0x844] ;  /* 0x0008440001197983 */ /* 0x000ea20000300800 */
[----:B0-----:R-:W2:Y:S01]  /*14590*/  LDL.LU R26, [R1+0x848] ;  /* 0x00084800011a7983 */ /* 0x001ea20000300800 */
[----:B------:R-:W2:Y:S02]  /*145a0*/  LDL.LU R27, [R1+0x84c] ;  /* 0x00084c00011b7983 */ /* 0x000ea40000300800 */
[----:B------:R-:W3:Y:S02]  /*145b0*/  LDL.LU R16, [R1+0x11dc] ;  /* 0x0011dc0001107983 */ /* 0x000ee40000300800 */
[----:B------:R-:W3:Y:S01]  /*145c0*/  LDL.LU R28, [R1+0x11d8] ;  /* 0x0011d800011c7983 */ /* 0x000ee20000300800 */
[----:B------:R-:W-:Y:S04]  /*145d0*/  STL.64 [R1+0x11a0], R22 ;  /* 0x0011a01601007387 */ /* 0x000fe80000100a00 */
[----:B--2---:R-:W-:Y:S01]  /*145e0*/  STL.64 [R1+0x1168], R26 ;  /* 0x0011681a01007387 */ /* 0x004fe20000100a00 */
[----:B------:R0:W-:Y:S03]  /*145f0*/  STL.64 [R1+0x1160], R24 ;  /* 0x0011601801007387 */ /* 0x0001e60000100a00 */
[----:B0-----:R-:W2:Y:S01]  /*14600*/  LDL.LU R24, [R1+0x8a0] ;  /* 0x0008a00001187983 */ /* 0x001ea20000300800 */
[----:B------:R-:W2:Y:S02]  /*14610*/  LDL.LU R25, [R1+0x8a4] ;  /* 0x0008a40001197983 */ /* 0x000ea40000300800 */
[----:B------:R-:W2:Y:S02]  /*14620*/  LDL.LU R26, [R1+0x8a8] ;  /* 0x0008a800011a7983 */ /* 0x000ea40000300800 */
[----:B------:R-:W2:Y:S02]  /*14630*/  LDL.LU R27, [R1+0x8ac] ;  /* 0x0008ac00011b7983 */ /* 0x000ea40000300800 */
[----:B------:R-:W-:-:S02]  /*14640*/  IMAD.MOV.U32 R22, RZ, RZ, R29 ;  /* 0x000000ffff167224 */ /* 0x000fc400078e001d */
[----:B---3--:R-:W-:-:S05]  /*14650*/  IMAD.MOV.U32 R23, RZ, RZ, R19 ;  /* 0x000000ffff177224 */ /* 0x008fca00078e0013 */
[----:B------:R0:W-:Y:S02]  /*14660*/  STL.64 [R1+0x11b8], R22 ;  /* 0x0011b81601007387 */ /* 0x0001e40000100a00 */
[----:B0-----:R-:W-:Y:S02]  /*14670*/  IMAD.MOV.U32 R22, RZ, RZ, R18 ;  /* 0x000000ffff167224 */ /* 0x001fe400078e0012 */
[----:B----4-:R-:W-:-:S05]  /*14680*/  IMAD.MOV.U32 R23, RZ, RZ, R17 ;  /* 0x000000ffff177224 */ /* 0x010fca00078e0011 */
[----:B------:R-:W-:Y:S04]  /*14690*/  STL.64 [R1+0x11d0], R22 ;  /* 0x0011d01601007387 */ /* 0x000fe80000100a00 */
[----:B--2---:R-:W-:Y:S01]  /*146a0*/  STL.64 [R1+0x1180], R26 ;  /* 0x0011801a01007387 */ /* 0x004fe20000100a00 */
[----:B------:R0:W-:Y:S03]  /*146b0*/  STL.64 [R1+0x1178], R24 ;  /* 0x0011781801007387 */ /* 0x0001e60000100a00 */
[----:B0-----:R-:W2:Y:S01]  /*146c0*/  LDL.LU R24, [R1+0x9b0] ;  /* 0x0009b00001187983 */ /* 0x001ea20000300800 */
[----:B------:R-:W2:Y:S02]  /*146d0*/  LDL.LU R25, [R1+0x9b4] ;  /* 0x0009b40001197983 */ /* 0x000ea40000300800 */
[----:B------:R-:W3:Y:S02]  /*146e0*/  LDL.LU R26, [R1+0x9b8] ;  /* 0x0009b800011a7983 */ /* 0x000ee40000300800 */
[----:B------:R-:W3:Y:S01]  /*146f0*/  LDL.LU R27, [R1+0x9bc] ;  /* 0x0009bc00011b7983 */ /* 0x000ee20000300800 */
[----:B------:R-:W4:Y:S01]  /*14700*/  LDL.LU R20, [R1+0xb10] ;  /* 0x000b100001147983 */ /* 0x000f220000300800 */
[----:B------:R-:W4:Y:S02]  /*14710*/  LDL.LU R21, [R1+0xb14] ;  /* 0x000b140001157983 */ /* 0x000f240000300800 */
[----:B------:R-:W4:Y:S02]  /*14720*/  LDL.LU R22, [R1+0xb18] ;  /* 0x000b180001167983 */ /* 0x000f240000300800 */
[----:B------:R-:W4:Y:S01]  /*14730*/  LDL.LU R23, [R1+0xb1c] ;  /* 0x000b1c0001177983 */ /* 0x000f220000300800 */
[----:B---3--:R-:W-:Y:S01]  /*14740*/  STL.64 [R1+0x1198], R26 ;  /* 0x0011981a01007387 */ /* 0x008fe20000100a00 */
[----:B--2---:R0:W-:Y:S03]  /*14750*/  STL.64 [R1+0x1190], R24 ;  /* 0x0011901801007387 */ /* 0x0041e60000100a00 */
[----:B0-----:R-:W2:Y:S01]  /*14760*/  LDL.LU R24, [R1+0x9f0] ;  /* 0x0009f00001187983 */ /* 0x001ea20000300800 */
[----:B------:R-:W2:Y:S02]  /*14770*/  LDL.LU R25, [R1+0x9f4] ;  /* 0x0009f40001197983 */ /* 0x000ea40000300800 */
[----:B------:R-:W3:Y:S02]  /*14780*/  LDL.LU R26, [R1+0x9f8] ;  /* 0x0009f800011a7983 */ /* 0x000ee40000300800 */
[----:B------:R-:W3:Y:S02]  /*14790*/  LDL.LU R27, [R1+0x9fc] ;  /* 0x0009fc00011b7983 */ /* 0x000ee40000300800 */
        /* <DEDUP_REMOVED lines=10> */
[----:B------:R-:W2:Y:S02]  /*14840*/  LDL.LU R26, [R1+0xac8] ;  /* 0x000ac800011a7983 */ /* 0x000ea40000300800 */
[----:B------:R-:W2:Y:S01]  /*14850*/  LDL.LU R27, [R1+0xacc] ;  /* 0x000acc00011b7983 */ /* 0x000ea20000300800 */
[----:B------:R-:W3:Y:S01]  /*14860*/  LDL.LU R12, [R1+0x410] ;  /* 0x00041000010c7983 */ /* 0x000ee20000300800 */
[----:B------:R-:W3:Y:S02]  /*14870*/  LDL.LU R13, [R1+0x414] ;  /* 0x00041400010d7983 */ /* 0x000ee40000300800 */
[----:B------:R-:W2:Y:S02]  /*14880*/  LDL.LU R14, [R1+0x418] ;  /* 0x00041800010e7983 */ /* 0x000ea40000300800 */
[----:B------:R-:W2:Y:S02]  /*14890*/  LDL.LU R15, [R1+0x41c] ;  /* 0x00041c00010f7983 */ /* 0x000ea40000300800 */
[----:B------:R-:W-:-:S02]  /*148a0*/  IMAD.MOV.U32 R6, RZ, RZ, R16 ;  /* 0x000000ffff067224 */ /* 0x000fc400078e0010 */
[----:B------:R-:W-:-:S07]  /*148b0*/  IMAD.MOV.U32 R7, RZ, RZ, R3 ;  /* 0x000000ffff077224 */ /* 0x000fce00078e0003 */
[C---:B----4-:R-:W-:Y:S01]  /*148c0*/  HMMA.16816.F32.BF16 R4, R8.reuse, R6, R20 ;  /* 0x000000060804723c */ /* 0x050fe20000041814 */
[----:B--2---:R-:W-:Y:S01]  /*148d0*/  STL.64 [R1+0x1130], R14 ;  /* 0x0011300e01007387 */ /* 0x004fe20000100a00 */
[----:B---3--:R0:W-:Y:S03]  /*148e0*/  STL.64 [R1+0x1128], R12 ;  /* 0x0011280c01007387 */ /* 0x0081e60000100a00 */
[----:B0-----:R-:W2:Y:S01]  /*148f0*/  LDL.LU R12, [R1+0x620] ;  /* 0x00062000010c7983 */ /* 0x001ea20000300800 */
[----:B------:R-:W2:Y:S02]  /*14900*/  LDL.LU R13, [R1+0x624] ;  /* 0x00062400010d7983 */ /* 0x000ea40000300800 */
[----:B------:R-:W2:Y:S02]  /*14910*/  LDL.LU R14, [R1+0x628] ;  /* 0x00062800010e7983 */ /* 0x000ea40000300800 */
[----:B------:R-:W2:Y:S01]  /*14920*/  LDL.LU R15, [R1+0x62c] ;  /* 0x00062c00010f7983 */ /* 0x000ea20000300800 */
[----:B------:R-:W3:Y:S01]  /*14930*/  LDL.LU R16, [R1+0x3f0] ;  /* 0x0003f00001107983 */ /* 0x000ee20000300800 */
[----:B------:R-:W3:Y:S02]  /*14940*/  LDL.LU R17, [R1+0x3f4] ;  /* 0x0003f40001117983 */ /* 0x000ee40000300800 */
[----:B------:R-:W3:Y:S02]  /*14950*/  LDL.LU R18, [R1+0x3f8] ;  /* 0x0003f80001127983 */ /* 0x000ee40000300800 */
[----:B------:R-:W3:Y:S01]  /*14960*/  LDL.LU R19, [R1+0x3fc] ;  /* 0x0003fc0001137983 */ /* 0x000ee20000300800 */
[----:B------:R-:W4:Y:S06]  /*14970*/  LDL.LU.64 R22, [R1+0x11d0] ;  /* 0x0011d00001167983 */ /* 0x000f2c0000300a00 */
[----:B------:R-:W-:Y:S02]  /*14980*/  STL.64 [R1+0x2a0], R4 ;  /* 0x0002a00401007387 */ /* 0x000fe40000100a00 */
[----:B------:R-:W-:Y:S01]  /*14990*/  STL.64 [R1+0x2a8], R6 ;  /* 0x0002a80601007387 */ /* 0x000fe20000100a00 */
[C---:B----4-:R-:W-:Y:S01]  /*149a0*/  HMMA.16816.F32.BF16 R20, R8.reuse, R22, R24 ;  /* 0x000000160814723c */ /* 0x050fe20000041818 */
[----:B------:R-:W4:Y:S01]  /*149b0*/  LDL.LU.64 R26, [R1+0x11c8] ;  /* 0x0011c800011a7983 */ /* 0x000f220000300a00 */
[----:B------:R-:W4:Y:S11]  /*149c0*/  LDL.LU.64 R24, [R1+0x11c0] ;  /* 0x0011c00001187983 */ /* 0x000f360000300a00 */
[----:B------:R-:W-:Y:S10]  /*149d0*/  @!UPT UIADD3 URZ, URZ, URZ, URZ ;  /* 0x0000003f3f3ff290 */ /* 0x000ff4000fffe03f */
[----:B------:R-:W-:Y:S01]  /*149e0*/  STL.64 [R1+0x290], R20 ;  /* 0x0002901401007387 */ /* 0x000fe20000100a00 */
[----:B------:R0:W-:Y:S03]  /*149f0*/  STL.64 [R1+0x298], R22 ;  /* 0x0002981601007387 */ /* 0x0001e60000100a00 */
        /* <DEDUP_REMOVED lines=28> */
[----:B0-----:R-:W4:Y:S01]  /*14bc0*/  LDL.LU.64 R22, [R1+0x1158] ;  /* 0x0011580001167983 */ /* 0x001f220000300a00 */
[----:B------:R-:W-:Y:S02]  /*14bd0*/  IMAD.MOV.U32 R6, RZ, RZ, R2 ;  /* 0x000000ffff067224 */ /* 0x000fe400078e0002 */
[----:B------:R-:W-:Y:S01]  /*14be0*/  IMAD.MOV.U32 R7, RZ, RZ, R0 ;  /* 0x000000ffff077224 */ /* 0x000fe200078e0000 */
[C---:B----4-:R-:W-:Y:S01]  /*14bf0*/  HMMA.16816.F32.BF16 R24, R8.reuse, R22, R24 ;  /* 0x000000160818723c */ /* 0x050fe20000041818 */
[----:B------:R-:W-:Y:S02]  /*14c00*/  IMAD.MOV.U32 R2, RZ, RZ, R22 ;  /* 0x000000ffff027224 */ /* 0x000fe400078e0016 */
[----:B------:R-:W-:Y:S11]  /*14c10*/  IMAD.MOV.U32 R0, RZ, RZ, R23 ;  /* 0x000000ffff007224 */ /* 0x000ff600078e0017 */
[----:B------:R-:W-:Y:S09]  /*14c20*/  @!UPT UIADD3 URZ, URZ, URZ, URZ ;  /* 0x0000003f3f3ff290 */ /* 0x000ff2000fffe03f */
[----:B------:R-:W-:Y:S01]  /*14c30*/  STL.64 [R1+0x240], R24 ;  /* 0x0002401801007387 */ /* 0x000fe20000100a00 */
[----:B------:R0:W-:Y:S03]  /*14c40*/  STL.64 [R1+0x248], R26 ;  /* 0x0002481a01007387 */ /* 0x0001e60000100a00 */
[----:B0-----:R-:W4:Y:S01]  /*14c50*/  LDL.LU.64 R26, [R1+0x1150] ;  /* 0x00115000011a7983 */ /* 0x001f220000300a00 */
[----:B------:R-:W4:Y:S02]  /*14c60*/  LDL.LU.64 R22, [R1+0x1148] ;  /* 0x0011480001167983 */ /* 0x000f240000300a00 */
[----:B------:R-:W4:Y:S02]  /*14c70*/  LDL.LU.64 R20, [R1+0x1140] ;  /* 0x0011400001147983 */ /* 0x000f240000300a00 */
[C---:B----4-:R-:W-:Y:S01]  /*14c80*/  HMMA.16816.F32.BF16 R20, R8.reuse, R26, R20 ;  /* 0x0000001a0814723c */ /* 0x050fe20000041814 */
[----:B------:R-:W-:Y:S11]  /*14c90*/  IMAD.MOV.U32 R3, RZ, RZ, R27 ;  /* 0x000000ffff037224 */ /* 0x000ff600078e001b */
[----:B------:R-:W-:Y:S11]  /*14ca0*/  @!UPT UIADD3 URZ, URZ, URZ, URZ ;  /* 0x0000003f3f3ff290 */ /* 0x000ff6000fffe03f */
[----:B------:R0:W-:Y:S01]  /*14cb0*/  STL.64 [R1+0x340], R20 ;  /* 0x0003401401007387 */ /* 0x0001e20000100a00 */
[----:B------:R1:W-:Y:S02]  /*14cc0*/  STL.64 [R1+0x348], R22 ;  /* 0x0003481601007387 */ /* 0x0003e40000100a00 */
[----:B0-----:R-:W-:Y:S02]  /*14cd0*/  IMAD.MOV.U32 R20, RZ, RZ, R26 ;  /* 0x000000ffff147224 */ /* 0x001fe400078e001a */
[----:B------:R-:W2:Y:S02]  /*14ce0*/  LDL.LU.64 R26, [R1+0x1138] ;  /* 0x00113800011a7983 */ /* 0x000ea40000300a00 */
[C---:B--2---:R-:W-:Y:S01]  /*14cf0*/  HMMA.16816.F32.BF16 R12, R8.reuse, R26, R12 ;  /* 0x0000001a080c723c */ /* 0x044fe2000004180c */
[----:B-1----:R-:W-:Y:S02]  /*14d00*/  IMAD.MOV.U32 R22, RZ, RZ, R26 ;  /* 0x000000ffff167224 */ /* 0x002fe400078e001a */
[----:B------:R-:W-:Y:S11]  /*14d10*/  IMAD.MOV.U32 R21, RZ, RZ, R27 ;  /* 0x000000ffff157224 */ /* 0x000ff600078e001b */
[----:B------:R-:W-:Y:S09]  /*14d20*/  @!UPT UIADD3 URZ, URZ, URZ, URZ ;  /* 0x0000003f3f3ff290 */ /* 0x000ff2000fffe03f */
[----:B------:R-:W-:Y:S01]  /*14d30*/  STL.64 [R1+0x380], R12 ;  /* 0x0003800c01007387 */ /* 0x000fe20000100a00 */
[----:B------:R0:W-:Y:S03]  /*14d40*/  STL.64 [R1+0x388], R14 ;  /* 0x0003880e01007387 */ /* 0x0001e60000100a00 */
[----:B0-----:R-:W2:Y:S01]  /*14d50*/  LDL.LU.64 R14, [R1+0x1130] ;  /* 0x00113000010e7983 */ /* 0x001ea20000300a00 */
[----:B------:R-:W2:Y:S02]  /*14d60*/  LDL.LU.64 R12, [R1+0x1128] ;  /* 0x00112800010c7983 */ /* 0x000ea40000300a00 */
[----:B------:R-:W2:Y:S02]  /*14d70*/  LDL.LU.64 R26, [R1+0x1120] ;  /* 0x00112000011a7983 */ /* 0x000ea40000300a00 */
[----:B------:R-:W-:Y:S01]  /*14d80*/  STL [R1+0x10a0], R22 ;  /* 0x0010a01601007387 */ /* 0x000fe20000100800 */
[----:B------:R0:W-:Y:S04]  /*14d90*/  STL.64 [R1+0x1098], R20 ;  /* 0x0010981401007387 */ /* 0x0001e80000100a00 */
[----:B0-----:R-:W4:Y:S01]  /*14da0*/  LDL.LU R20, [R1+0xb60] ;  /* 0x000b600001147983 */ /* 0x001f220000300800 */
[----:B------:R-:W4:Y:S02]  /*14db0*/  LDL.LU R21, [R1+0xb64] ;  /* 0x000b640001157983 */ /* 0x000f240000300800 */
[----:B------:R-:W3:Y:S02]  /*14dc0*/  LDL.LU R22, [R1+0xb68] ;  /* 0x000b680001167983 */ /* 0x000ee40000300800 */
[----:B------:R-:W3:Y:S01]  /*14dd0*/  LDL.LU R23, [R1+0xb6c] ;  /* 0x000b6c0001177983 */ /* 0x000ee20000300800 */
[C---:B--2---:R-:W-:Y:S01]  /*14de0*/  HMMA.16816.F32.BF16 R24, R8.reuse, R26, R12 ;  /* 0x0000001a0818723c */ /* 0x044fe2000004180c */
[----:B---3--:R0:W-:Y:S01]  /*14df0*/  STL.64 [R1+0x10b0], R22 ;  /* 0x0010b01601007387 */ /* 0x0081e20000100a00 */
[----:B----4-:R-:W-:Y:S03]  /*14e00*/  STL.64 [R1+0x10a8], R20 ;  /* 0x0010a81401007387 */ /* 0x010fe60000100a00 */
[----:B0-----:R-:W2:Y:S01]  /*14e10*/  LDL.LU.64 R22, [R1+0x108] ;  /* 0x0001080001167983 */ /* 0x001ea20000300a00 */
[----:B------:R-:W3:Y:S02]  /*14e20*/  LDL.LU.64 R14, [R1+0x1118] ;  /* 0x00111800010e7983 */ /* 0x000ee40000300a00 */
[----:B------:R-:W3:Y:S11]  /*14e30*/  LDL.LU.64 R12, [R1+0x1110] ;  /* 0x00111000010c7983 */ /* 0x000ef60000300a00 */
[----:B------:R-:W-:Y:S04]  /*14e40*/  @!UPT UIADD3 URZ, URZ, URZ, URZ ;  /* 0x0000003f3f3ff290 */ /* 0x000fe8000fffe03f */
[----:B------:R-:W-:Y:S01]  /*14e50*/  STL.64 [R1+0x410], R24 ;  /* 0x0004101801007387 */ /* 0x000fe20000100a00 */
[----:B------:R0:W-:Y:S04]  /*14e60*/  STL.64 [R1+0x418], R26 ;  /* 0x0004181a01007387 */ /* 0x0001e80000100a00 */
        /* <DEDUP_REMOVED lines=16> */
[----:B------:R-:W3:Y:S11]  /*14f70*/  LDL.LU.64 R14, [R1+0x10d0] ;  /* 0x0010d000010e7983 */ /* 0x000ef60000300a00 */
[----:B------:R-:W-:Y:S10]  /*14f80*/  @!UPT UIADD3 URZ, URZ, URZ, URZ ;  /* 0x0000003f3f3ff290 */ /* 0x000ff4000fffe03f */
[----:B------:R-:W-:Y:S01]  /*14f90*/  STL.64 [R1+0x7b0], R24 ;  /* 0x0007b01801007387 */ /* 0x000fe20000100a00 */
[----:B------:R0:W-:Y:S03]  /*14fa0*/  STL.64 [R1+0x7b8], R26 ;  /* 0x0007b81a01007387 */ /* 0x0001e60000100a00 */
[----:B0-----:R-:W4:Y:S02]  /*14fb0*/  LDL.LU.64 R26, [R1+0x10c8] ;  /* 0x0010c800011a7983 */ /* 0x001f240000300a00 */
[C---:B----4-:R-:W-:Y:S11]  /*14fc0*/  HMMA.16816.F32.BF16 R16, R8.reuse, R26, R16 ;  /* 0x0000001a0810723c */ /* 0x050ff60000041810 */
[----:B------:R-:W-:Y:S11]  /*14fd0*/  @!UPT UIADD3 URZ, URZ, URZ, URZ ;  /* 0x0000003f3f3ff290 */ /* 0x000ff6000fffe03f */
[----:B------:R-:W-:Y:S01]  /*14fe0*/  @!UPT UIADD3 URZ, URZ, URZ, URZ ;  /* 0x0000003f3f3ff290 */ /* 0x000fe2000fffe03f */
[----:B------:R-:W-:Y:S01]  /*14ff0*/  STL.64 [R1+0x7a0], R16 ;  /* 0x0007a01001007387 */ /* 0x000fe20000100a00 */
[----:B------:R0:W-:Y:S03]  /*15000*/  STL.64 [R1+0x7a8], R18 ;  /* 0x0007a81201007387 */ /* 0x0001e60000100a00 */
[----:B0-----:R-:W4:Y:S01]  /*15010*/  LDL.LU.64 R18, [R1+0x10c0] ;  /* 0x0010c00001127983 */ /* 0x001f220000300a00 */
[----:B------:R-:W4:Y:S02]  /*15020*/  LDL.LU.64 R16, [R1+0x10b8] ;  /* 0x0010b80001107983 */ /* 0x000f240000300a00 */
[----:B------:R0:W-:Y:S02]  /*15030*/  STL.64 [R1+0xff0], R26 ;  /* 0x000ff01a01007387 */ /* 0x0001e40000100a00 */
[----:B0-----:R-:W2:Y:S01]  /*15040*/  LDL.LU.64 R26, [R1+0xe8] ;  /* 0x0000e800011a7983 */ /* 0x001ea20000300a00 */
[----:B----4-:R-:W-:Y:S03]  /*15050*/  HMMA.16816.F32.BF16 R4, R8, R6, R16 ;  /* 0x000000060804723c */ /* 0x010fe60000041810 */
[----:B------:R-:W0:Y:S04]  /*15060*/  LDSM.16.MT88.4 R8, [R28+0x4380] ;  /* 0x004380001c08783b */ /* 0x000e280000004200 */
[----:B------:R-:W3:Y:S11]  /*15070*/  LDL.LU R16, [R1+0xc70] ;  /* 0x000c700001107983 */ /* 0x000ef60000300800 */
[----:B------:R-:W-:Y:S05]  /*15080*/  @!UPT UIADD3 URZ, URZ, URZ, URZ ;  /* 0x0000003f3f3ff290 */ /* 0x000fea000fffe03f */
[----:B------:R-:W-:Y:S01]  /*15090*/  STL.64 [R1+0x770], R4 ;  /* 0x0007700401007387 */ /* 0x000fe20000100a00 */
[----:B------:R-:W-:Y:S02]  /*150a0*/  STL.64 [R1+0x778], R6 ;  /* 0x0007780601007387 */ /* 0x000fe40000100a00 */
[----:B------:R-:W3:Y:S02]  /*150b0*/  LDL.LU R17, [R1+0xc74] ;  /* 0x000c740001117983 */ /* 0x000ee40000300800 */
[----:B------:R-:W3:Y:S01]  /*150c0*/  LDL.LU R18, [R1+0xc78] ;  /* 0x000c780001127983 */ /* 0x000ee20000300800 */
[----:B------:R-:W3:Y:S04]  /*150d0*/  LDL.LU R19, [R1+0xc7c] ;  /* 0x000c7c0001137983 */ /* 0x000ee80000300800 */
[----:B------:R-:W3:Y:S04]  /*150e0*/  LDSM.16.MT88.4 R4, [R28+0x4300] ;  /* 0x004300001c04783b */ /* 0x000ee80000004200 */
[----:B0-----:R0:W-:Y:S01]  /*150f0*/  STL [R1+0xf94], R8 ;  /* 0x000f940801007387 */ /* 0x0011e20000100800 */
[----:B------:R1:W-:Y:S02]  /*15100*/  STL [R1+0xf90], R9 ;  /* 0x000f900901007387 */ /* 0x0003e40000100800 */
[----:B------:R4:W-:Y:S02]  /*15110*/  STL [R1+0xf8c], R10 ;  /* 0x000f8c0a01007387 */ /* 0x0009e40000100800 */
[----:B------:R2:W-:Y:S01]  /*15120*/  STL [R1+0xf88], R11 ;  /* 0x000f880b01007387 */ /* 0x0005e20000100800 */
[----:B0-----:R-:W3:Y:S01]  /*15130*/  LDL.LU R8, [R1+0xb90] ;  /* 0x000b900001087983 */ /* 0x001ee20000300800 */
[----:B-1----:R-:W3:Y:S02]  /*15140*/  LDL.LU R9, [R1+0xb94] ;  /* 0x000b940001097983 */ /* 0x002ee40000300800 */
[----:B----4-:R-:W4:Y:S02]  /*15150*/  LDL.LU R10, [R1+0xb98] ;  /* 0x000b9800010a7983 */ /* 0x010f240000300800 */
[----:B--2---:R-:W4:Y:S01]  /*15160*/  LDL.LU R11, [R1+0xb9c] ;  /* 0x000b9c00010b7983 */ /* 0x004f220000300800 */
[C---:B---3--:R-:W-:Y:S08]  /*15170*/  HMMA.16816.F32.BF16 R16, R4.reuse, R14, R16 ;  /* 0x0000000e0410723c */ /* 0x048ff00000041810 */
[----:B----4-:R-:W-:Y:S11]  /*15180*/  HMMA.16816.F32.BF16 R8, R4, R22, R8 ;  /* 0x000000160408723c */ /* 0x010ff60000041808 */
[----:B------:R-:W-:Y:S04]  /*15190*/  @!UPT UIADD3 URZ, URZ, URZ, URZ ;  /* 0x0000003f3f3ff290 */ /* 0x000fe8000fffe03f */
[----:B------:R0:W-:Y:S01]  /*151a0*/  STL.64 [R1+0x230], R16 ;  /* 0x0002301001007387 */ /* 0x0001e20000100a00 */
[----:B------:R1:W-:Y:S02]  /*151b0*/  STL.64 [R1+0x238], R18 ;  /* 0x0002381201007387 */ /* 0x0003e40000100a00 */
[----:B0-----:R-:W-:-:S05]  /*151c0*/  IMAD.MOV.U32 R16, RZ, RZ, R14 ;  /* 0x000000ffff107224 */ /* 0x001fca00078e000e */
[----:B------:R-:W-:Y:S01]  /*151d0*/  STL [R1+0xf98], R16 ;  /* 0x000f981001007387 */ /* 0x000fe20000100800 */
[----:B-1----:R-:W2:Y:S03]  /*151e0*/  LDL.LU.64 R18, [R1+0xf8] ;  /* 0x0000f80001127983 */ /* 0x002ea60000300a00 */
[----:B------:R-:W-:Y:S01]  /*151f0*/  STL.64 [R1+0x220], R8 ;  /* 0x0002200801007387 */ /* 0x000fe20000100a00 */
[----:B------:R0:W-:Y:S02]  /*15200*/  STL.64 [R1+0x228], R10 ;  /* 0x0002280a01007387 */ /* 0x0001e40000100a00 */
[----:B0-----:R-:W-:Y:S02]  /*15210*/  IMAD.MOV.U32 R10, RZ, RZ, R22 ;  /* 0x000000ffff0a7224 */ /* 0x001fe400078e0016 */
[----:B------:R-:W-:Y:S02]  /*15220*/  IMAD.MOV.U32 R11, RZ, RZ, R23 ;  /* 0x000000ffff0b7224 */ /* 0x000fe400078e0017 */
[----:B------:R-:W2:Y:S01]  /*15230*/  LDL.LU.64 R22, [R1+0x10b0] ;  /* 0x0010b00001167983 */ /* 0x000ea20000300a00 */
[----:B------:R-:W2:Y:S02]  /*15240*/  LDL.LU.64 R20, [R1+0x10a8] ;  /* 0x0010a80001147983 */ /* 0x000ea40000300a00 */
[----:B--2---:R-:W-:Y:S01]  /*15250*/  HMMA.16816.F32.BF16 R20, R4, R18, R20 ;  /* 0x000000120414723c */ /* 0x004fe20000041814 */
[----:B------:R-:W-:Y:S11]  /*15260*/  IMAD.MOV.U32 R9, RZ, RZ, R18 ;  /* 0x000000ffff097224 */ /* 0x000ff600078e0012 */
[----:B------:R-:W-:Y:S11]  /*15270*/  @!UPT UIADD3 URZ, URZ, URZ, URZ ;  /* 0x0000003f3f3ff290 */ /* 0x000ff6000fffe03f */
[----:B------:R-:W-:Y:S01]  /*15280*/  STL.64 [R1+0x210], R20 ;  /* 0x0002101401007387 */ /* 0x000fe20000100a00 */
[----:B------:R0:W-:Y:S03]  /*15290*/  STL.64 [R1+0x218], R22 ;  /* 0x0002181601007387 */ /* 0x0001e60000100a00 */
[----:B0-----:R-:W2:Y:S01]  /*152a0*/  LDL.LU R22, [R1+0x10a0] ;  /* 0x0010a00001167983 */ /* 0x001ea20000300800 */
[----:B------:R-:W3:Y:S02]  /*152b0*/  LDL.LU.64 R20, [R1+0x1098] ;  /* 0x0010980001147983 */ /* 0x000ee40000300a00 */
[----:B------:R-:W-:Y:S02]  /*152c0*/  STL.64 [R1+0x1088], R10 ;  /* 0x0010880a01007387 */ /* 0x000fe40000100a00 */
[----:B------:R0:W-:Y:S01]  /*152d0*/  STL [R1+0x1080], R9 ;  /* 0x0010800901007387 */ /* 0x0001e20000100800 */
[----:B------:R-:W4:Y:S04]  /*152e0*/  LDL.LU R8, [R1+0xb40] ;  /* 0x000b400001087983 */ /* 0x000f280000300800 */
[----:B0-----:R-:W4:Y:S01]  /*152f0*/  LDL.LU R9, [R1+0xb44] ;  /* 0x000b440001097983 */ /* 0x001f220000300800 */
[----:B------:R-:W4:Y:S02]  /*15300*/  LDL.LU R10, [R1+0xb48] ;  /* 0x000b4800010a7983 */ /* 0x000f240000300800 */
[----:B------:R-:W4:Y:S02]  /*15310*/  LDL.LU R11, [R1+0xb4c] ;  /* 0x000b4c00010b7983 */ /* 0x000f240000300800 */
[----:B------:R-:W-:-:S02]  /*15320*/  IMAD.MOV.U32 R18, RZ, RZ, R26 ;  /* 0x000000ffff127224 */ /* 0x000fc400078e001a */
[----:B------:R-:W-:Y:S02]  /*15330*/  IMAD.MOV.U32 R17, RZ, RZ, R19 ;  /* 0x000000ffff117224 */ /* 0x000fe400078e0013 */
[----:B------:R-:W-:Y:S01]  /*15340*/  IMAD.MOV.U32 R14, RZ, RZ, R27 ;  /* 0x000000ffff0e7224 */ /* 0x000fe200078e001b */
[----:B----4-:R-:W-:Y:S11]  /*15350*/  HMMA.16816.F32.BF16 R8, R4, R26, R8 ;  /* 0x0000001a0408723c */ /* 0x010ff60000041808 */
[----:B------:R-:W-:Y:S11]  /*15360*/  @!UPT UIADD3 URZ, URZ, URZ, URZ ;  /* 0x0000003f3f3ff290 */ /* 0x000ff6000fffe03f */
[----:B------:R-:W-:Y:S01]  /*15370*/  @!UPT UIADD3 URZ, URZ, URZ, URZ ;  /* 0x0000003f3f3ff290 */ /* 0x000fe2000fffe03f */
[----:B------:R-:W-:Y:S01]  /*15380*/  STL.64 [R1+0x200], R8 ;  /* 0x0002000801007387 */ /* 0x000fe20000100a00 */
[----:B------:R-:W-:Y:S02]  /*15390*/  STL.64 [R1+0x208], R10 ;  /* 0x0002080a01007387 */ /* 0x000fe40000100a00 */
[----:B------:R-:W-:Y:S02]  /*153a0*/  STL [R1+0x1094], R18 ;  /* 0x0010941201007387 */ /* 0x000fe40000100800 */
[----:B------:R-:W-:Y:S01]  /*153b0*/  STL [R1+0x1090], R17 ;  /* 0x0010901101007387 */ /* 0x000fe20000100800 */
[----:B------:R-:W4:Y:S04]  /*153c0*/  LDL.64 R26, [R1+0x68] ;  /* 0x00006800011a7983 */ /* 0x000f280000100a00 */
[----:B----4-:R-:W-:Y:S01]  /*153d0*/  STL.64 [R1+0x1000], R26 ;  /* 0x0010001a01007387 */ /* 0x010fe20000100a00 */
[----:B------:R0:W-:Y:S03]  /*153e0*/  STL.64 [R1+0xfc0], R14 ;  /* 0x000fc00e01007387 */ /* 0x0001e60000100a00 */
[----:B0-----:R-:W4:Y:S04]  /*153f0*/  LDL.LU.64 R14, [R1+0x48] ;  /* 0x00004800010e7983 */ /* 0x001f280000300a00 */
[----:B----4-:R0:W-:Y:S04]  /*15400*/  STL.64 [R1+0xfd8], R14 ;  /* 0x000fd80e01007387 */ /* 0x0101e80000100a00 */
[----:B0-----:R-:W4:Y:S04]  /*15410*/  LDL.LU.64 R14, [R1+0x58] ;  /* 0x00005800010e7983 */ /* 0x001f280000300a00 */
[----:B----4-:R0:W-:Y:S01]  /*15420*/  STL.64 [R1+0xff8], R14 ;  /* 0x000ff80e01007387 */ /* 0x0101e20000100a00 */
[----:B------:R-:W4:Y:S02]  /*15430*/  LDL.LU R12, [R1+0x460] ;  /* 0x00046000010c7983 */ /* 0x000f240000300800 */
[----:B------:R-:W4:Y:S01]  /*15440*/  LDL.LU R13, [R1+0x464] ;  /* 0x00046400010d7983 */ /* 0x000f220000300800 */
[----:B0-----:R-:W2:Y:S01]  /*15450*/  LDL.LU R14, [R1+0x468] ;  /* 0x00046800010e7983 */ /* 0x001ea20000300800 */
[----:B------:R-:W2:Y:S03]  /*15460*/  LDL.LU R15, [R1+0x46c] ;  /* 0x00046c00010f7983 */ /* 0x000ea60000300800 */
[----:B--2---:R-:W-:Y:S01]  /*15470*/  STL.64 [R1+0x1010], R14 ;  /* 0x0010100e01007387 */ /* 0x004fe20000100a00 */
[----:B----4-:R0:W-:Y:S03]  /*15480*/  STL.64 [R1+0x1008], R12 ;  /* 0x0010080c01007387 */ /* 0x0101e60000100a00 */
[----:B0-----:R-:W2:Y:S01]  /*15490*/  LDL.LU R12, [R1+0x9e0] ;  /* 0x0009e000010c7983 */ /* 0x001ea20000300800 */
[----:B------:R-:W2:Y:S02]  /*154a0*/  LDL.LU R13, [R1+0x9e4] ;  /* 0x0009e400010d7983 */ /* 0x000ea40000300800 */
[----:B------:R-:W4:Y:S02]  /*154b0*/  LDL.LU R14, [R1+0x9e8] ;  /* 0x0009e800010e7983 */ /* 0x000f240000300800 */
[----:B------:R-:W4:Y:S02]  /*154c0*/  LDL.LU R15, [R1+0x9ec] ;  /* 0x0009ec00010f7983 */ /* 0x000f240000300800 */
[----:B----4-:R0:W-:Y:S01]  /*154d0*/  STL.64 [R1+0x1020], R14 ;  /* 0x0010200e01007387 */ /* 0x0101e20000100a00 */
[----:B--2---:R-:W-:Y:S02]  /*154e0*/  STL.64 [R1+0x1018], R12 ;  /* 0x0010180c01007387 */ /* 0x004fe40000100a00 */
[----:B0-----:R-:W-:-:S02]  /*154f0*/  IMAD.MOV.U32 R14, RZ, RZ, R22 ;  /* 0x000000ffff0e7224 */ /* 0x001fc400078e0016 */
[----:B---3--:R-:W-:-:S05]  /*15500*/  IMAD.MOV.U32 R15, RZ, RZ, R21 ;  /* 0x000000ffff0f7224 */ /* 0x008fca00078e0015 */
[----:B------:R0:W-:Y:S01]  /*15510*/  STL.64 [R1+0x1030], R14 ;  /* 0x0010300e01007387 */ /* 0x0001e20000100a00 */
[----:B------:R-:W2:Y:S02]  /*15520*/  LDL.LU R16, [R1+0xb00] ;  /* 0x000b000001107983 */ /* 0x000ea40000300800 */
[----:B------:R-:W2:Y:S02]  /*15530*/  LDL.LU R17, [R1+0xb04] ;  /* 0x000b040001117983 */ /* 0x000ea40000300800 */
[----:B------:R-:W2:Y:S01]  /*15540*/  LDL.LU R18, [R1+0xb08] ;  /* 0x000b080001127983 */ /* 0x000ea20000300800 */
[----:B------:R-:W2:Y:S01]  /*15550*/  LDL.LU R19, [R1+0xb0c] ;  /* 0x000b0c0001137983 */ /* 0x000ea20000300800 */
[----:B------:R-:W2:Y:S02]  /*15560*/  LDL.LU.64 R10, [R1+0xd8] ;  /* 0x0000d800010a7983 */ /* 0x000ea40000300a00 */
[----:B0-----:R-:W-:Y:S02]  /*15570*/  IMAD.MOV.U32 R14, RZ, RZ, R20 ;  /* 0x000000ffff0e7224 */ /* 0x001fe400078e0014 */
[----:B------:R-:W-:-:S05]  /*15580*/  IMAD.MOV.U32 R15, RZ, RZ, R3 ;  /* 0x000000ffff0f7224 */ /* 0x000fca00078e0003 */
[----:B------:R-:W-:Y:S01]  /*15590*/  STL.64 [R1+0x1048], R14 ;  /* 0x0010480e01007387 */ /* 0x000fe20000100a00 */
[----:B------:R-:W3:Y:S03]  /*155a0*/  LDL.64 R26, [R1+0x78] ;  /* 0x00007800011a7983 */ /* 0x000ee60000100a00 */
[----:B---3--:R0:W-:Y:S01]  /*155b0*/  STL.64 [R1+0x1028], R26 ;  /* 0x0010281a01007387 */ /* 0x0081e20000100a00 */
[----:B------:R-:W3:Y:S02]  /*155c0*/  LDL.LU R24, [R1+0xa00] ;  /* 0x000a000001187983 */ /* 0x000ee40000300800 */
[----:B------:R-:W3:Y:S01]  /*155d0*/  LDL.LU R25, [R1+0xa04] ;  /* 0x000a040001197983 */ /* 0x000ee20000300800 */
[----:B0-----:R-:W4:Y:S01]  /*155e0*/  LDL.LU R26, [R1+0xa08] ;  /* 0x000a0800011a7983 */ /* 0x001f220000300800 */
[----:B------:R-:W4:Y:S02]  /*155f0*/  LDL.LU R27, [R1+0xa0c] ;  /* 0x000a0c00011b7983 */ /* 0x000f240000300800 */
[----:B------:R-:W-:-:S02]  /*15600*/  IMAD.MOV.U32 R14, RZ, RZ, R2 ;  /* 0x000000ffff0e7224 */ /* 0x000fc400078e0002 */
[----:B------:R-:W-:-:S05]  /*15610*/  IMAD.MOV.U32 R15, RZ, RZ, R0 ;  /* 0x000000ffff0f7224 */ /* 0x000fca00078e0000 */
[----:B------:R-:W-:Y:S04]  /*15620*/  STL.64 [R1+0x1060], R14 ;  /* 0x0010600e01007387 */ /* 0x000fe80000100a00 */
[----:B----4-:R-:W-:Y:S01]  /*15630*/  STL.64 [R1+0x1040], R26 ;  /* 0x0010401a01007387 */ /* 0x010fe20000100a00 */
[----:B---3--:R0:W-:Y:S03]  /*15640*/  STL.64 [R1+0x1038], R24 ;  /* 0x0010381801007387 */ /* 0x0081e60000100a00 */
[----:B0-----:R-:W3:Y:S01]  /*15650*/  LDL.LU R24, [R1+0xa20] ;  /* 0x000a200001187983 */ /* 0x001ee20000300800 */
[----:B------:R-:W3:Y:S02]  /*15660*/  LDL.LU R25, [R1+0xa24] ;  /* 0x000a240001197983 */ /* 0x000ee40000300800 */
[----:B------:R-:W4:Y:S02]  /*15670*/  LDL.LU R26, [R1+0xa28] ;  /* 0x000a2800011a7983 */ /* 0x000f240000300800 */
[----:B------:R-:W4:Y:S01]  /*15680*/  LDL.LU R27, [R1+0xa2c] ;  /* 0x000a2c00011b7983 */ /* 0x000f220000300800 */
[----:B------:R-:W3:Y:S01]  /*15690*/  LDL.LU R20, [R1+0xae0] ;  /* 0x000ae00001147983 */ /* 0x000ee20000300800 */
[----:B------:R-:W3:Y:S02]  /*156a0*/  LDL.LU R21, [R1+0xae4] ;  /* 0x000ae40001157983 */ /* 0x000ee40000300800 */
[----:B------:R-:W3:Y:S02]  /*156b0*/  LDL.LU R22, [R1+0xae8] ;  /* 0x000ae80001167983 */ /* 0x000ee40000300800 */
[----:B------:R-:W3:Y:S01]  /*156c0*/  LDL.LU R23, [R1+0xaec] ;  /* 0x000aec0001177983 */ /* 0x000ee20000300800 */
[----:B------:R-:W3:Y:S01]  /*156d0*/  LDL.LU.64 R14, [R1+0xb8] ;  /* 0x0000b800010e7983 */ /* 0x000ee20000300a00 */
[C---:B--2---:R-:W-:Y:S03]  /*156e0*/  HMMA.16816.F32.BF16 R16, R4.reuse, R10, R16 ;  /* 0x0000000a0410723c */ /* 0x044fe60000041810 */
[----:B---3--:R0:W-:Y:S04]  /*156f0*/  STL.64 [R1+0x1078], R14 ;  /* 0x0010780e01007387 */ /* 0x0081e80000100a00 */
[----:B0-----:R-:W2:Y:S01]  /*15700*/  LDL.LU.64 R14, [R1+0xc8] ;  /* 0x0000c800010e7983 */ /* 0x001ea20000300a00 */
[----:B----4-:R-:W-:Y:S02]  /*15710*/  STL.64 [R1+0x1058], R26 ;  /* 0x0010581a01007387 */ /* 0x010fe40000100a00 */
[----:B------:R0:W-:Y:S02]  /*15720*/  STL.64 [R1+0x1050], R24 ;  /* 0x0010501801007387 */ /* 0x0001e40000100a00 */
[----:B0-----:R-:W3:Y:S01]  /*15730*/  LDL.LU R24, [R1+0xa90] ;  /* 0x000a900001187983 */ /* 0x001ee20000300800 */
[----:B------:R-:W3:Y:S02]  /*15740*/  LDL.LU R25, [R1+0xa94] ;  /* 0x000a940001197983 */ /* 0x000ee40000300800 */
[----:B------:R-:W4:Y:S02]  /*15750*/  LDL.LU R26, [R1+0xa98] ;  /* 0x000a9800011a7983 */ /* 0x000f240000300800 */
[----:B------:R-:W4:Y:S02]  /*15760*/  LDL.LU R27, [R1+0xa9c] ;  /* 0x000a9c00011b7983 */ /* 0x000f240000300800 */
[----:B------:R-:W-:Y:S01]  /*15770*/  IMAD.MOV.U32 R8, RZ, RZ, R11 ;  /* 0x000000ffff087224 */ /* 0x000fe200078e000b */
[----:B----4-:R-:W-:Y:S01]  /*15780*/  STL.64 [R1+0x1070], R26 ;  /* 0x0010701a01007387 */ /* 0x010fe20000100a00 */
[----:B---3--:R0:W-:Y:S03]  /*15790*/  STL.64 [R1+0x1068], R24 ;  /* 0x0010681801007387 */ /* 0x0081e60000100a00 */
[----:B0-----:R-:W3:Y:S01]  /*157a0*/  LDL.LU R24, [R1+0xaa0] ;  /* 0x000aa00001187983 */ /* 0x001ee20000300800 */
[----:B------:R-:W3:Y:S02]  /*157b0*/  LDL.LU R25, [R1+0xaa4] ;  /* 0x000aa40001197983 */ /* 0x000ee40000300800 */
[----:B------:R-:W3:Y:S02]  /*157c0*/  LDL.LU R26, [R1+0xaa8] ;  /* 0x000aa800011a7983 */ /* 0x000ee40000300800 */
[----:B------:R-:W3:Y:S01]  /*157d0*/  LDL.LU R27, [R1+0xaac] ;  /* 0x000aac00011b7983 */ /* 0x000ee20000300800 */
[----:B------:R0:W-:Y:S01]  /*157e0*/  STL.64 [R1+0x1f0], R16 ;  /* 0x0001f01001007387 */ /* 0x0001e20000100a00 */
[----:B------:R1:W-:Y:S02]  /*157f0*/  STL.64 [R1+0x1f8], R18 ;  /* 0x0001f81201007387 */ /* 0x0003e40000100a00 */
[----:B0-----:R-:W-:Y:S01]  /*15800*/  IMAD.MOV.U32 R16, RZ, RZ, R10 ;  /* 0x000000ffff107224 */ /* 0x001fe200078e000a */
[----:B-1----:R-:W4:Y:S01]  /*15810*/  LDL.LU R18, [R1+0x1094] ;  /* 0x0010940001127983 */ /* 0x002f220000300800 */
[----:B------:R-:W2:Y:S02]  /*15820*/  LDL.LU R17, [R1+0x1090] ;  /* 0x0010900001117983 */ /* 0x000ea40000300800 */
[----:B------:R-:W2:Y:S02]  /*15830*/  LDL.LU.64 R10, [R1+0x1088] ;  /* 0x00108800010a7983 */ /* 0x000ea40000300a00 */
[----:B------:R-:W3:Y:S01]  /*15840*/  LDL.LU R9, [R1+0x1080] ;  /* 0x0010800001097983 */ /* 0x000ee20000300800 */
[----:B--2---:R-:W-:Y:S01]  /*15850*/  STL.64 [R1+0xfb8], R10 ;  /* 0x000fb80a01007387 */ /* 0x004fe20000100a00 */
[----:B---3--:R0:W-:Y:S03]  /*15860*/  STL.64 [R1+0xfb0], R8 ;  /* 0x000fb00801007387 */ /* 0x0081e60000100a00 */
[----:B0-----:R-:W2:Y:S01]  /*15870*/  LDL.LU R8, [R1+0x4a0] ;  /* 0x0004a00001087983 */ /* 0x001ea20000300800 */
[----:B------:R-:W2:Y:S02]  /*15880*/  LDL.LU R9, [R1+0x4a4] ;  /* 0x0004a40001097983 */ /* 0x000ea40000300800 */
[----:B------:R-:W3:Y:S02]  /*15890*/  LDL.LU R10, [R1+0x4a8] ;  /* 0x0004a800010a7983 */ /* 0x000ee40000300800 */
[----:B------:R-:W3:Y:S01]  /*158a0*/  LDL.LU R11, [R1+0x4ac] ;  /* 0x0004ac00010b7983 */ /* 0x000ee20000300800 */
[----:B------:R-:W-:Y:S01]  /*158b0*/  HMMA.16816.F32.BF16 R20, R4, R14, R20 ;  /* 0x0000000e0414723c */ /* 0x000fe20000041814 */
        /* <DEDUP_REMOVED lines=11> */
[----:B------:R-:W2:Y:S02]  /*15970*/  LDL.LU R11, [R1+0x4bc] ;  /* 0x0004bc00010b7983 */ /* 0x000ea40000300800 */
[----:B------:R-:W-:Y:S01]  /*15980*/  STL.64 [R1+0x1e0], R20 ;  /* 0x0001e01401007387 */ /* 0x000fe20000100a00 */
[----:B------:R0:W-:Y:S02]  /*15990*/  STL.64 [R1+0x1e8], R22 ;  /* 0x0001e81601007387 */ /* 0x0001e40000100a00 */
[----:B0-----:R-:W-:-:S02]  /*159a0*/  IMAD.MOV.U32 R22, RZ, RZ, R14 ;  /* 0x000000ffff167224 */ /* 0x001fc400078e000e */
[----:B------:R-:W-:Y:S02]  /*159b0*/  IMAD.MOV.U32 R23, RZ, RZ, R15 ;  /* 0x000000ffff177224 */ /* 0x000fe400078e000f */
[----:B------:R-:W3:Y:S02]  /*159c0*/  LDL.LU.64 R14, [R1+0x1078] ;  /* 0x00107800010e7983 */ /* 0x000ee40000300a00 */
[C---:B---3--:R-:W-:Y:S01]  /*159d0*/  HMMA.16816.F32.BF16 R24, R4.reuse, R14, R24 ;  /* 0x0000000e0418723c */ /* 0x048fe20000041818 */
[----:B------:R-:W-:Y:S02]  /*159e0*/  IMAD.MOV.U32 R20, RZ, RZ, R14 ;  /* 0x000000ffff147224 */ /* 0x000fe400078e000e */
[----:B------:R-:W-:Y:S11]  /*159f0*/  IMAD.MOV.U32 R21, RZ, RZ, R15 ;  /* 0x000000ffff157224 */ /* 0x000ff600078e000f */
[----:B------:R-:W-:Y:S09]  /*15a00*/  @!UPT UIADD3 URZ, URZ, URZ, URZ ;  /* 0x0000003f3f3ff290 */ /* 0x000ff2000fffe03f */
[----:B------:R-:W-:Y:S01]  /*15a10*/  STL.64 [R1+0x1d0], R24 ;  /* 0x0001d01801007387 */ /* 0x000fe20000100a00 */
[----:B------:R0:W-:Y:S03]  /*15a20*/  STL.64 [R1+0x1d8], R26 ;  /* 0x0001d81a01007387 */ /* 0x0001e60000100a00 */
        /* <DEDUP_REMOVED lines=22> */
[----:B0-----:R-:W2:Y:S01]  /*15b90*/  LDL.LU.64 R14, [R1+0x1020] ;  /* 0x00102000010e7983 */ /* 0x001ea20000300a00 */
[----:B------:R-:W2:Y:S02]  /*15ba0*/  LDL.LU.64 R12, [R1+0x1018] ;  /* 0x00101800010c7983 */ /* 0x000ea40000300a00 */
[----:B---3--:R-:W-:Y:S01]  /*15bb0*/  IMAD.MOV.U32 R29, RZ, RZ, R27 ;  /* 0x000000ffff1d7224 */ /* 0x008fe200078e001b */
[C---:B--2---:R-:W-:Y:S11]  /*15bc0*/  HMMA.16816.F32.BF16 R12, R4.reuse, R26, R12 ;  /* 0x0000001a040c723c */ /* 0x044ff6000004180c */
[----:B------:R-:W-:Y:S11]  /*15bd0*/  @!UPT UIADD3 URZ, URZ, URZ, URZ ;  /* 0x0000003f3f3ff290 */ /* 0x000ff6000fffe03f */
[----:B------:R-:W-:Y:S01]  /*15be0*/  @!UPT UIADD3 URZ, URZ, URZ, URZ ;  /* 0x0000003f3f3ff290 */ /* 0x000fe2000fffe03f */
        /* <DEDUP_REMOVED lines=8> */
[----:B------:R-:W-:Y:S01]  /*15c70*/  STL.64 [R1+0x460], R12 ;  /* 0x0004600c01007387 */ /* 0x000fe20000100a00 */
[----:B------:R0:W-:Y:S03]  /*15c80*/  STL.64 [R1+0x468], R14 ;  /* 0x0004680e01007387 */ /* 0x0001e60000100a00 */
[----:B0-----:R-:W2:Y:S01]  /*15c90*/  LDL.LU.64 R14, [R1+0xff8] ;  /* 0x000ff800010e7983 */ /* 0x001ea20000300a00 */
[----:B------:R-:W-:Y:S02]  /*15ca0*/  IMAD.MOV.U32 R19, RZ, RZ, R27 ;  /* 0x000000ffff137224 */ /* 0x000fe400078e001b */
[----:B------:R-:W3:Y:S02]  /*15cb0*/  LDL.LU.64 R26, [R1+0xff0] ;  /* 0x000ff000011a7983 */ /* 0x000ee40000300a00 */
[----:B------:R-:W3:Y:S01]  /*15cc0*/  LDL.LU.64 R24, [R1+0xc90] ;  /* 0x000c900001187983 */ /* 0x000ee20000300a00 */
[----:B--2---:R-:W-:Y:S01]  /*15cd0*/  HMMA.16816.F32.BF16 R8, R4, R14, R8 ;  /* 0x0000000e0408723c */ /* 0x004fe20000041808 */
[----:B------:R-:W-:-:S02]  /*15ce0*/  IMAD.MOV.U32 R28, RZ, RZ, R14 ;  /* 0x000000ffff1c7224 */ /* 0x000fc400078e000e */
        /* <DEDUP_REMOVED lines=12> */
[----:B0-----:R-:W3:Y:S01]  /*15db0*/  LDL.LU.64 R10, [R1+0xfd0] ;  /* 0x000fd000010a7983 */ /* 0x001ee20000300a00 */
[----:B------:R-:W3:Y:S02]  /*15dc0*/  LDL.LU.64 R8, [R1+0xfc8] ;  /* 0x000fc80001087983 */ /* 0x000ee40000300a00 */
[----:B------:R-:W-:Y:S02]  /*15dd0*/  IMAD.MOV.U32 R3, RZ, RZ, R14 ;  /* 0x000000ffff037224 */ /* 0x000fe400078e000e */
[----:B------:R-:W-:Y:S02]  /*15de0*/  IMAD.MOV.U32 R2, RZ, RZ, R15 ;  /* 0x000000ffff027224 */ /* 0x000fe400078e000f */
[----:B------:R-:W2:Y:S01]  /*15df0*/  LDL.LU.64 R14, [R1+0xfc0] ;  /* 0x000fc000010e7983 */ /* 0x000ea20000300a00 */
[----:B------:R-:W2:Y:S01]  /*15e00*/  LDL.LU.64 R12, [R1+0xc80] ;  /* 0x000c8000010c7983 */ /* 0x000ea20000300a00 */
[----:B---3--:R-:W-:Y:S11]  /*15e10*/  HMMA.16816.F32.BF16 R8, R4, R26, R8 ;  /* 0x0000001a0408723c */ /* 0x008ff60000041808 */
[----:B------:R-:W-:Y:S11]  /*15e20*/  @!UPT UIADD3 URZ, URZ, URZ, URZ ;  /* 0x0000003f3f3ff290 */ /* 0x000ff6000fffe03f */
[----:B------:R-:W-:Y:S01]  /*15e30*/  @!UPT UIADD3 URZ, URZ, URZ, URZ ;  /* 0x0000003f3f3ff290 */ /* 0x000fe2000fffe03f */
[----:B------:R-:W-:Y:S01]  /*15e40*/  STL.64 [R1+0x760], R8 ;  /* 0x0007600801007387 */ /* 0x000fe20000100a00 */
[----:B------:R0:W-:Y:S03]  /*15e50*/  STL.64 [R1+0x768], R10 ;  /* 0x0007680a01007387 */ /* 0x0001e60000100a00 */
[----:B0-----:R-:W3:Y:S01]  /*15e60*/  LDL.LU.64 R10, [R1+0xfb8] ;  /* 0x000fb800010a7983 */ /* 0x001ee20000300a00 */
[----:B------:R-:W2:Y:S02]  /*15e70*/  LDL.LU.64 R8, [R1+0xfb0] ;  /* 0x000fb00001087983 */ /* 0x000ea40000300a00 */
[----:B------:R-:W-:Y:S02]  /*15e80*/  STL.64 [R1+0xef0], R26 ;  /* 0x000ef01a01007387 */ /* 0x000fe40000100a00 */
[----:B------:R0:W-:Y:S02]  /*15e90*/  STL.64 [R1+0xee8], R24 ;  /* 0x000ee81801007387 */ /* 0x0001e40000100a00 */
[----:B0-----:R-:W2:Y:S01]  /*15ea0*/  LDL.LU.64 R24, [R1+0xc88] ;  /* 0x000c880001187983 */ /* 0x001ea20000300a00 */
[----:B------:R-:W-:-:S02]  /*15eb0*/  IMAD.MOV.U32 R26, RZ, RZ, R20 ;  /* 0x000000ffff1a7224 */ /* 0x000fc400078e0014 */
[----:B------:R-:W-:Y:S02]  /*15ec0*/  IMAD.MOV.U32 R27, RZ, RZ, R21 ;  /* 0x000000ffff1b7224 */ /* 0x000fe400078e0015 */
[----:B------:R-:W3:Y:S01]  /*15ed0*/  LDL.LU R20, [R1+0xfa8] ;  /* 0x000fa80001147983 */ /* 0x000ee20000300800 */
[----:B------:R-:W3:Y:S02]  /*15ee0*/  LDL.LU R21, [R1+0xfa4] ;  /* 0x000fa40001157983 */ /* 0x000ee40000300800 */
[----:B------:R0:W-:Y:S02]  /*15ef0*/  STL.64 [R1+0xf10], R26 ;  /* 0x000f101a01007387 */ /* 0x0001e40000100a00 */
[----:B0-----:R-:W-:Y:S02]  /*15f00*/  IMAD.MOV.U32 R26, RZ, RZ, R22 ;  /* 0x000000ffff1a7224 */ /* 0x001fe400078e0016 */
[----:B------:R-:W-:Y:S01]  /*15f10*/  IMAD.MOV.U32 R27, RZ, RZ, R23 ;  /* 0x000000ffff1b7224 */ /* 0x000fe200078e0017 */
[----:B--2---:R-:W-:Y:S01]  /*15f20*/  STL.64 [R1+0xf08], R24 ;  /* 0x000f081801007387 */ /* 0x004fe20000100a00 */
[----:B------:R-:W3:Y:S02]  /*15f30*/  LDL.LU R22, [R1+0xfa0] ;  /* 0x000fa00001167983 */ /* 0x000ee40000300800 */
[----:B------:R-:W3:Y:S02]  /*15f40*/  LDL.LU R23, [R1+0xf9c] ;  /* 0x000f9c0001177983 */ /* 0x000ee40000300800 */
[----:B------:R0:W-:Y:S02]  /*15f50*/  STL.64 [R1+0xf20], R26 ;  /* 0x000f201a01007387 */ /* 0x0001e40000100a00 */
[----:B0-----:R-:W-:-:S02]  /*15f60*/  IMAD.MOV.U32 R26, RZ, RZ, R16 ;  /* 0x000000ffff1a7224 */ /* 0x001fc400078e0010 */
[----:B------:R-:W-:Y:S01]  /*15f70*/  IMAD.MOV.U32 R27, RZ, RZ, R8 ;  /* 0x000000ffff1b7224 */ /* 0x000fe200078e0008 */
[----:B------:R-:W2:Y:S01]  /*15f80*/  LDL.LU R16, [R1+0xf98] ;  /* 0x000f980001107983 */ /* 0x000ea20000300800 */
[----:B------:R-:W2:Y:S03]  /*15f90*/  LDL.LU R8, [R1+0xf94] ;  /* 0x000f940001087983 */ /* 0x000ea60000300800 */
[----:B------:R4:W-:Y:S02]  /*15fa0*/  STL.64 [R1+0xf38], R26 ;  /* 0x000f381a01007387 */ /* 0x0009e40000100a00 */
[----:B----4-:R-:W-:Y:S02]  /*15fb0*/  IMAD.MOV.U32 R26, RZ, RZ, R18 ;  /* 0x000000ffff1a7224 */ /* 0x010fe400078e0012 */
[----:B------:R-:W-:-:S05]  /*15fc0*/  IMAD.MOV.U32 R27, RZ, RZ, R14 ;  /* 0x000000ffff1b7224 */ /* 0x000fca00078e000e */
[----:B------:R0:W-:Y:S04]  /*15fd0*/  STL.64 [R1+0xf50], R26 ;  /* 0x000f501a01007387 */ /* 0x0001e80000100a00 */
[----:B0-----:R-:W3:Y:S02]  /*15fe0*/  LDL.LU.64 R26, [R1+0x28] ;  /* 0x00002800011a7983 */ /* 0x001ee40000300a00 */
[----:B---3--:R-:W-:Y:S01]  /*15ff0*/  HMMA.16816.F32.BF16 R4, R4, R26, R20 ;  /* 0x0000001a0404723c */ /* 0x008fe20000041814 */
[----:B------:R-:W-:Y:S02]  /*16000*/  IMAD.MOV.U32 R18, RZ, RZ, R26 ;  /* 0x000000ffff127224 */ /* 0x000fe400078e001a */
[----:B------:R-:W-:-:S04]  /*16010*/  IMAD.MOV.U32 R14, RZ, RZ, R27 ;  /* 0x000000ffff0e7224 */ /* 0x000fc800078e001b */
[----:B------:R-:W-:Y:S02]  /*16020*/  IMAD.MOV.U32 R26, RZ, RZ, R9 ;  /* 0x000000ffff1a7224 */ /* 0x000fe400078e0009 */
[----:B------:R-:W-:Y:S02]  /*16030*/  IMAD.MOV.U32 R27, RZ, RZ, R17 ;  /* 0x000000ffff1b7224 */ /* 0x000fe400078e0011 */
[----:B--2---:R-:W-:Y:S02]  /*16040*/  IMAD.MOV.U32 R22, RZ, RZ, R16 ;  /* 0x000000ffff167224 */ /* 0x004fe400078e0010 */
[----:B------:R-:W-:-:S10]  /*16050*/  IMAD.MOV.U32 R23, RZ, RZ, R15 ;  /* 0x000000ffff177224 */ /* 0x000fd400078e000f */
[----:B------:R-:W-:Y:S01]  /*16060*/  STL.64 [R1+0x710], R4 ;  /* 0x0007100401007387 */ /* 0x000fe20000100a00 */
[----:B------:R-:W-:Y:S02]  /*16070*/  STL.64 [R1+0x718], R6 ;  /* 0x0007180601007387 */ /* 0x000fe40000100a00 */
[----:B------:R0:W-:Y:S02]  /*16080*/  STL.64 [R1+0xf80], R18 ;  /* 0x000f801201007387 */ /* 0x0001e40000100a00 */
[----:B------:R-:W-:Y:S01]  /*16090*/  STL [R1+0xf60], R14 ;  /* 0x000f600e01007387 */ /* 0x000fe20000100800 */
[----:B------:R1:W-:Y:S01]  /*160a0*/  STL.64 [R1+0xf58], R12 ;  /* 0x000f580c01007387 */ /* 0x0003e20000100a00 */
[----:B------:R-:W2:Y:S02]  /*160b0*/  LDL.LU R9, [R1+0xf90] ;  /* 0x000f900001097983 */ /* 0x000ea40000300800 */
[----:B------:R-:W2:Y:S02]  /*160c0*/  LDL.LU R16, [R1+0xc60] ;  /* 0x000c600001107983 */ /* 0x000ea40000300800 */
[----:B------:R-:W2:Y:S01]  /*160d0*/  LDL.LU R17, [R1+0xc64] ;  /* 0x000c640001117983 */ /* 0x000ea20000300800 */
[----:B0-----:R-:W2:Y:S01]  /*160e0*/  LDL.LU R18, [R1+0xc68] ;  /* 0x000c680001127983 */ /* 0x001ea20000300800 */
[----:B------:R-:W2:Y:S02]  /*160f0*/  LDL.LU R19, [R1+0xc6c] ;  /* 0x000c6c0001137983 */ /* 0x000ea40000300800 */
[----:B------:R0:W-:Y:S02]  /*16100*/  STL.64 [R1+0xf68], R26 ;  /* 0x000f681a01007387 */ /* 0x0001e40000100a00 */
[----:B-1----:R-:W3:Y:S01]  /*16110*/  LDL.LU R12, [R1+0xc40] ;  /* 0x000c4000010c7983 */ /* 0x002ee20000300800 */
[----:B------:R-:W3:Y:S01]  /*16120*/  LDL.LU R13, [R1+0xc44] ;  /* 0x000c4400010d7983 */ /* 0x000ee20000300800 */
[----:B------:R-:W4:Y:S02]  /*16130*/  LDL.LU R14, [R1+0xc48] ;  /* 0x000c4800010e7983 */ /* 0x000f240000300800 */
[----:B------:R-:W4:Y:S02]  /*16140*/  LDL.LU R15, [R1+0xc4c] ;  /* 0x000c4c00010f7983 */ /* 0x000f240000300800 */
[----:B0-----:R-:W-:-:S02]  /*16150*/  IMAD.MOV.U32 R26, RZ, RZ, R10 ;  /* 0x000000ffff1a7224 */ /* 0x001fc400078e000a */
[----:B------:R-:W-:Y:S01]  /*16160*/  IMAD.MOV.U32 R27, RZ, RZ, R11 ;  /* 0x000000ffff1b7224 */ /* 0x000fe200078e000b */
[----:B----4-:R-:W-:Y:S01]  /*16170*/  STL.64 [R1+0xf78], R14 ;  /* 0x000f780e01007387 */ /* 0x010fe20000100a00 */
[----:B---3--:R0:W-:Y:S02]  /*16180*/  STL.64 [R1+0xf70], R12 ;  /* 0x000f700c01007387 */ /* 0x0081e40000100a00 */
[----:B------:R-:W2:Y:S02]  /*16190*/  LDL.LU R10, [R1+0xf8c] ;  /* 0x000f8c00010a7983 */ /* 0x000ea40000300800 */
[----:B------:R-:W2:Y:S01]  /*161a0*/  LDL.LU R11, [R1+0xf88] ;  /* 0x000f8800010b7983 */ /* 0x000ea20000300800 */
[----:B0-----:R-:W3:Y:S01]  /*161b0*/  LDL.LU R12, [R1+0xc50] ;  /* 0x000c5000010c7983 */ /* 0x001ee20000300800 */
[----:B------:R-:W3:Y:S02]  /*161c0*/  LDL.LU R13, [R1+0xc54] ;  /* 0x000c5400010d7983 */ /* 0x000ee40000300800 */
[----:B------:R-:W3:Y:S02]  /*161d0*/  LDL.LU R14, [R1+0xc58] ;  /* 0x000c5800010e7983 */ /* 0x000ee40000300800 */
[----:B------:R-:W3:Y:S01]  /*161e0*/  LDL.LU R15, [R1+0xc5c] ;  /* 0x000c5c00010f7983 */ /* 0x000ee20000300800 */
[----:B------:R-:W4:Y:S04]  /*161f0*/  LDL.LU.64 R6, [R1+0xb58] ;  /* 0x000b580001067983 */ /* 0x000f280000300a00 */
        /* <DEDUP_REMOVED lines=10> */
[----:B------:R-:W4:Y:S01]  /*162a0*/  LDL.LU R7, [R1+0xc2c] ;  /* 0x000c2c0001077983 */ /* 0x000f220000300800 */
[C---:B------:R-:W-:Y:S01]  /*162b0*/  HMMA.16816.F32.BF16 R20, R8.reuse, R22, R16 ;  /* 0x000000160814723c */ /* 0x040fe20000041810 */
[----:B----4-:R-:W-:Y:S01]  /*162c0*/  STL.64 [R1+0xf48], R6 ;  /* 0x000f480601007387 */ /* 0x010fe20000100a00 */
[----:B--2---:R0:W-:Y:S03]  /*162d0*/  STL.64 [R1+0xf40], R4 ;  /* 0x000f400401007387 */ /* 0x0041e60000100a00 */
[----:B0-----:R-:W2:Y:S01]  /*162e0*/  LDL.LU R4, [R1+0xc30] ;  /* 0x000c300001047983 */ /* 0x001ea20000300800 */
[----:B------:R-:W2:Y:S02]  /*162f0*/  LDL.LU R5, [R1+0xc34] ;  /* 0x000c340001057983 */ /* 0x000ea40000300800 */
[----:B------:R-:W2:Y:S02]  /*16300*/  LDL.LU R6, [R1+0xc38] ;  /* 0x000c380001067983 */ /* 0x000ea40000300800 */
[----:B------:R-:W2:Y:S01]  /*16310*/  LDL.LU R7, [R1+0xc3c] ;  /* 0x000c3c0001077983 */ /* 0x000ea20000300800 */
[----:B------:R-:W4:Y:S01]  /*16320*/  LDL.LU.64 R18, [R1+0xf80] ;  /* 0x000f800001127983 */ /* 0x000f220000300a00 */
[----:B------:R-:W2:Y:S01]  /*16330*/  LDL.LU.64 R16, [R1+0xc98] ;  /* 0x000c980001107983 */ /* 0x000ea20000300a00 */
[C---:B---3--:R-:W-:Y:S02]  /*16340*/  HMMA.16816.F32.BF16 R24, R8.reuse, R26, R12 ;  /* 0x0000001a0818723c */ /* 0x048fe4000004180c */
[----:B----4-:R-:W-:Y:S08]  /*16350*/  STL.64 [R1+0xf00], R18 ;  /* 0x000f001201007387 */ /* 0x010ff00000100a00 */
[----:B------:R-:W-:Y:S02]  /*16360*/  STL.64 [R1+0x1a0], R20 ;  /* 0x0001a01401007387 */ /* 0x000fe40000100a00 */
[----:B------:R-:W-:Y:S02]  /*16370*/  STL.64 [R1+0x1a8], R22 ;  /* 0x0001a81601007387 */ /* 0x000fe40000100a00 */
[----:B--2---:R0:W-:Y:S02]  /*16380*/  STL.64 [R1+0xef8], R16 ;  /* 0x000ef81001007387 */ /* 0x0041e40000100a00 */
[----:B0-----:R-:W2:Y:S01]  /*16390*/  LDL.LU R16, [R1+0xc00] ;  /* 0x000c000001107983 */ /* 0x001ea20000300800 */
[----:B------:R-:W2:Y:S02]  /*163a0*/  LDL.LU R17, [R1+0xc04] ;  /* 0x000c040001117983 */ /* 0x000ea40000300800 */
[----:B------:R-:W2:Y:S02]  /*163b0*/  LDL.LU R18, [R1+0xc08] ;  /* 0x000c080001127983 */ /* 0x000ea40000300800 */
[----:B------:R-:W2:Y:S01]  /*163c0*/  LDL.LU R19, [R1+0xc0c] ;  /* 0x000c0c0001137983 */ /* 0x000ea20000300800 */
[----:B------:R-:W3:Y:S04]  /*163d0*/  LDL.LU.64 R22, [R1+0xca8] ;  /* 0x000ca80001167983 */ /* 0x000ee80000300a00 */
[----:B---3--:R0:W-:Y:S04]  /*163e0*/  STL.64 [R1+0xed0], R22 ;  /* 0x000ed01601007387 */ /* 0x0081e80000100a00 */
[----:B0-----:R-:W3:Y:S01]  /*163f0*/  LDL.LU R22, [R1+0xa8] ;  /* 0x0000a80001167983 */ /* 0x001ee20000300800 */
[----:B------:R-:W3:Y:S02]  /*16400*/  LDL.LU R23, [R1+0xac] ;  /* 0x0000ac0001177983 */ /* 0x000ee40000300800 */
[----:B------:R-:W4:Y:S02]  /*16410*/  LDL.LU.64 R14, [R1+0xf78] ;  /* 0x000f7800010e7983 */ /* 0x000f240000300a00 */
[----:B------:R-:W4:Y:S01]  /*16420*/  LDL.LU.64 R12, [R1+0xf70] ;  /* 0x000f7000010c7983 */ /* 0x000f220000300a00 */
[----:B------:R-:W-:Y:S01]  /*16430*/  STL.64 [R1+0x190], R24 ;  /* 0x0001901801007387 */ /* 0x000fe20000100a00 */
[----:B------:R0:W-:Y:S03]  /*16440*/  STL.64 [R1+0x198], R26 ;  /* 0x0001981a01007387 */ /* 0x0001e60000100a00 */
[----:B0-----:R-:W4:Y:S02]  /*16450*/  LDL.LU.64 R26, [R1+0xf68] ;  /* 0x000f6800011a7983 */ /* 0x001f240000300a00 */
[C---:B----4-:R-:W-:Y:S02]  /*16460*/  HMMA.16816.F32.BF16 R24, R8.reuse, R26, R12 ;  /* 0x0000001a0818723c */ /* 0x050fe4000004180c */
[----:B------:R-:W4:Y:S01]  /*16470*/  LDL.LU R14, [R1+0xf60] ;  /* 0x000f6000010e7983 */ /* 0x000f220000300800 */
[----:B------:R-:W2:Y:S11]  /*16480*/  LDL.LU.64 R12, [R1+0xf58] ;  /* 0x000f5800010c7983 */ /* 0x000eb60000300a00 */
[----:B------:R-:W-:Y:S09]  /*16490*/  @!UPT UIADD3 URZ, URZ, URZ, URZ ;  /* 0x0000003f3f3ff290 */ /* 0x000ff2000fffe03f */
[----:B------:R-:W-:Y:S01]  /*164a0*/  STL.64 [R1+0x180], R24 ;  /* 0x0001801801007387 */ /* 0x000fe20000100a00 */
[----:B------:R0:W-:Y:S03]  /*164b0*/  STL.64 [R1+0x188], R26 ;  /* 0x0001881a01007387 */ /* 0x0001e60000100a00 */
[----:B0-----:R-:W2:Y:S01]  /*164c0*/  LDL.LU.64 R26, [R1+0xf50] ;  /* 0x000f5000011a7983 */ /* 0x001ea20000300a00 */
[----:B------:R-:W3:Y:S01]  /*164d0*/  LDL.LU.64 R20, [R1+0xca0] ;  /* 0x000ca00001147983 */ /* 0x000ee20000300a00 */
        /* <DEDUP_REMOVED lines=14> */
[----:B--2---:R-:W-:Y:S02]  /*165c0*/  HMMA.16816.F32.BF16 R24, R8, R26, R4 ;  /* 0x0000001a0818723c */ /* 0x004fe40000041804 */
[----:B------:R-:W2:Y:S11]  /*165d0*/  LDL.LU.64 R6, [R1+0xf18] ;  /* 0x000f180001067983 */ /* 0x000eb60000300a00 */
[----:B------:R-:W-:Y:S10]  /*165e0*/  @!UPT UIADD3 URZ, URZ, URZ, URZ ;  /* 0x0000003f3f3ff290 */ /* 0x000ff4000fffe03f */
[----:B------:R-:W-:Y:S01]  /*165f0*/  STL.64 [R1+0x150], R24 ;  /* 0x0001501801007387 */ /* 0x000fe20000100a00 */
[----:B------:R0:W-:Y:S03]  /*16600*/  STL.64 [R1+0x158], R26 ;  /* 0x0001581a01007387 */ /* 0x0001e60000100a00 */
[----:B0-----:R-:W3:Y:S01]  /*16610*/  LDL.LU.64 R26, [R1+0xf10] ;  /* 0x000f1000011a7983 */ /* 0x001ee20000300a00 */
[----:B------:R-:W3:Y:S02]  /*16620*/  LDL.LU.64 R24, [R1+0xf08] ;  /* 0x000f080001187983 */ /* 0x000ee40000300a00 */
[----:B------:R-:W-:-:S04]  /*16630*/  IMAD.MOV.U32 R15, RZ, RZ, c[0x0][0x18c] ;  /* 0x00006300ff0f7624 */ /* 0x000fc800078e00ff */
[----:B------:R-:W-:-:S04]  /*16640*/  IMAD.SHL.U32 R15, R15, 0x20, RZ ;  /* 0x000000200f0f7824 */ /* 0x000fc800078e00ff */
[----:B--2---:R-:W-:-:S05]  /*16650*/  IMAD.WIDE R4, R15, 0x2, R6 ;  /* 0x000000020f047825 */ /* 0x004fca00078e0206 */
[----:B------:R-:W-:Y:S01]  /*16660*/  STL [R1+0x664], R4 ;  /* 0x0006640401007387 */ /* 0x000fe20000100800 */
[----:B------:R-:W-:Y:S02]  /*16670*/  STL [R1+0x660], R5 ;  /* 0x0006600501007387 */ /* 0x000fe40000100800 */
[C---:B---3--:R-:W-:Y:S02]  /*16680*/  IMAD.WIDE R6, R15.reuse, 0x2, R24 ;  /* 0x000000020f067825 */ /* 0x048fe400078e0218 */
[----:B------:R-:W-:Y:S01]  /*16690*/  HMMA.16816.F32.BF16 R24, R8, R26, R16 ;  /* 0x0000001a0818723c */ /* 0x000fe20000041810 */
[----:B------:R-:W2:Y:S01]  /*166a0*/  LDL.LU.64 R18, [R1+0xf00] ;  /* 0x000f000001127983 */ /* 0x000ea20000300a00 */
[----:B------:R-:W3:Y:S11]  /*166b0*/  LDL.LU.64 R16, [R1+0xef8] ;  /* 0x000ef80001107983 */ /* 0x000ef60000300a00 */
[----:B------:R-:W-:Y:S10]  /*166c0*/  @!UPT UIADD3 URZ, URZ, URZ, URZ ;  /* 0x0000003f3f3ff290 */ /* 0x000ff4000fffe03f */
[----:B------:R-:W-:Y:S01]  /*166d0*/  STL.64 [R1+0x140], R24 ;  /* 0x0001401801007387 */ /* 0x000fe20000100a00 */
[----:B------:R0:W-:Y:S03]  /*166e0*/  STL.64 [R1+0x148], R26 ;  /* 0x0001481a01007387 */ /* 0x0001e60000100a00 */
[----:B0-----:R-:W2:Y:S01]  /*166f0*/  LDL.LU.64 R26, [R1+0xef0] ;  /* 0x000ef000011a7983 */ /* 0x001ea20000300a00 */
[----:B------:R-:W2:Y:S02]  /*16700*/  LDL.LU.64 R24, [R1+0xee8] ;  /* 0x000ee80001187983 */ /* 0x000ea40000300a00 */
[----:B------:R-:W-:-:S05]  /*16710*/  IMAD.WIDE R12, R15, 0x2, R12 ;  /* 0x000000020f0c7825 */ /* 0x000fca00078e020c */
[----:B------:R-:W-:Y:S01]  /*16720*/  STL [R1+0x63c], R12 ;  /* 0x00063c0c01007387 */ /* 0x000fe20000100800 */
[----:B--2---:R-:W-:-:S03]  /*16730*/  IMAD.WIDE R4, R15, 0x2, R24 ;  /* 0x000000020f047825 */ /* 0x004fc600078e0218 */
[----:B------:R-:W2:Y:S01]  /*16740*/  LDL.LU.64 R24, [R1+0xcb0] ;  /* 0x000cb00001187983 */ /* 0x000ea20000300a00 */
[----:B------:R-:W-:Y:S03]  /*16750*/  STL.64 [R1+0xee0], R26 ;  /* 0x000ee01a01007387 */ /* 0x000fe60000100a00 */
[----:B--2---:R0:W-:Y:S04]  /*16760*/  STL.64 [R1+0xed8], R24 ;  /* 0x000ed81801007387 */ /* 0x0041e80000100a00 */
[----:B0-----:R-:W2:Y:S01]  /*16770*/  LDL.LU R24, [R1+0xbf0] ;  /* 0x000bf00001187983 */ /* 0x001ea20000300800 */
[----:B------:R-:W2:Y:S02]  /*16780*/  LDL.LU R25, [R1+0xbf4] ;  /* 0x000bf40001197983 */ /* 0x000ea40000300800 */
[----:B------:R-:W2:Y:S02]  /*16790*/  LDL.LU R26, [R1+0xbf8] ;  /* 0x000bf800011a7983 */ /* 0x000ea40000300800 */
[----:B------:R-:W2:Y:S01]  /*167a0*/  LDL.LU R27, [R1+0xbfc] ;  /* 0x000bfc00011b7983 */ /* 0x000ea20000300800 */
[----:B------:R3:W-:Y:S01]  /*167b0*/  STL [R1+0x638], R13 ;  /* 0x0006380d01007387 */ /* 0x0007e20000100800 */
[----:B------:R-:W-:Y:S02]  /*167c0*/  STL [R1+0x634], R6 ;  /* 0x0006340601007387 */ /* 0x000fe40000100800 */
[----:B------:R0:W-:Y:S02]  /*167d0*/  STL [R1+0x630], R7 ;  /* 0x0006300701007387 */ /* 0x0001e40000100800 */
[----:B------:R-:W-:Y:S02]  /*167e0*/  STL [R1+0x62c], R4 ;  /* 0x00062c0401007387 */ /* 0x000fe40000100800 */
[----:B---3--:R-:W-:-:S02]  /*167f0*/  IMAD.WIDE R12, R15, 0x2, R16 ;  /* 0x000000020f0c7825 */ /* 0x008fc400078e0210 */
[----:B------:R-:W3:Y:S02]  /*16800*/  LDL.LU.64 R16, [R1+0xcc8] ;  /* 0x000cc80001107983 */ /* 0x000ee40000300a00 */
[----:B0-----:R-:W-:-:S04]  /*16810*/  IMAD.WIDE R6, R15, 0x2, R20 ;  /* 0x000000020f067825 */ /* 0x001fc800078e0214 */
[----:B------:R0:W-:Y:S01]  /*16820*/  STL.64 [R1+0xeb8], R18 ;  /* 0x000eb81201007387 */ /* 0x0001e20000100a00 */
[----:B--2---:R-:W-:Y:S01]  /*16830*/  HMMA.16816.F32.BF16 R20, R8, R22, R24 ;  /* 0x000000160814723c */ /* 0x004fe20000041818 */
[----:B---3--:R1:W-:Y:S01]  /*16840*/  STL.64 [R1+0xeb0], R16 ;  /* 0x000eb01001007387 */ /* 0x0083e20000100a00 */
[----:B0-----:R-:W2:Y:S02]  /*16850*/  LDL.LU R18, [R1+0x98] ;  /* 0x0000980001127983 */ /* 0x001ea40000300800 */
[----:B------:R-:W2:Y:S01]  /*16860*/  LDL.LU R19, [R1+0x9c] ;  /* 0x00009c0001137983 */ /* 0x000ea20000300800 */
[----:B-1----:R-:W3:Y:S01]  /*16870*/  LDL.LU.64 R16, [R1+0xcb8] ;  /* 0x000cb80001107983 */ /* 0x002ee20000300a00 */
[----:B------:R-:W-:Y:S02]  /*16880*/  STL [R1+0x628], R5 ;  /* 0x0006280501007387 */ /* 0x000fe40000100800 */
[----:B------:R-:W2:Y:S02]  /*16890*/  LDL.LU.64 R26, [R1+0xee0] ;  /* 0x000ee000011a7983 */ /* 0x000ea40000300a00 */
[----:B------:R-:W2:Y:S11]  /*168a0*/  LDL.LU.64 R24, [R1+0xed8] ;  /* 0x000ed80001187983 */ /* 0x000eb60000300a00 */
[----:B------:R-:W-:Y:S02]  /*168b0*/  @!UPT UIADD3 URZ, URZ, URZ, URZ ;  /* 0x0000003f3f3ff290 */ /* 0x000fe4000fffe03f */
[----:B------:R-:W-:Y:S01]  /*168c0*/  STL.64 [R1+0x130], R20 ;  /* 0x0001301401007387 */ /* 0x000fe20000100a00 */
[----:B------:R0:W-:Y:S03]  /*168d0*/  STL.64 [R1+0x138], R22 ;  /* 0x0001381601007387 */ /* 0x0001e60000100a00 */
[----:B0-----:R-:W2:Y:S01]  /*168e0*/  LDL.LU.64 R22, [R1+0xed0] ;  /* 0x000ed00001167983 */ /* 0x001ea20000300a00 */
[----:B------:R-:W-:Y:S02]  /*168f0*/  STL [R1+0x624], R12 ;  /* 0x0006240c01007387 */ /* 0x000fe40000100800 */
[----:B------:R-:W3:Y:S02]  /*16900*/  LDL.LU.64 R20, [R1+0xcd0] ;  /* 0x000cd00001147983 */ /* 0x000ee40000300a00 */
[C---:B--2---:R-:W-:Y:S02]  /*16910*/  IMAD.WIDE R4, R15.reuse, 0x2, R22 ;  /* 0x000000020f047825 */ /* 0x044fe400078e0216 */
[----:B------:R-:W2:Y:S04]  /*16920*/  LDL.LU.64 R22, [R1+0xcd8] ;  /* 0x000cd80001167983 */ /* 0x000ea80000300a00 */
[----:B--2---:R0:W-:Y:S04]  /*16930*/  STL.64 [R1+0xe98], R22 ;  /* 0x000e981601007387 */ /* 0x0041e80000100a00 */
[----:B0-----:R-:W2:Y:S01]  /*16940*/  LDL.LU R22, [R1+0x88] ;  /* 0x0000880001167983 */ /* 0x001ea20000300800 */
[----:B------:R-:W2:Y:S03]  /*16950*/  LDL.LU R23, [R1+0x8c] ;  /* 0x00008c0001177983 */ /* 0x000ea60000300800 */
[----:B--2---:R-:W-:Y:S01]  /*16960*/  STL.64 [R1+0xec8], R22 ;  /* 0x000ec81601007387 */ /* 0x004fe20000100a00 */
[----:B---3--:R0:W-:Y:S03]  /*16970*/  STL.64 [R1+0xec0], R20 ;  /* 0x000ec01401007387 */ /* 0x0081e60000100a00 */
[----:B0-----:R-:W2:Y:S01]  /*16980*/  LDL.LU R20, [R1+0xbe0] ;  /* 0x000be00001147983 */ /* 0x001ea20000300800 */
[----:B------:R-:W2:Y:S02]  /*16990*/  LDL.LU R21, [R1+0xbe4] ;  /* 0x000be40001157983 */ /* 0x000ea40000300800 */
[----:B------:R-:W2:Y:S02]  /*169a0*/  LDL.LU R22, [R1+0xbe8] ;  /* 0x000be80001167983 */ /* 0x000ea40000300800 */
[----:B------:R-:W2:Y:S01]  /*169b0*/  LDL.LU R23, [R1+0xbec] ;  /* 0x000bec0001177983 */ /* 0x000ea20000300800 */
[----:B------:R0:W-:Y:S01]  /*169c0*/  STL [R1+0x620], R13 ;  /* 0x0006200d01007387 */ /* 0x0001e20000100800 */
[----:B------:R-:W-:Y:S02]  /*169d0*/  STL [R1+0x5cc], R6 ;  /* 0x0005cc0601007387 */ /* 0x000fe40000100800 */
[----:B------:R1:W-:Y:S02]  /*169e0*/  STL [R1+0x5c8], R7 ;  /* 0x0005c80701007387 */ /* 0x0003e40000100800 */
[----:B0-----:R-:W-:-:S02]  /*169f0*/  IMAD.WIDE R12, R15, 0x2, R24 ;  /* 0x000000020f0c7825 */ /* 0x001fc400078e0218 */
[----:B------:R-:W3:Y:S02]  /*16a00*/  LDL.LU.64 R24, [R1+0xce0] ;  /* 0x000ce00001187983 */ /* 0x000ee40000300a00 */
[----:B-1----:R-:W-:-:S04]  /*16a10*/  IMAD.WIDE R6, R15, 0x2, R16 ;  /* 0x000000020f067825 */ /* 0x002fc800078e0210 */
[----:B------:R-:W-:Y:S01]  /*16a20*/  STL.64 [R1+0xea8], R26 ;  /* 0x000ea81a01007387 */ /* 0x000fe20000100a00 */
[----:B--2---:R-:W-:Y:S01]  /*16a30*/  HMMA.16816.F32.BF16 R16, R8, R18, R20 ;  /* 0x000000120810723c */ /* 0x004fe20000041814 */
[----:B---3--:R0:W-:Y:S04]  /*16a40*/  STL.64 [R1+0xea0], R24 ;  /* 0x000ea01801007387 */ /* 0x0081e80000100a00 */
[----:B0-----:R-:W2:Y:S01]  /*16a50*/  LDL.LU R24, [R1+0xbd0] ;  /* 0x000bd00001187983 */ /* 0x001ea20000300800 */
[----:B------:R-:W2:Y:S02]  /*16a60*/  LDL.LU R25, [R1+0xbd4] ;  /* 0x000bd40001197983 */ /* 0x000ea40000300800 */
[----:B------:R-:W2:Y:S02]  /*16a70*/  LDL.LU R26, [R1+0xbd8] ;  /* 0x000bd800011a7983 */ /* 0x000ea40000300800 */
[----:B------:R-:W2:Y:S01]  /*16a80*/  LDL.LU R27, [R1+0xbdc] ;  /* 0x000bdc00011b7983 */ /* 0x000ea20000300800 */
[----:B------:R-:W-:Y:S01]  /*16a90*/  STL [R1+0x5c4], R4 ;  /* 0x0005c40401007387 */ /* 0x000fe20000100800 */
[----:B------:R0:W-:Y:S03]  /*16aa0*/  STL [R1+0x5c0], R5 ;  /* 0x0005c00501007387 */ /* 0x0001e60000100800 */
[----:B0-----:R-:W3:Y:S01]  /*16ab0*/  LDL.LU.64 R4, [R1+0xcc0] ;  /* 0x000cc00001047983 */ /* 0x001ee20000300a00 */
[----:B------:R-:W2:Y:S02]  /*16ac0*/  LDL.LU.64 R22, [R1+0xec8] ;  /* 0x000ec80001167983 */ /* 0x000ea40000300a00 */
[----:B------:R-:W2:Y:S05]  /*16ad0*/  LDL.LU.64 R20, [R1+0xec0] ;  /* 0x000ec00001147983 */ /* 0x000eaa0000300a00 */
[----:B------:R-:W-:Y:S01]  /*16ae0*/  STL.64 [R1+0x120], R16 ;  /* 0x0001201001007387 */ /* 0x000fe20000100a00 */
[----:B------:R0:W-:Y:S04]  /*16af0*/  STL.64 [R1+0x128], R18 ;  /* 0x0001281201007387 */ /* 0x0001e80000100a00 */
[----:B0-----:R-:W2:Y:S01]  /*16b00*/  LDL.LU.64 R18, [R1+0xeb8] ;  /* 0x000eb80001127983 */ /* 0x001ea20000300a00 */
[----:B------:R-:W2:Y:S02]  /*16b10*/  LDL.LU.64 R16, [R1+0xeb0] ;  /* 0x000eb00001107983 */ /* 0x000ea40000300a00 */
[----:B------:R-:W-:Y:S02]  /*16b20*/  STL [R1+0x5ac], R12 ;  /* 0x0005ac0c01007387 */ /* 0x000fe40000100800 */
[----:B------:R2:W-:Y:S01]  /*16b30*/  STL [R1+0x5a8], R13 ;  /* 0x0005a80d01007387 */ /* 0x0005e20000100800 */
[----:B------:R-:W-:Y:S01]  /*16b40*/  STL [R1+0x5a4], R6 ;  /* 0x0005a40601007387 */ /* 0x000fe20000100800 */
[----:B------:R0:W-:Y:S02]  /*16b50*/  STL [R1+0x5a0], R7 ;  /* 0x0005a00701007387 */ /* 0x0001e40000100800 */
[----:B--2---:R-:W-:-:S02]  /*16b60*/  IMAD.WIDE R12, R15, 0x2, R16 ;  /* 0x000000020f0c7825 */ /* 0x004fc400078e0210 */
[----:B------:R-:W2:Y:S02]  /*16b70*/  LDL.LU.64 R16, [R1+0xd08] ;  /* 0x000d080001107983 */ /* 0x000ea40000300a00 */
[C---:B0-----:R-:W-:Y:S02]  /*16b80*/  IMAD.WIDE R6, R15.reuse, 0x2, R20 ;  /* 0x000000020f067825 */ /* 0x041fe400078e0214 */
[----:B------:R-:W-:Y:S02]  /*16b90*/  HMMA.16816.F32.BF16 R20, R8, R22, R24 ;  /* 0x000000160814723c */ /* 0x000fe40000041818 */
[----:B---3--:R-:W-:Y:S01]  /*16ba0*/  IMAD.WIDE R4, R15, 0x2, R4 ;  /* 0x000000020f047825 */ /* 0x008fe200078e0204 */
[----:B------:R0:W-:Y:S04]  /*16bb0*/  STL [R1+0xe50], R18 ;  /* 0x000e501201007387 */ /* 0x0001e80000100800 */
[----:B--2---:R-:W-:Y:S01]  /*16bc0*/  STL.64 [R1+0xe48], R16 ;  /* 0x000e481001007387 */ /* 0x004fe20000100a00 */
[----:B0-----:R-:W2:Y:S02]  /*16bd0*/  LDL.LU R18, [R1+0x68] ;  /* 0x0000680001127983 */ /* 0x001ea40000300800 */
[----:B------:R-:W-:Y:S02]  /*16be0*/  STL [R1+0x11c], R4 ;  /* 0x00011c0401007387 */ /* 0x000fe40000100800 */
[----:B------:R-:W-:Y:S01]  /*16bf0*/  STL [R1+0x118], R5 ;  /* 0x0001180501007387 */ /* 0x000fe20000100800 */
[----:B------:R-:W3:Y:S01]  /*16c00*/  LDL.LU.64 R26, [R1+0xea8] ;  /* 0x000ea800011a7983 */ /* 0x000ee20000300a00 */
[----:B------:R-:W3:Y:S09]  /*16c10*/  LDL.LU.64 R24, [R1+0xea0] ;  /* 0x000ea00001187983 */ /* 0x000ef20000300a00 */
[----:B------:R-:W-:Y:S02]  /*16c20*/  STL.64 [R1+0x360], R20 ;  /* 0x0003601401007387 */ /* 0x000fe40000100a00 */
[----:B------:R0:W-:Y:S02]  /*16c30*/  STL.64 [R1+0x368], R22 ;  /* 0x0003681601007387 */ /* 0x0001e40000100a00 */
[----:B0-----:R-:W3:Y:S01]  /*16c40*/  LDL.LU.64 R22, [R1+0xe98] ;  /* 0x000e980001167983 */ /* 0x001ee20000300a00 */
[----:B------:R-:W3:Y:S02]  /*16c50*/  LDL.LU.64 R20, [R1+0xce8] ;  /* 0x000ce80001147983 */ /* 0x000ee40000300a00 */
[----:B------:R-:W3:Y:S01]  /*16c60*/  LDL.LU.64 R16, [R1+0xd00] ;  /* 0x000d000001107983 */ /* 0x000ee20000300a00 */
[----:B--2---:R0:W-:Y:S02]  /*16c70*/  STL.64 [R1+0xe70], R18 ;  /* 0x000e701201007387 */ /* 0x0041e40000100a00 */
[----:B0-----:R-:W-:-:S02]  /*16c80*/  IMAD.MOV.U32 R19, RZ, RZ, R29 ;  /* 0x000000ffff137224 */ /* 0x001fc400078e001d */
[----:B---3--:R-:W-:Y:S01]  /*16c90*/  STL.64 [R1+0xe68], R16 ;  /* 0x000e681001007387 */ /* 0x008fe20000100a00 */
[----:B------:R-:W2:Y:S02]  /*16ca0*/  LDL.LU R18, [R1+0x78] ;  /* 0x0000780001127983 */ /* 0x000ea40000300800 */
[----:B------:R-:W3:Y:S02]  /*16cb0*/  LDL.LU R29, [R1+0xe90] ;  /* 0x000e9000011d7983 */ /* 0x000ee40000300800 */
[----:B------:R-:W-:Y:S01]  /*16cc0*/  STL [R1+0x114], R12 ;  /* 0x0001140c01007387 */ /* 0x000fe20000100800 */
[----:B------:R0:W-:Y:S01]  /*16cd0*/  STL [R1+0x110], R13 ;  /* 0x0001100d01007387 */ /* 0x0001e20000100800 */
[----:B------:R-:W-:Y:S02]  /*16ce0*/  STL [R1+0x10c], R6 ;  /* 0x00010c0601007387 */ /* 0x000fe40000100800 */
[----:B------:R-:W-:Y:S02]  /*16cf0*/  STL [R1+0x108], R7 ;  /* 0x0001080701007387 */ /* 0x000fe40000100800 */
[----:B0-----:R-:W-:-:S02]  /*16d00*/  IMAD.WIDE R12, R15, 0x2, R24 ;  /* 0x000000020f0c7825 */ /* 0x001fc400078e0218 */
[----:B------:R-:W2:Y:S02]  /*16d10*/  LDL.LU.64 R24, [R1+0xd10] ;  /* 0x000d100001187983 */ /* 0x000ea40000300a00 */
[----:B------:R-:W-:Y:S02]  /*16d20*/  STL.64 [R1+0xe60], R26 ;  /* 0x000e601a01007387 */ /* 0x000fe40000100a00 */
[----:B--2---:R0:W-:Y:S04]  /*16d30*/  STL.64 [R1+0xe58], R24 ;  /* 0x000e581801007387 */ /* 0x0041e80000100a00 */
[----:B0-----:R-:W2:Y:S01]  /*16d40*/  LDL.LU R24, [R1+0xbb0] ;  /* 0x000bb00001187983 */ /* 0x001ea20000300800 */
[----:B------:R-:W2:Y:S02]  /*16d50*/  LDL.LU R25, [R1+0xbb4] ;  /* 0x000bb40001197983 */ /* 0x000ea40000300800 */
[----:B------:R-:W2:Y:S02]  /*16d60*/  LDL.LU R26, [R1+0xbb8] ;  /* 0x000bb800011a7983 */ /* 0x000ea40000300800 */
[----:B------:R-:W2:Y:S02]  /*16d70*/  LDL.LU R27, [R1+0xbbc] ;  /* 0x000bbc00011b7983 */ /* 0x000ea40000300800 */
[----:B------:R-:W-:Y:S01]  /*16d80*/  IMAD.WIDE R4, R15, 0x2, R22 ;  /* 0x000000020f047825 */ /* 0x000fe200078e0216 */
[----:B--2---:R-:W-:Y:S03]  /*16d90*/  STL.64 [R1+0xe80], R26 ;  /* 0x000e801a01007387 */ /* 0x004fe60000100a00 */
[----:B------:R0:W-:Y:S02]  /*16da0*/  STL.64 [R1+0xe78], R24 ;  /* 0x000e781801007387 */ /* 0x0001e40000100a00 */
[----:B0-----:R-:W2:Y:S01]  /*16db0*/  LDL.LU R24, [R1+0xbc0] ;  /* 0x000bc00001187983 */ /* 0x001ea20000300800 */
[----:B------:R-:W2:Y:S02]  /*16dc0*/  LDL.LU R25, [R1+0xbc4] ;  /* 0x000bc40001197983 */ /* 0x000ea40000300800 */
[----:B------:R-:W2:Y:S02]  /*16dd0*/  LDL.LU R26, [R1+0xbc8] ;  /* 0x000bc800011a7983 */ /* 0x000ea40000300800 */
[----:B------:R-:W2:Y:S01]  /*16de0*/  LDL.LU R27, [R1+0xbcc] ;  /* 0x000bcc00011b7983 */ /* 0x000ea20000300800 */
[----:B------:R-:W3:Y:S01]  /*16df0*/  LDL.LU.64 R22, [R1+0xd20] ;  /* 0x000d200001167983 */ /* 0x000ee20000300a00 */
[----:B--2---:R-:W-:Y:S03]  /*16e00*/  HMMA.16816.F32.BF16 R16, R8, R18, R24 ;  /* 0x000000120810723c */ /* 0x004fe60000041818 */
[----:B---3--:R0:W-:Y:S02]  /*16e10*/  STL.64 [R1+0xe28], R22 ;  /* 0x000e281601007387 */ /* 0x0081e40000100a00 */
[----:B0-----:R-:W-:-:S02]  /*16e20*/  IMAD.MOV.U32 R22, RZ, RZ, R28 ;  /* 0x000000ffff167224 */ /* 0x001fc400078e001c */
[----:B------:R-:W-:Y:S01]  /*16e30*/  IMAD.MOV.U32 R23, RZ, RZ, R0 ;  /* 0x000000ffff177224 */ /* 0x000fe200078e0000 */
[----:B------:R-:W2:Y:S01]  /*16e40*/  LDL.LU R28, [R1+0xe8c] ;  /* 0x000e8c00011c7983 */ /* 0x000ea20000300800 */
[----:B------:R-:W3:Y:S02]  /*16e50*/  LDL.LU R0, [R1+0xe88] ;  /* 0x000e880001007983 */ /* 0x000ee40000300800 */
[----:B------:R-:W-:Y:S02]  /*16e60*/  STL [R1+0x104], R4 ;  /* 0x0001040401007387 */ /* 0x000fe40000100800 */
[----:B------:R0:W-:Y:S02]  /*16e70*/  STL [R1+0x100], R5 ;  /* 0x0001000501007387 */ /* 0x0001e40000100800 */
[----:B0-----:R-:W2:Y:S01]  /*16e80*/  LDL.LU.64 R4, [R1+0xcf0] ;  /* 0x000cf00001047983 */ /* 0x001ea20000300a00 */
[----:B------:R-:W3:Y:S02]  /*16e90*/  LDL.LU.64 R26, [R1+0xe80] ;  /* 0x000e8000011a7983 */ /* 0x000ee40000300a00 */
[----:B------:R-:W3:Y:S05]  /*16ea0*/  LDL.LU.64 R24, [R1+0xe78] ;  /* 0x000e780001187983 */ /* 0x000eea0000300a00 */
[----:B------:R-:W-:Y:S01]  /*16eb0*/  STL.64 [R1+0x3f0], R16 ;  /* 0x0003f01001007387 */ /* 0x000fe20000100a00 */
[----:B------:R0:W-:Y:S04]  /*16ec0*/  STL.64 [R1+0x3f8], R18 ;  /* 0x0003f81201007387 */ /* 0x0001e80000100a00 */
[----:B0-----:R-:W3:Y:S01]  /*16ed0*/  LDL.LU.64 R18, [R1+0xe70] ;  /* 0x000e700001127983 */ /* 0x001ee20000300a00 */
[----:B------:R-:W3:Y:S02]  /*16ee0*/  LDL.LU.64 R16, [R1+0xe68] ;  /* 0x000e680001107983 */ /* 0x000ee40000300a00 */
[----:B------:R-:W-:-:S02]  /*16ef0*/  IMAD.WIDE R6, R15, 0x2, R20 ;  /* 0x000000020f067825 */ /* 0x000fc400078e0214 */
[----:B------:R-:W4:Y:S02]  /*16f00*/  LDL.LU.64 R20, [R1+0xd18] ;  /* 0x000d180001147983 */ /* 0x000f240000300a00 */
[----:B------:R-:W-:Y:S02]  /*16f10*/  STL [R1+0xfc], R12 ;  /* 0x0000fc0c01007387 */ /* 0x000fe40000100800 */
[----:B------:R0:W-:Y:S02]  /*16f20*/  STL [R1+0xf8], R13 ;  /* 0x0000f80d01007387 */ /* 0x0001e40000100800 */
[----:B0-----:R-:W4:Y:S01]  /*16f30*/  LDL.LU.64 R12, [R1+0xcf8] ;  /* 0x000cf800010c7983 */ /* 0x001f220000300a00 */
[----:B------:R-:W-:Y:S02]  /*16f40*/  STL [R1+0xf4], R6 ;  /* 0x0000f40601007387 */ /* 0x000fe40000100800 */
[----:B------:R3:W-:Y:S02]  /*16f50*/  STL [R1+0xf0], R7 ;  /* 0x0000f00701007387 */ /* 0x0007e40000100800 */
[----:B--2---:R-:W-:-:S04]  /*16f60*/  IMAD.WIDE R4, R15, 0x2, R4 ;  /* 0x000000020f047825 */ /* 0x004fc800078e0204 */
[C---:B---3--:R-:W-:Y:S02]  /*16f70*/  IMAD.WIDE R6, R15.reuse, 0x2, R16 ;  /* 0x000000020f067825 */ /* 0x048fe400078e0210 */
[----:B------:R-:W-:Y:S01]  /*16f80*/  HMMA.16816.F32.BF16 R16, R8, R18, R24 ;  /* 0x000000120810723c */ /* 0x000fe20000041818 */
[----:B------:R-:W-:Y:S01]  /*16f90*/  STL [R1+0xec], R4 ;  /* 0x0000ec0401007387 */ /* 0x000fe20000100800 */
[----:B------:R-:W-:Y:S02]  /*16fa0*/  STL [R1+0xe8], R5 ;  /* 0x0000e80501007387 */ /* 0x000fe40000100800 */
[----:B------:R-:W2:Y:S02]  /*16fb0*/  LDL.LU.64 R26, [R1+0xe60] ;  /* 0x000e6000011a7983 */ /* 0x000ea40000300a00 */
[----:B------:R-:W3:Y:S11]  /*16fc0*/  LDL.LU.64 R24, [R1+0xe58] ;  /* 0x000e580001187983 */ /* 0x000ef60000300a00 */
[----:B------:R-:W-:Y:S06]  /*16fd0*/  @!UPT UIADD3 URZ, URZ, URZ, URZ ;  /* 0x0000003f3f3ff290 */ /* 0x000fec000fffe03f */
[----:B------:R-:W-:Y:S01]  /*16fe0*/  STL.64 [R1+0x440], R16 ;  /* 0x0004401001007387 */ /* 0x000fe20000100a00 */
[----:B------:R0:W-:Y:S03]  /*16ff0*/  STL.64 [R1+0x448], R18 ;  /* 0x0004481201007387 */ /* 0x0001e60000100a00 */
[----:B0-----:R-:W2:Y:S01]  /*17000*/  LDL.LU R18, [R1+0xe50] ;  /* 0x000e500001127983 */ /* 0x001ea20000300800 */
[----:B------:R-:W2:Y:S02]  /*17010*/  LDL.LU.64 R16, [R1+0xe48] ;  /* 0x000e480001107983 */ /* 0x000ea40000300a00 */
[----:B----4-:R-:W-:-:S05]  /*17020*/  IMAD.WIDE R12, R15, 0x2, R12 ;  /* 0x000000020f0c7825 */ /* 0x010fca00078e020c */
[----:B------:R-:W-:Y:S01]  /*17030*/  STL [R1+0xe4], R12 ;  /* 0x0000e40c01007387 */ /* 0x000fe20000100800 */
[----:B--2---:R-:W-:-:S03]  /*17040*/  IMAD.WIDE R4, R15, 0x2, R16 ;  /* 0x000000020f047825 */ /* 0x004fc600078e0210 */
[----:B------:R-:W2:Y:S01]  /*17050*/  LDL.LU.64 R16, [R1+0xd28] ;  /* 0x000d280001107983 */ /* 0x000ea20000300a00 */
[----:B------:R-:W-:Y:S03]  /*17060*/  STL [R1+0xe38], R18 ;  /* 0x000e381201007387 */ /* 0x000fe60000100800 */
        /* <DEDUP_REMOVED lines=8> */
[----:B------:R-:W-:Y:S01]  /*170f0*/  STL [R1+0xd4], R4 ;  /* 0x0000d40401007387 */ /* 0x000fe20000100800 */
[----:B------:R-:W-:Y:S01]  /*17100*/  STL [R1+0xd0], R5 ;  /* 0x0000d00501007387 */ /* 0x000fe20000100800 */
[----:B---3--:R-:W-:-:S03]  /*17110*/  IMAD.WIDE R12, R15, 0x2, R24 ;  /* 0x000000020f0c7825 */ /* 0x008fc600078e0218 */
[----:B------:R-:W3:Y:S01]  /*17120*/  LDL.LU.64 R24, [R1+0xd48] ;  /* 0x000d480001187983 */ /* 0x000ee20000300a00 */
[----:B0-----:R-:W-:-:S04]  /*17130*/  IMAD.WIDE R6, R15, 0x2, R20 ;  /* 0x000000020f067825 */ /* 0x001fc800078e0214 */
[----:B------:R0:W-:Y:S02]  /*17140*/  STL.64 [R1+0xdf0], R26 ;  /* 0x000df01a01007387 */ /* 0x0001e40000100a00 */
[----:B0-----:R-:W-:Y:S02]  /*17150*/  IMAD.MOV.U32 R26, RZ, RZ, R3 ;  /* 0x000000ffff1a7224 */ /* 0x001fe400078e0003 */
[----:B------:R-:W-:Y:S01]  /*17160*/  IMAD.MOV.U32 R27, RZ, RZ, R2 ;  /* 0x000000ffff1b7224 */ /* 0x000fe200078e0002 */
[----:B--2---:R-:W-:Y:S01]  /*17170*/  HMMA.16816.F32.BF16 R20, R8, R22, R16 ;  /* 0x000000160814723c */ /* 0x004fe20000041810 */
[----:B---3--:R-:W-:Y:S01]  /*17180*/  STL.64 [R1+0xde8], R24 ;  /* 0x000de81801007387 */ /* 0x008fe20000100a00 */
[----:B------:R-:W2:Y:S02]  /*17190*/  LDL.LU R3, [R1+0xe40] ;  /* 0x000e400001037983 */ /* 0x000ea40000300800 */
[----:B------:R-:W3:Y:S02]  /*171a0*/  LDL.LU R2, [R1+0xe3c] ;  /* 0x000e3c0001027983 */ /* 0x000ee40000300800 */
[----:B------:R-:W4:Y:S01]  /*171b0*/  LDL.LU R18, [R1+0xe38] ;  /* 0x000e380001127983 */ /* 0x000f220000300800 */
[----:B------:R-:W2:Y:S11]  /*171c0*/  LDL.LU.64 R16, [R1+0xe30] ;  /* 0x000e300001107983 */ /* 0x000eb60000300a00 */
[----:B------:R-:W-:Y:S05]  /*171d0*/  @!UPT UIADD3 URZ, URZ, URZ, URZ ;  /* 0x0000003f3f3ff290 */ /* 0x000fea000fffe03f */
[----:B------:R-:W-:Y:S01]  /*171e0*/  STL.64 [R1+0x4a0], R20 ;  /* 0x0004a01401007387 */ /* 0x000fe20000100a00 */
[----:B------:R0:W-:Y:S03]  /*171f0*/  STL.64 [R1+0x4a8], R22 ;  /* 0x0004a81601007387 */ /* 0x0001e60000100a00 */
[----:B0-----:R-:W2:Y:S01]  /*17200*/  LDL.LU.64 R22, [R1+0xe28] ;  /* 0x000e280001167983 */ /* 0x001ea20000300a00 */
[----:B------:R-:W-:Y:S02]  /*17210*/  STL [R1+0xcc], R12 ;  /* 0x0000cc0c01007387 */ /* 0x000fe40000100800 */
[----:B------:R-:W3:Y:S02]  /*17220*/  LDL.LU.64 R20, [R1+0xd58] ;  /* 0x000d580001147983 */ /* 0x000ee40000300a00 */
[----:B--2---:R-:W-:Y:S01]  /*17230*/  IMAD.WIDE R4, R15, 0x2, R22 ;  /* 0x000000020f047825 */ /* 0x004fe200078e0216 */
[----:B---3--:R0:W-:Y:S04]  /*17240*/  STL.64 [R1+0xdd8], R20 ;  /* 0x000dd81401007387 */ /* 0x0081e80000100a00 */
[----:B0-----:R-:W2:Y:S01]  /*17250*/  LDL.LU R20, [R1+0x740] ;  /* 0x0007400001147983 */ /* 0x001ea20000300800 */
[----:B------:R-:W2:Y:S02]  /*17260*/  LDL.LU R21, [R1+0x744] ;  /* 0x0007440001157983 */ /* 0x000ea40000300800 */
[----:B------:R-:W3:Y:S02]  /*17270*/  LDL.LU R22, [R1+0x748] ;  /* 0x0007480001167983 */ /* 0x000ee40000300800 */
[----:B------:R-:W-:-:S02]  /*17280*/  IMAD.MOV.U32 R23, RZ, RZ, R29 ;  /* 0x000000ffff177224 */ /* 0x000fc400078e001d */
[----:B------:R0:W5:Y:S04]  /*17290*/  LDL.LU R29, [R1+0xe20] ;  /* 0x000e2000011d7983 */ /* 0x0001680000300800 */
[----:B---3--:R-:W-:Y:S01]  /*172a0*/  STL.64 [R1+0xe00], R22 ;  /* 0x000e001601007387 */ /* 0x008fe20000100a00 */
[----:B--2---:R1:W-:Y:S02]  /*172b0*/  STL.64 [R1+0xdf8], R20 ;  /* 0x000df81401007387 */ /* 0x0043e40000100a00 */
[----:B-1----:R-:W-:Y:S02]  /*172c0*/  IMAD.MOV.U32 R20, RZ, RZ, R2 ;  /* 0x000000ffff147224 */ /* 0x002fe400078e0002 */
[----:B------:R-:W-:Y:S01]  /*172d0*/  IMAD.MOV.U32 R21, RZ, RZ, R3 ;  /* 0x000000ffff157224 */ /* 0x000fe200078e0003 */
[----:B------:R-:W2:Y:S01]  /*172e0*/  LDL.LU R2, [R1+0xe1c] ;  /* 0x000e1c0001027983 */ /* 0x000ea20000300800 */
[----:B------:R-:W2:Y:S02]  /*172f0*/  LDL.LU R3, [R1+0xe18] ;  /* 0x000e180001037983 */ /* 0x000ea40000300800 */
[----:B------:R-:W-:-:S02]  /*17300*/  IMAD.MOV.U32 R22, RZ, RZ, R0 ;  /* 0x000000ffff167224 */ /* 0x000fc400078e0000 */
[----:B------:R-:W-:Y:S01]  /*17310*/  IMAD.MOV.U32 R23, RZ, RZ, R28 ;  /* 0x000000ffff177224 */ /* 0x000fe200078e001c */
[----:B------:R-:W3:Y:S01]  /*17320*/  LDL.LU R0, [R1+0xe14] ;  /* 0x000e140001007983 */ /* 0x000ee20000300800 */
[----:B------:R0:W5:Y:S02]  /*17330*/  LDL.LU R28, [R1+0xe10] ;  /* 0x000e1000011c7983 */ /* 0x0001640000300800 */
[----:B------:R1:W-:Y:S02]  /*17340*/  STL [R1+0xc8], R13 ;  /* 0x0000c80d01007387 */ /* 0x0003e40000100800 */
[----:B------:R-:W-:Y:S01]  /*17350*/  STL [R1+0xc4], R6 ;  /* 0x0000c40601007387 */ /* 0x000fe20000100800 */
[----:B------:R-:W-:Y:S01]  /*17360*/  STL [R1+0xc0], R7 ;  /* 0x0000c00701007387 */ /* 0x000fe20000100800 */
[----:B------:R-:W-:Y:S02]  /*17370*/  STL [R1+0xbc], R4 ;  /* 0x0000bc0401007387 */ /* 0x000fe40000100800 */
[----:B------:R0:W-:Y:S02]  /*17380*/  STL [R1+0xb8], R5 ;  /* 0x0000b80501007387 */ /* 0x0001e40000100800 */
[C---:B-1----:R-:W-:Y:S01]  /*17390*/  IMAD.WIDE R12, R15.reuse, 0x2, R16 ;  /* 0x000000020f0c7825 */ /* 0x042fe200078e0210 */
[----:B0-----:R-:W3:Y:S03]  /*173a0*/  LDL.LU.64 R4, [R1+0xd38] ;  /* 0x000d380001047983 */ /* 0x001ee60000300a00 */
[----:B--2---:R-:W-:-:S02]  /*173b0*/  IMAD.WIDE R6, R15, 0x2, R2 ;  /* 0x000000020f067825 */ /* 0x004fc400078e0202 */
[----:B------:R-:W2:Y:S02]  /*173c0*/  LDL.LU.64 R2, [R1+0xe08] ;  /* 0x000e080001027983 */ /* 0x000ea40000300a00 */
[----:B------:R-:W2:Y:S01]  /*173d0*/  LDL.LU.64 R16, [R1+0xd68] ;  /* 0x000d680001107983 */ /* 0x000ea20000300a00 */
[----:B------:R-:W-:Y:S01]  /*173e0*/  HMMA.16816.F32.BF16 R24, R8, R26, R20 ;  /* 0x0000001a0818723c */ /* 0x000fe20000041814 */
[----:B--2---:R-:W-:Y:S01]  /*173f0*/  STL.64 [R1+0xdb8], R16 ;  /* 0x000db81001007387 */ /* 0x004fe20000100a00 */
[----:B------:R-:W2:Y:S02]  /*17400*/  LDL.LU.64 R22, [R1+0xe00] ;  /* 0x000e000001167983 */ /* 0x000ea40000300a00 */
[----:B------:R-:W2:Y:S11]  /*17410*/  LDL.LU.64 R20, [R1+0xdf8] ;  /* 0x000df80001147983 */ /* 0x000eb60000300a00 */
[----:B------:R-:W-:Y:S08]  /*17420*/  @!UPT UIADD3 URZ, URZ, URZ, URZ ;  /* 0x0000003f3f3ff290 */ /* 0x000ff0000fffe03f */
        /* <DEDUP_REMOVED lines=8> */
[----:B0-----:R-:W-:-:S02]  /*174b0*/  IMAD.WIDE R12, R15, 0x2, R2 ;  /* 0x000000020f0c7825 */ /* 0x001fc400078e0202 */
[----:B------:R-:W4:Y:S02]  /*174c0*/  LDL.LU.64 R2, [R1+0xde0] ;  /* 0x000de00001027983 */ /* 0x000f240000300a00 */
[----:B---3--:R-:W-:-:S04]  /*174d0*/  IMAD.WIDE R4, R15, 0x2, R4 ;  /* 0x000000020f047825 */ /* 0x008fc800078e0204 */
[----:B------:R-:W-:Y:S01]  /*174e0*/  IMAD.MOV.U32 R19, RZ, RZ, R14 ;  /* 0x000000ffff137224 */ /* 0x000fe200078e000e */
[----:B------:R-:W-:Y:S01]  /*174f0*/  STL [R1+0xa4], R4 ;  /* 0x0000a40401007387 */ /* 0x000fe20000100800 */
[----:B------:R-:W-:Y:S02]  /*17500*/  STL [R1+0xa0], R5 ;  /* 0x0000a00501007387 */ /* 0x000fe40000100800 */
[----:B------:R-:W3:Y:S02]  /*17510*/  LDL.LU R14, [R1+0xd80] ;  /* 0x000d8000010e7983 */ /* 0x000ee40000300800 */
[C---:B--2---:R-:W-:Y:S02]  /*17520*/  IMAD.WIDE R6, R15.reuse, 0x2, R24 ;  /* 0x000000020f067825 */ /* 0x044fe400078e0218 */
[----:B------:R-:W-:Y:S01]  /*17530*/  HMMA.16816.F32.BF16 R24, R8, R26, R20 ;  /* 0x0000001a0818723c */ /* 0x000fe20000041814 */
[----:B------:R-:W2:Y:S11]  /*17540*/  LDL.LU.64 R20, [R1+0xdd8] ;  /* 0x000dd80001147983 */ /* 0x000eb60000300a00 */
[----:B------:R-:W-:Y:S11]  /*17550*/  @!UPT UIADD3 URZ, URZ, URZ, URZ ;  /* 0x0000003f3f3ff290 */ /* 0x000ff6000fffe03f */
[----:B------:R-:W-:Y:S01]  /*17560*/  STL.64 [R1+0x740], R24 ;  /* 0x0007401801007387 */ /* 0x000fe20000100a00 */
[----:B------:R0:W-:Y:S03]  /*17570*/  STL.64 [R1+0x748], R26 ;  /* 0x0007481a01007387 */ /* 0x0001e60000100a00 */
[----:B0-----:R-:W3:Y:S01]  /*17580*/  LDL.LU.64 R26, [R1+0xdd0] ;  /* 0x000dd000011a7983 */ /* 0x001ee20000300a00 */
[----:B------:R-:W3:Y:S02]  /*17590*/  LDL.LU.64 R24, [R1+0xdc8] ;  /* 0x000dc80001187983 */ /* 0x000ee40000300a00 */
[----:B----4-:R-:W-:Y:S02]  /*175a0*/  IMAD.WIDE R4, R15, 0x2, R2 ;  /* 0x000000020f047825 */ /* 0x010fe400078e0202 */
[----:B------:R-:W4:Y:S02]  /*175b0*/  LDL.LU.64 R2, [R1+0xdc0] ;  /* 0x000dc00001027983 */ /* 0x000f240000300a00 */
[----:B------:R-:W-:Y:S02]  /*175c0*/  STL [R1+0x4], R12 ;  /* 0x0000040c01007387 */ /* 0x000fe40000100800 */
[----:B------:R0:W-:Y:S02]  /*175d0*/  STL [R1], R13 ;  /* 0x0000000d01007387 */ /* 0x0001e40000100800 */
[----:B------:R-:W-:-:S02]  /*175e0*/  IMAD.MOV.U32 R23, RZ, RZ, R6 ;  /* 0x000000ffff177224 */ /* 0x000fc400078e0006 */
[----:B------:R-:W-:Y:S01]  /*175f0*/  IMAD.MOV.U32 R22, RZ, RZ, R7 ;  /* 0x000000ffff167224 */ /* 0x000fe200078e0007 */
[----:B------:R-:W4:Y:S01]  /*17600*/  LDL.LU.64 R16, [R1+0xdb8] ;  /* 0x000db80001107983 */ /* 0x000f220000300a00 */
[----:B0-----:R-:W-:-:S04]  /*17610*/  IMAD.MOV.U32 R13, RZ, RZ, c[0x0][0x18c] ;  /* 0x00006300ff0d7624 */ /* 0x001fc800078e00ff */
[----:B------:R-:W-:-:S04]  /*17620*/  IMAD.SHL.U32 R13, R13, 0x20, RZ ;  /* 0x000000200d0d7824 */ /* 0x000fc800078e00ff */
[----:B--2---:R-:W-:-:S04]  /*17630*/  IMAD.WIDE R6, R13, 0x2, R20 ;  /* 0x000000020d067825 */ /* 0x004fc800078e0214 */
[----:B------:R-:W-:Y:S02]  /*17640*/  IMAD.MOV.U32 R21, RZ, RZ, R4 ;  /* 0x000000ffff157224 */ /* 0x000fe400078e0004 */
[----:B------:R-:W-:Y:S01]  /*17650*/  IMAD.MOV.U32 R20, RZ, RZ, R5 ;  /* 0x000000ffff147224 */ /* 0x000fe200078e0005 */
[----:B---3--:R-:W-:Y:S01]  /*17660*/  HMMA.16816.F32.BF16 R24, R8, R18, R24 ;  /* 0x000000120818723c */ /* 0x008fe20000041818 */
[----:B----4-:R-:W-:Y:S11]  /*17670*/  IMAD.WIDE R4, R13, 0x2, R2 ;  /* 0x000000020d047825 */ /* 0x010ff600078e0202 */
[----:B------:R-:W-:Y:S11]  /*17680*/  @!UPT UIADD3 URZ, URZ, URZ, URZ ;  /* 0x0000003f3f3ff290 */ /* 0x000ff6000fffe03f */
[----:B------:R-:W-:Y:S01]  /*17690*/  STL.64 [R1+0x6f0], R24 ;  /* 0x0006f01801007387 */ /* 0x000fe20000100a00 */
[----:B------:R-:W-:Y:S02]  /*176a0*/  IMAD.MOV.U32 R9, RZ, RZ, R26 ;  /* 0x000000ffff097224 */ /* 0x000fe400078e001a */
[----:B------:R0:W-:Y:S02]  /*176b0*/  STL.64 [R1+0x6f8], R26 ;  /* 0x0006f81a01007387 */ /* 0x0001e40000100a00 */
[----:B------:R-:W-:Y:S02]  /*176c0*/  IMAD.MOV.U32 R8, RZ, RZ, R27 ;  /* 0x000000ffff087224 */ /* 0x000fe400078e001b */
[----:B0-----:R-:W2:Y:S01]  /*176d0*/  LDL.LU.64 R26, [R1+0xd70] ;  /* 0x000d7000011a7983 */ /* 0x001ea20000300a00 */
[----:B------:R-:W3:Y:S01]  /*176e0*/  LDL.LU.64 R2, [R1+0xdb0] ;  /* 0x000db00001027983 */ /* 0x000ee20000300a00 */
[----:B------:R-:W-:Y:S01]  /*176f0*/  IADD3 R14, R14, -0x1, RZ ;  /* 0xffffffff0e0e7810 */ /* 0x000fe20007ffe0ff */
[----:B------:R-:W-:-:S03]  /*17700*/  IMAD.MOV.U32 R15, RZ, RZ, c[0x0][0x188] ;  /* 0x00006200ff0f7624 */ /* 0x000fc600078e00ff */
[----:B------:R-:W-:Y:S01]  /*17710*/  ISETP.NE.U32.AND P0, PT, R14, RZ, PT ;  /* 0x000000ff0e00720c */ /* 0x000fe20003f05070 */
[----:B------:R-:W-:Y:S02]  /*17720*/  IMAD.MOV.U32 R19, RZ, RZ, R6 ;  /* 0x000000ffff137224 */ /* 0x000fe400078e0006 */
[----:B------:R-:W-:Y:S02]  /*17730*/  IMAD.MOV.U32 R18, RZ, RZ, R7 ;  /* 0x000000ffff127224 */ /* 0x000fe400078e0007 */
[----:B------:R-:W-:Y:S02]  /*17740*/  IMAD.SHL.U32 R15, R15, 0x20, RZ ;  /* 0x000000200f0f7824 */ /* 0x000fe400078e00ff */
[----:B------:R-:W-:-:S04]  /*17750*/  IMAD.WIDE R6, R13, 0x2, R16 ;  /* 0x000000020d067825 */ /* 0x000fc800078e0210 */
[----:B------:R-:W-:Y:S02]  /*17760*/  IMAD.MOV.U32 R17, RZ, RZ, R4 ;  /* 0x000000ffff117224 */ /* 0x000fe400078e0004 */
[----:B------:R-:W-:Y:S01]  /*17770*/  IMAD.MOV.U32 R16, RZ, RZ, R5 ;  /* 0x000000ffff107224 */ /* 0x000fe200078e0005 */
[----:B------:R0:W-:Y:S01]  /*17780*/  STL [R1+0xd80], R14 ;  /* 0x000d800e01007387 */ /* 0x0001e20000100800 */
[----:B------:R-:W-:Y:S01]  /*17790*/  IADD3 R0, R0, -0x20, RZ ;  /* 0xffffffe000007810 */ /* 0x000fe20007ffe0ff */
[----:B0-----:R-:W-:Y:S02]  /*177a0*/  IMAD.MOV.U32 R14, RZ, RZ, R7 ;  /* 0x000000ffff0e7224 */ /* 0x001fe400078e0007 */
[----:B--2---:R-:W-:-:S04]  /*177b0*/  IMAD.WIDE R4, R13, 0x2, R26 ;  /* 0x000000020d047825 */ /* 0x004fc800078e021a */
[----:B---3--:R-:W-:-:S04]  /*177c0*/  IMAD.WIDE R2, R15, 0x2, R2 ;  /* 0x000000020f027825 */ /* 0x008fc800078e0202 */
[----:B------:R-:W-:Y:S02]  /*177d0*/  IMAD.MOV.U32 R13, RZ, RZ, R4 ;  /* 0x000000ffff0d7224 */ /* 0x000fe400078e0004 */
[----:B------:R-:W-:Y:S02]  /*177e0*/  IMAD.MOV.U32 R15, RZ, RZ, R6 ;  /* 0x000000ffff0f7224 */ /* 0x000fe400078e0006 */
[----:B------:R-:W-:Y:S02]  /*177f0*/  IMAD.MOV.U32 R12, RZ, RZ, R5 ;  /* 0x000000ffff0c7224 */ /* 0x000fe400078e0005 */
[----:B------:R-:W-:Y:S02]  /*17800*/  IMAD.MOV.U32 R4, RZ, RZ, R2 ;  /* 0x000000ffff047224 */ /* 0x000fe400078e0002 */
[----:B------:R-:W-:Y:S01]  /*17810*/  IMAD.MOV.U32 R2, RZ, RZ, R3 ;  /* 0x000000ffff027224 */ /* 0x000fe200078e0003 */
[----:B------:R-:W-:Y:S01]  /*17820*/  @!P0 CALL.REL.NOINC `(.L_x_2) ;  /* 0x0000001000008944 */ /* 0x000fe20003c00000 */
[----:B------:R-:W-:Y:S05]  /*17830*/  BRA `(.L_x_3) ;  /* 0xfffee9f000007947 */ /* 0x000fea000383ffff */
.L_x_2:
[----:B------:R-:W2:Y:S04]  /*17840*/  LDL.LU R0, [R1+0x7bc] ;  /* 0x0007bc0001007983 */ /* 0x000ea80000300800 */
[----:B--2---:R0:W-:Y:S04]  /*17850*/  STL [R1+0x1184], R0 ;  /* 0x0011840001007387 */ /* 0x0041e80000100800 */
[----:B0-----:R-:W2:Y:S04]  /*17860*/  LDL.LU R0, [R1+0x7ac] ;  /* 0x0007ac0001007983 */ /* 0x001ea80000300800 */
        /* <DEDUP_REMOVED lines=33> */
[----:B-----5:R-:W2:Y:S01]  /*17a80*/  LDL.LU R29, [R1+0x7b8] ;  /* 0x0007b800011d7983 */ /* 0x020ea20000300800 */
[----:B0-----:R-:W-:-:S03]  /*17a90*/  IMAD.MOV.U32 R0, RZ, RZ, R9 ;  /* 0x000000ffff007224 */ /* 0x001fc600078e0009 */
        /* <DEDUP_REMOVED lines=33> */
[----:B------:R-:W2:Y:S04]  /*17cb0*/  LDL.LU R4, [R1+0x55c] ;  /* 0x00055c0001047983 */ /* 0x000ea80000300800 */
        /* <DEDUP_REMOVED lines=11> */
[----:B------:R-:W2:Y:S04]  /*17d70*/  LDL.LU R14, [R1+0x7ec] ;  /* 0x0007ec00010e7983 */ /* 0x000ea80000300800 */
[----:B------:R-:W2:Y:S01]  /*17d80*/  LDL.LU R12, [R1+0x7e8] ;  /* 0x0007e800010c7983 */ /* 0x000ea20000300800 */
[----:B0-----:R-:W-:-:S03]  /*17d90*/  IMAD.MOV.U32 R29, RZ, RZ, R8 ;  /* 0x000000ffff1d7224 */ /* 0x001fc600078e0008 */
[----:B------:R-:W2:Y:S04]  /*17da0*/  LDL.LU R3, [R1+0x7fc] ;  /* 0x0007fc0001037983 */ /* 0x000ea80000300800 */
[----:B------:R-:W2:Y:S04]  /*17db0*/  LDL.LU R5, [R1+0x7f8] ;  /* 0x0007f80001057983 */ /* 0x000ea80000300800 */
[----:B------:R-:W2:Y:S04]  /*17dc0*/  LDL.LU R6, [R1+0x58c] ;  /* 0x00058c0001067983 */ /* 0x000ea80000300800 */
[----:B------:R-:W2:Y:S04]  /*17dd0*/  LDL.LU R7, [R1+0x588] ;  /* 0x0005880001077983 */ /* 0x000ea80000300800 */
[----:B------:R-:W2:Y:S04]  /*17de0*/  LDL.LU R8, [R1+0x7c4] ;  /* 0x0007c40001087983 */ /* 0x000ea80000300800 */
[----:B------:R-:W2:Y:S04]  /*17df0*/  LDL.LU R9, [R1+0x7c0] ;  /* 0x0007c00001097983 */ /* 0x000ea80000300800 */
[----:B------:R-:W2:Y:S01]  /*17e00*/  LDL.LU R10, [R1+0x7e4] ;  /* 0x0007e400010a7983 */ /* 0x000ea20000300800 */
[----:B------:R-:W-:-:S03]  /*17e10*/  F2FP.BF16.PACK_AB R0, R29, R0 ;  /* 0x000000001d00723e */ /* 0x000fc600000010ff */
[----:B------:R-:W2:Y:S04]  /*17e20*/  LDL.LU R11, [R1+0x7e0] ;  /* 0x0007e000010b7983 */ /* 0x000ea80000300800 */
[----:B------:R-:W2:Y:S04]  /*17e30*/  LDL.LU R24, [R1+0x7f4] ;  /* 0x0007f40001187983 */ /* 0x000ea80000300800 */
[----:B------:R-:W2:Y:S04]  /*17e40*/  LDL.LU R25, [R1+0x7f0] ;  /* 0x0007f00001197983 */ /* 0x000ea80000300800 */
[----:B------:R-:W2:Y:S04]  /*17e50*/  LDL.LU R26, [R1+0x584] ;  /* 0x00058400011a7983 */ /* 0x000ea80000300800 */
[----:B------:R-:W2:Y:S04]  /*17e60*/  LDL.LU R27, [R1+0x580] ;  /* 0x00058000011b7983 */ /* 0x000ea80000300800 */
[----:B------:R0:W-:Y:S04]  /*17e70*/  STL [R1+0xdac], R28 ;  /* 0x000dac1c01007387 */ /* 0x0001e80000100800 */
[----:B0-----:R-:W2:Y:S04]  /*17e80*/  LDL.LU R28, [R1+0x7a8] ;  /* 0x0007a800011c7983 */ /* 0x001ea80000300800 */
[----:B------:R-:W2:Y:S04]  /*17e90*/  LDL.LU R29, [R1+0x120c] ;  /* 0x00120c00011d7983 */ /* 0x000ea80000300800 */
[----:B------:R0:W-:Y:S04]  /*17ea0*/  STL [R1+0x8ac], R0 ;  /* 0x0008ac0001007387 */ /* 0x0001e80000100800 */
[----:B0-----:R-:W2:Y:S02]  /*17eb0*/  LDL.LU R0, [R1+0x1208] ;  /* 0x0012080001007983 */ /* 0x001ea40000300800 */
[----:B--2---:R-:W-:-:S02]  /*17ec0*/  F2FP.BF16.PACK_AB R0, R29, R0 ;  /* 0x000000001d00723e */ /* 0x004fc400000010ff */
        /* <DEDUP_REMOVED lines=65> */
[----:B------:R2:W-:Y:S01]  /*182e0*/  STL [R1+0x768], R28 ;  /* 0x0007681c01007387 */ /* 0x0005e20000100800 */
[----:B------:R-:W-:Y:S02]  /*182f0*/  F2FP.BF16.PACK_AB R3, R3, R5 ;  /* 0x000000050303723e */ /* 0x000fe400000010ff */
[----:B--2---:R-:W-:Y:S02]  /*18300*/  F2FP.BF16.PACK_AB R28, R0, R29 ;  /* 0x0000001d001c723e */ /* 0x004fe400000010ff */
[----:B------:R-:W-:Y:S02]  /*18310*/  F2FP.BF16.PACK_AB R0, R4, R2 ;  /* 0x000000020400723e */ /* 0x000fe400000010ff */
[----:B---3--:R-:W-:Y:S01]  /*18320*/  F2FP.BF16.PACK_AB R4, R23, R21 ;  /* 0x000000151704723e */ /* 0x008fe200000010ff */
[----:B------:R-:W-:Y:S01]  /*18330*/  STL [R1+0x764], R28 ;  /* 0x0007641c01007387 */ /* 0x000fe20000100800 */
[----:B----4-:R-:W-:-:S03]  /*18340*/  F2FP.BF16.PACK_AB R2, R19, R17 ;  /* 0x000000111302723e */ /* 0x010fc600000010ff */
[----:B------:R0:W-:Y:S04]  /*18350*/  STL [R1+0x760], R0 ;  /* 0x0007600001007387 */ /* 0x0001e80000100800 */
[----:B------:R1:W-:Y:S01]  /*18360*/  STL [R1+0x75c], R4 ;  /* 0x00075c0401007387 */ /* 0x0003e20000100800 */
[----:B0-----:R-:W-:-:S03]  /*18370*/  F2FP.BF16.PACK_AB R0, R15, R13 ;  /* 0x0000000d0f00723e */ /* 0x001fc600000010ff */
[----:B------:R0:W-:Y:S01]  /*18380*/  STL [R1+0x758], R2 ;  /* 0x0007580201007387 */ /* 0x0001e20000100800 */
[----:B-1----:R-:W-:-:S03]  /*18390*/  F2FP.BF16.PACK_AB R4, R22, R20 ;  /* 0x000000141604723e */ /* 0x002fc600000010ff */
[----:B------:R1:W-:Y:S01]  /*183a0*/  STL [R1+0x754], R0 ;  /* 0x0007540001007387 */ /* 0x0003e20000100800 */
[----:B0-----:R-:W-:-:S03]  /*183b0*/  F2FP.BF16.PACK_AB R2, R18, R16 ;  /* 0x000000101202723e */ /* 0x001fc600000010ff */
[----:B------:R-:W-:Y:S01]  /*183c0*/  STL [R1+0x750], R4 ;  /* 0x0007500401007387 */ /* 0x000fe20000100800 */
[----:B-1----:R-:W-:-:S03]  /*183d0*/  F2FP.BF16.PACK_AB R0, R14, R12 ;  /* 0x0000000c0e00723e */ /* 0x002fc600000010ff */
[----:B------:R0:W-:Y:S04]  /*183e0*/  STL [R1+0x74c], R2 ;  /* 0x00074c0201007387 */ /* 0x0001e80000100800 */
[----:B------:R1:W-:Y:S04]  /*183f0*/  STL [R1+0x748], R0 ;  /* 0x0007480001007387 */ /* 0x0003e80000100800 */
[----:B------:R2:W-:Y:S01]  /*18400*/  STL [R1+0x744], R3 ;  /* 0x0007440301007387 */ /* 0x0005e20000100800 */
[----:B0-----:R-:W-:Y:S02]  /*18410*/  F2FP.BF16.PACK_AB R2, R6, R7 ;  /* 0x000000070602723e */ /* 0x001fe400000010ff */
[----:B-1----:R-:W-:-:S03]  /*18420*/  F2FP.BF16.PACK_AB R0, R8, R9 ;  /* 0x000000090800723e */ /* 0x002fc600000010ff */
[----:B------:R0:W-:Y:S01]  /*18430*/  STL [R1+0x740], R2 ;  /* 0x0007400201007387 */ /* 0x0001e20000100800 */
[----:B--2---:R-:W-:-:S03]  /*18440*/  F2FP.BF16.PACK_AB R3, R10, R11 ;  /* 0x0000000b0a03723e */ /* 0x004fc600000010ff */
[----:B------:R1:W-:Y:S04]  /*18450*/  STL [R1+0x72c], R0 ;  /* 0x00072c0001007387 */ /* 0x0003e80000100800 */
[----:B------:R-:W-:Y:S04]  /*18460*/  STL [R1+0x728], R3 ;  /* 0x0007280301007387 */ /* 0x000fe80000100800 */
[----:B------:R-:W2:Y:S01]  /*18470*/  LDL.LU R28, [R1+0x8b8] ;  /* 0x0008b800011c7983 */ /* 0x000ea20000300800 */
[----:B0-----:R-:W-:Y:S02]  /*18480*/  F2FP.BF16.PACK_AB R2, R24, R25 ;  /* 0x000000191802723e */ /* 0x001fe400000010ff */
[----:B-1----:R-:W-:-:S03]  /*18490*/  F2FP.BF16.PACK_AB R0, R26, R27 ;  /* 0x0000001b1a00723e */ /* 0x002fc600000010ff */
[----:B------:R-:W-:Y:S04]  /*184a0*/  STL [R1+0x724], R2 ;  /* 0x0007240201007387 */ /* 0x000fe80000100800 */
[----:B--2---:R0:W-:Y:S04]  /*184b0*/  STL [R1+0x10fc], R28 ;  /* 0x0010fc1c01007387 */ /* 0x0041e80000100800 */
[----:B------:R-:W-:Y:S04]  /*184c0*/  STL [R1+0x720], R0 ;  /* 0x0007200001007387 */ /* 0x000fe80000100800 */
        /* <DEDUP_REMOVED lines=33> */
[----:B------:R-:W3:Y:S04]  /*186e0*/  LDL.LU R0, [R1+0x8dc] ;  /* 0x0008dc0001007983 */ /* 0x000ee80000300800 */
[----:B---3--:R0:W-:Y:S04]  /*186f0*/  STL [R1+0x10f8], R0 ;  /* 0x0010f80001007387 */ /* 0x0081e80000100800 */
[----:B0-----:R-:W3:Y:S04]  /*18700*/  LDL.LU R0, [R1+0x8bc] ;  /* 0x0008bc0001007983 */ /* 0x001ee80000300800 */
        /* <DEDUP_REMOVED lines=33> */
[----:B0-----:R-:W2:Y:S04]  /*18920*/  LDL.LU R0, [R1+0x80c] ;  /* 0x00080c0001007983 */ /* 0x001ea80000300800 */
[----:B------:R-:W3:Y:S04]  /*18930*/  LDL.LU R29, [R1+0x8d8] ;  /* 0x0008d800011d7983 */ /* 0x000ee80000300800 */
[----:B------:R-:W4:Y:S04]  /*18940*/  LDL.LU R4, [R1+0x81c] ;  /* 0x00081c0001047983 */ /* 0x000f280000300800 */
        /* <DEDUP_REMOVED lines=25> */
[----:B--2---:R-:W-:-:S03]  /*18ae0*/  F2FP.BF16.PACK_AB R28, R0, R28 ;  /* 0x0000001c001c723e */ /* 0x004fc600000010ff */
        /* <DEDUP_REMOVED lines=70> */
[----:B---3--:R-:W-:Y:S02]  /*18f50*/  F2FP.BF16.PACK_AB R3, R3, R5 ;  /* 0x000000050303723e */ /* 0x008fe400000010ff */
[----:B--2---:R-:W-:Y:S02]  /*18f60*/  F2FP.BF16.PACK_AB R28, R0, R29 ;  /* 0x0000001d001c723e */ /* 0x004fe400000010ff */
[----:B----4-:R-:W-:Y:S02]  /*18f70*/  F2FP.BF16.PACK_AB R0, R4, R2 ;  /* 0x000000020400723e */ /* 0x010fe400000010ff */
[----:B------:R-:W-:Y:S01]  /*18f80*/  F2FP.BF16.PACK_AB R4, R23, R21 ;  /* 0x000000151704723e */ /* 0x000fe200000010ff */
[----:B------:R-:W-:Y:S01]  /*18f90*/  STL [R1+0x664], R28 ;  /* 0x0006641c01007387 */ /* 0x000fe20000100800 */
[----:B------:R-:W-:-:S03]  /*18fa0*/  F2FP.BF16.PACK_AB R2, R19, R17 ;  /* 0x000000111302723e */ /* 0x000fc600000010ff */
        /* <DEDUP_REMOVED lines=776> */
[----:B------:R-:W2:Y:S03]  /*1c030*/  LDL.LU R0, [R1+0xed8] ;  /* 0x000ed80001007983 */ /* 0x000ea60000300800 */
[----:B------:R0:W-:Y:S02]  /*1c040*/  STL [R1+0xe0], R28 ;  /* 0x0000e01c01007387 */ /* 0x0001e40000100800 */
[----:B0-----:R-:W2:Y:S02]  /*1c050*/  LDL.LU R28, [R1+0xed4] ;  /* 0x000ed400011c7983 */ /* 0x001ea40000300800 */
[----:B--2---:R-:W-:Y:S02]  /*1c060*/  F2FP.BF16.PACK_AB R28, R0, R28 ;  /* 0x0000001c001c723e */ /* 0x004fe400000010ff */
[----:B------:R-:W2:Y:S03]  /*1c070*/  LDL.LU R0, [R1+0xed0] ;  /* 0x000ed00001007983 */ /* 0x000ea60000300800 */
[----:B------:R0:W-:Y:S02]  /*1c080*/  STL [R1+0xdc], R28 ;  /* 0x0000dc1c01007387 */ /* 0x0001e40000100800 */
[----:B0-----:R-:W2:Y:S02]  /*1c090*/  LDL.LU R28, [R1+0xecc] ;  /* 0x000ecc00011c7983 */ /* 0x001ea40000300800 */
[----:B--2---:R-:W-:-:S02]  /*1c0a0*/  F2FP.BF16.PACK_AB R28, R0, R28 ;  /* 0x0000001c001c723e */ /* 0x004fc400000010ff */
[----:B------:R-:W2:Y:S03]  /*1c0b0*/  LDL.LU R0, [R1+0xec8] ;  /* 0x000ec80001007983 */ /* 0x000ea60000300800 */
[----:B------:R2:W-:Y:S01]  /*1c0c0*/  STL [R1+0xd8], R28 ;  /* 0x0000d81c01007387 */ /* 0x0005e20000100800 */
[----:B---3--:R-:W-:Y:S02]  /*1c0d0*/  F2FP.BF16.PACK_AB R3, R3, R5 ;  /* 0x000000050303723e */ /* 0x008fe400000010ff */
[----:B--2---:R-:W-:Y:S01]  /*1c0e0*/  F2FP.BF16.PACK_AB R28, R0, R29 ;  /* 0x0000001d001c723e */ /* 0x004fe200000010ff */
[----:B----4-:R-:W-:Y:S01]  /*1c0f0*/  F2FP.BF16.PACK_AB R0, R4, R2 ;  /* 0x000000020400723e */ /* 0x010fe200000010ff */
[----:B------:R-:W-:Y:S02]  /*1c100*/  F2FP.BF16.PACK_AB R4, R23, R21 ;  /* 0x000000151704723e */ /* 0x000fe400000010ff */
[----:B------:R-:W-:Y:S01]  /*1c110*/  F2FP.BF16.PACK_AB R2, R19, R17 ;  /* 0x000000111302723e */ /* 0x000fe200000010ff */
[----:B------:R-:W-:Y:S01]  /*1c120*/  STL [R1+0xd4], R28 ;  /* 0x0000d41c01007387 */ /* 0x000fe20000100800 */
[----:B------:R0:W-:Y:S02]  /*1c130*/  STL [R1+0xd0], R0 ;  /* 0x0000d00001007387 */ /* 0x0001e40000100800 */
[----:B------:R1:W-:Y:S02]  /*1c140*/  STL [R1+0xcc], R4 ;  /* 0x0000cc0401007387 */ /* 0x0003e40000100800 */
[----:B------:R2:W-:Y:S01]  /*1c150*/  STL [R1+0xc8], R2 ;  /* 0x0000c80201007387 */ /* 0x0005e20000100800 */
[----:B0-----:R-:W-:-:S02]  /*1c160*/  F2FP.BF16.PACK_AB R0, R15, R13 ;  /* 0x0000000d0f00723e */ /* 0x001fc400000010ff */
[----:B-1----:R-:W-:Y:S02]  /*1c170*/  F2FP.BF16.PACK_AB R4, R22, R20 ;  /* 0x000000141604723e */ /* 0x002fe400000010ff */
[----:B--2---:R-:W-:Y:S01]  /*1c180*/  F2FP.BF16.PACK_AB R2, R18, R16 ;  /* 0x000000101202723e */ /* 0x004fe200000010ff */
[----:B------:R0:W-:Y:S02]  /*1c190*/  STL [R1+0xc4], R0 ;  /* 0x0000c40001007387 */ /* 0x0001e40000100800 */
[----:B------:R-:W-:Y:S02]  /*1c1a0*/  STL [R1+0xc0], R4 ;  /* 0x0000c00401007387 */ /* 0x000fe40000100800 */
[----:B------:R1:W-:Y:S01]  /*1c1b0*/  STL [R1+0xbc], R2 ;  /* 0x0000bc0201007387 */ /* 0x0003e20000100800 */
[----:B0-----:R-:W-:Y:S02]  /*1c1c0*/  F2FP.BF16.PACK_AB R0, R14, R12 ;  /* 0x0000000c0e00723e */ /* 0x001fe400000010ff */
[----:B-1----:R-:W-:-:S03]  /*1c1d0*/  F2FP.BF16.PACK_AB R2, R6, R7 ;  /* 0x000000070602723e */ /* 0x002fc600000010ff */
[----:B------:R0:W-:Y:S01]  /*1c1e0*/  STL [R1+0xb8], R0 ;  /* 0x0000b80001007387 */ /* 0x0001e20000100800 */
[----:B------:R1:W-:Y:S02]  /*1c1f0*/  STL [R1+0xb4], R3 ;  /* 0x0000b40301007387 */ /* 0x0003e40000100800 */
[----:B------:R2:W-:Y:S01]  /*1c200*/  STL [R1+0xb0], R2 ;  /* 0x0000b00201007387 */ /* 0x0005e20000100800 */
[----:B0-----:R-:W-:Y:S02]  /*1c210*/  F2FP.BF16.PACK_AB R0, R8, R9 ;  /* 0x000000090800723e */ /* 0x001fe400000010ff */
[----:B-1----:R-:W-:-:S03]  /*1c220*/  F2FP.BF16.PACK_AB R3, R10, R11 ;  /* 0x0000000b0a03723e */ /* 0x002fc600000010ff */
[----:B------:R0:W-:Y:S02]  /*1c230*/  STL [R1+0xac], R0 ;  /* 0x0000ac0001007387 */ /* 0x0001e40000100800 */
[----:B------:R-:W-:Y:S02]  /*1c240*/  STL [R1+0xa8], R3 ;  /* 0x0000a80301007387 */ /* 0x000fe40000100800 */
[----:B------:R-:W3:Y:S01]  /*1c250*/  LDL.LU R28, [R1+0x298] ;  /* 0x00029800011c7983 */ /* 0x000ee20000300800 */
[----:B--2---:R-:W-:Y:S02]  /*1c260*/  F2FP.BF16.PACK_AB R2, R24, R25 ;  /* 0x000000191802723e */ /* 0x004fe400000010ff */
[----:B0-----:R-:W-:-:S03]  /*1c270*/  F2FP.BF16.PACK_AB R0, R26, R27 ;  /* 0x0000001b1a00723e */ /* 0x001fc600000010ff */
[----:B------:R-:W-:Y:S04]  /*1c280*/  STL [R1+0xa4], R2 ;  /* 0x0000a40201007387 */ /* 0x000fe80000100800 */
[----:B---3--:R0:W-:Y:S01]  /*1c290*/  STL [R1+0xe40], R28 ;  /* 0x000e401c01007387 */ /* 0x0081e20000100800 */
[----:B------:R-:W-:Y:S03]  /*1c2a0*/  STL [R1+0xa0], R0 ;  /* 0x0000a00001007387 */ /* 0x000fe60000100800 */
        /* <DEDUP_REMOVED lines=32> */
[----:B0-----:R-:W2:Y:S01]  /*1c4b0*/  LDL.LU R28, [R1+0x178] ;  /* 0x00017800011c7983 */ /* 0x001ea20000300800 */
[----:B------:R-:W3:Y:S03]  /*1c4c0*/  LDL.LU R0, [R1+0x2ac] ;  /* 0x0002ac0001007983 */ /* 0x000ee60000300800 */
        /* <DEDUP_REMOVED lines=35> */
[----:B0-----:R-:W2:Y:S01]  /*1c700*/  LDL.LU R0, [R1+0x17c] ;  /* 0x00017c0001007983 */ /* 0x001ea20000300800 */
[----:B------:R-:W3:Y:S02]  /*1c710*/  LDL.LU R29, [R1+0x2a8] ;  /* 0x0002a800011d7983 */ /* 0x000ee40000300800 */
[----:B------:R-:W4:Y:S02]  /*1c720*/  LDL.LU R4, [R1+0x2bc] ;  /* 0x0002bc0001047983 */ /* 0x000f240000300800 */
[----:B------:R-:W4:Y:S01]  /*1c730*/  LDL.LU R2, [R1+0x2b8] ;  /* 0x0002b80001027983 */ /* 0x000f220000300800 */
[----:B------:R-:W3:Y:S01]  /*1c740*/  LDL.LU R23, [R1+0x284] ;  /* 0x0002840001177983 */ /* 0x000ee20000300800 */
[----:B------:R-:W3:Y:S02]  /*1c750*/  LDL.LU R21, [R1+0x280] ;  /* 0x0002800001157983 */ /* 0x000ee40000300800 */
[----:B------:R-:W3:Y:S02]  /*1c760*/  LDL.LU R19, [R1+0x294] ;  /* 0x0002940001137983 */ /* 0x000ee40000300800 */
[----:B------:R-:W3:Y:S01]  /*1c770*/  LDL.LU R17, [R1+0x290] ;  /* 0x0002900001117983 */ /* 0x000ee20000300800 */
        /* <DEDUP_REMOVED lines=90> */
[----:B------:R2:W-:Y:S01]  /*1cd20*/  STL [R1+0x58], R28 ;  /* 0x0000581c01007387 */ /* 0x0005e20000100800 */
[----:B---3--:R-:W-:-:S02]  /*1cd30*/  F2FP.BF16.PACK_AB R3, R3, R5 ;  /* 0x000000050303723e */ /* 0x008fc400000010ff */
        /* <DEDUP_REMOVED lines=18> */
[----:B------:R-:W-:Y:S01]  /*1ce60*/  STL [R1+0x30], R2 ;  /* 0x0000300201007387 */ /* 0x000fe20000100800 */
[----:B0-----:R-:W-:Y:S02]  /*1ce70*/  F2FP.BF16.PACK_AB R0, R8, R9 ;  /* 0x000000090800723e */ /* 0x001fe400000010ff */
[----:B-1----:R-:W-:-:S03]  /*1ce80*/  F2FP.BF16.PACK_AB R3, R10, R11 ;  /* 0x0000000b0a03723e */ /* 0x002fc600000010ff */
[----:B------:R0:W-:Y:S02]  /*1ce90*/  STL [R1+0x2c], R0 ;  /* 0x00002c0001007387 */ /* 0x0001e40000100800 */
[----:B------:R-:W-:Y:S01]  /*1cea0*/  STL [R1+0x28], R3 ;  /* 0x0000280301007387 */ /* 0x000fe20000100800 */
[----:B0-----:R-:W-:Y:S02]  /*1ceb0*/  F2FP.BF16.PACK_AB R0, R26, R27 ;  /* 0x0000001b1a00723e */ /* 0x001fe400000010ff */
[----:B------:R-:W2:Y:S01]  /*1cec0*/  LDL.LU R27, [R1+0x4e8] ;  /* 0x0004e800011b7983 */ /* 0x000ea20000300800 */
[----:B------:R-:W-:-:S05]  /*1ced0*/  F2FP.BF16.PACK_AB R2, R24, R25 ;  /* 0x000000191802723e */ /* 0x000fca00000010ff */
[----:B------:R-:W-:Y:S04]  /*1cee0*/  STL [R1+0x24], R2 ;  /* 0x0000240201007387 */ /* 0x000fe80000100800 */
[----:B--2---:R0:W-:Y:S01]  /*1cef0*/  STL [R1+0xdfc], R27 ;  /* 0x000dfc1b01007387 */ /* 0x0041e20000100800 */
        /* <DEDUP_REMOVED lines=35> */
[----:B------:R-:W3:Y:S03]  /*1d130*/  LDL.LU R25, [R1+0x508] ;  /* 0x0005080001197983 */ /* 0x000ee60000300800 */
[----:B---3--:R0:W-:Y:S04]  /*1d140*/  STL [R1+0xdf4], R25 ;  /* 0x000df41901007387 */ /* 0x0081e80000100800 */
[----:B0-----:R-:W3:Y:S01]  /*1d150*/  LDL.LU R25, [R1+0x4fc] ;  /* 0x0004fc0001197983 */ /* 0x001ee20000300800 */
[----:B------:R-:W4:Y:S03]  /*1d160*/  LDL.LU R24, [R1+0x518] ;  /* 0x0005180001187983 */ /* 0x000f260000300800 */
[----:B----4-:R0:W-:Y:S04]  /*1d170*/  STL [R1+0xdf0], R24 ;  /* 0x000df01801007387 */ /* 0x0101e80000100800 */
[----:B0-----:R-:W4:Y:S01]  /*1d180*/  LDL.LU R24, [R1+0x50c] ;  /* 0x00050c0001187983 */ /* 0x001f220000300800 */
[----:B------:R-:W2:Y:S03]  /*1d190*/  LDL.LU R7, [R1+0x4e0] ;  /* 0x0004e00001077983 */ /* 0x000ea60000300800 */
[----:B--2---:R0:W-:Y:S04]  /*1d1a0*/  STL [R1+0xdec], R7 ;  /* 0x000dec0701007387 */ /* 0x0041e80000100800 */
[----:B0-----:R-:W2:Y:S01]  /*1d1b0*/  LDL.LU R7, [R1+0x51c] ;  /* 0x00051c0001077983 */ /* 0x001ea20000300800 */
        /* <DEDUP_REMOVED lines=42> */
[----:B------:R-:W2:Y:S01]  /*1d460*/  LDL.LU R28, [R1+0xabc] ;  /* 0x000abc00011c7983 */ /* 0x000ea20000300800 */
[----:B------:R-:W-:-:S02]  /*1d470*/  F2FP.BF16.PACK_AB R27, R26, R27 ;  /* 0x0000001b1a1b723e */ /* 0x000fc400000010ff */
[----:B--2---:R0:W-:Y:S04]  /*1d480*/  STL [R1+0xdb0], R28 ;  /* 0x000db01c01007387 */ /* 0x0041e80000100800 */
[----:B0-----:R-:W2:Y:S01]  /*1d490*/  LDL.LU R28, [R1+0xa8c] ;  /* 0x000a8c00011c7983 */ /* 0x001ea20000300800 */
[----:B------:R-:W2:Y:S02]  /*1d4a0*/  LDL.LU R16, [R1+0xab8] ;  /* 0x000ab80001107983 */ /* 0x000ea40000300800 */
[----:B------:R-:W2:Y:S02]  /*1d4b0*/  LDL.LU R0, [R1+0xa64] ;  /* 0x000a640001007983 */ /* 0x000ea40000300800 */
[----:B------:R-:W2:Y:S01]  /*1d4c0*/  LDL.LU R23, [R1+0xa60] ;  /* 0x000a600001177983 */ /* 0x000ea20000300800 */
[----:B------:R-:W2:Y:S01]  /*1d4d0*/  LDL.LU R29, [R1+0xa74] ;  /* 0x000a7400011d7983 */ /* 0x000ea20000300800 */
[----:B------:R-:W2:Y:S02]  /*1d4e0*/  LDL.LU R22, [R1+0xa70] ;  /* 0x000a700001167983 */ /* 0x000ea40000300800 */
[----:B------:R-:W2:Y:S02]  /*1d4f0*/  LDL.LU R2, [R1+0xa84] ;  /* 0x000a840001027983 */ /* 0x000ea40000300800 */
[----:B------:R-:W2:Y:S01]  /*1d500*/  LDL.LU R21, [R1+0xa80] ;  /* 0x000a800001157983 */ /* 0x000ea20000300800 */
[----:B------:R-:W2:Y:S01]  /*1d510*/  LDL.LU R20, [R1+0xab4] ;  /* 0x000ab40001147983 */ /* 0x000ea20000300800 */
[----:B------:R-:W2:Y:S02]  /*1d520*/  LDL.LU R3, [R1+0xab0] ;  /* 0x000ab00001037983 */ /* 0x000ea40000300800 */
[----:B------:R-:W2:Y:S02]  /*1d530*/  LDL.LU R26, [R1+0xe38] ;  /* 0x000e3800011a7983 */ /* 0x000ea40000300800 */
        /* <DEDUP_REMOVED lines=28> */
[----:B------:R0:W-:Y:S02]  /*1d700*/  STL [R1], R27 ;  /* 0x0000001b01007387 */ /* 0x0001e40000100800 */
[----:B0-----:R-:W2:Y:S02]  /*1d710*/  LDL.LU R27, [R1+0xdfc] ;  /* 0x000dfc00011b7983 */ /* 0x001ea40000300800 */
[----:B--2---:R-:W-:Y:S02]  /*1d720*/  F2FP.BF16.PACK_AB R27, R26, R27 ;  /* 0x0000001b1a1b723e */ /* 0x004fe400000010ff */
[----:B------:R-:W3:Y:S02]  /*1d730*/  LDL.LU R26, [R1+0xdf8] ;  /* 0x000df800011a7983 */ /* 0x000ee40000300800 */
[----:B---3--:R-:W-:-:S02]  /*1d740*/  F2FP.BF16.PACK_AB R26, R25, R26 ;  /* 0x0000001a191a723e */ /* 0x008fc400000010ff */
[----:B------:R-:W4:Y:S02]  /*1d750*/  LDL.LU R25, [R1+0xdf4] ;  /* 0x000df40001197983 */ /* 0x000f240000300800 */
[----:B----4-:R-:W-:Y:S02]  /*1d760*/  F2FP.BF16.PACK_AB R25, R24, R25 ;  /* 0x000000191819723e */ /* 0x010fe400000010ff */
[----:B------:R-:W2:Y:S02]  /*1d770*/  LDL.LU R24, [R1+0xdf0] ;  /* 0x000df00001187983 */ /* 0x000ea40000300800 */
[----:B--2---:R-:W-:Y:S02]  /*1d780*/  F2FP.BF16.PACK_AB R24, R7, R24 ;  /* 0x000000180718723e */ /* 0x004fe400000010ff */
[----:B------:R-:W2:Y:S02]  /*1d790*/  LDL.LU R7, [R1+0xdec] ;  /* 0x000dec0001077983 */ /* 0x000ea40000300800 */
[----:B--2---:R-:W-:-:S02]  /*1d7a0*/  F2FP.BF16.PACK_AB R7, R6, R7 ;  /* 0x000000070607723e */ /* 0x004fc400000010ff */
[----:B------:R-:W2:Y:S02]  /*1d7b0*/  LDL.LU R6, [R1+0xde8] ;  /* 0x000de80001067983 */ /* 0x000ea40000300800 */
[----:B--2---:R-:W-:Y:S02]  /*1d7c0*/  F2FP.BF16.PACK_AB R6, R5, R6 ;  /* 0x000000060506723e */ /* 0x004fe400000010ff */
        /* <DEDUP_REMOVED lines=26> */
[----:B------:R-:W2:Y:S01]  /*1d970*/  LDL.LU R28, [R1+0xdb0] ;  /* 0x000db000011c7983 */ /* 0x000ea20000300800 */
[----:B------:R-:W-:Y:S02]  /*1d980*/  F2FP.BF16.PACK_AB R23, R0, R23 ;  /* 0x000000170017723e */ /* 0x000fe400000010ff */
[----:B------:R-:W-:-:S02]  /*1d990*/  F2FP.BF16.PACK_AB R22, R29, R22 ;  /* 0x000000161d16723e */ /* 0x000fc400000010ff */
[----:B------:R-:W-:Y:S02]  /*1d9a0*/  F2FP.BF16.PACK_AB R21, R2, R21 ;  /* 0x000000150215723e */ /* 0x000fe400000010ff */
[----:B--2---:R-:W-:Y:S02]  /*1d9b0*/  F2FP.BF16.PACK_AB R16, R28, R16 ;  /* 0x000000101c10723e */ /* 0x004fe400000010ff */
[----:B------:R0:W5:Y:S01]  /*1d9c0*/  LDL.LU R28, [R1+0xdac] ;  /* 0x000dac00011c7983 */ /* 0x0001620000300800 */
[----:B------:R-:W-:-:S03]  /*1d9d0*/  F2FP.BF16.PACK_AB R20, R20, R3 ;  /* 0x000000031414723e */ /* 0x000fc600000010ff */
.L_x_1:
[----:B0-----:R-:W0:Y:S04]  /*1d9e0*/  S2R R2, SR_TID.X ;  /* 0x0000000000027919 */ /* 0x001e280000002100 */
[----:B-1----:R-:W1:Y:S04]  /*1d9f0*/  S2R R0, SR_TID.X ;  /* 0x0000000000007919 */ /* 0x002e680000002100 */
[----:B------:R-:W-:Y:S01]  /*1da00*/  BAR.SYNC.DEFER_BLOCKING 0x0 ;  /* 0x0000000000007b1d */ /* 0x000fe20000010000 */
[----:B0-----:R-:W-:Y:S01]  /*1da10*/  IMAD.SHL.U32 R29, R2, 0x4000, RZ ;  /* 0x00004000021d7824 */ /* 0x001fe200078e00ff */
[----:B-1----:R-:W-:-:S04]  /*1da20*/  LOP3.LUT R0, R0, 0x1ff, RZ, 0xc0, !PT ;  /* 0x000001ff00007812 */ /* 0x002fc800078ec0ff */
[----:B------:R-:W-:-:S05]  /*1da30*/  LOP3.LUT R29, R29, 0x18000, RZ, 0xc0, !PT ;  /* 0x000180001d1d7812 */ /* 0x000fca00078ec0ff */
[----:B------:R-:W-:Y:S02]  /*1da40*/  IMAD R29, R0, 0x10, R29 ;  /* 0x00000010001d7824 */ /* 0x000fe400078e021d */
[C---:B------:R-:W-:Y:S02]  /*1da50*/  IMAD.SHL.U32 R0, R2.reuse, 0x20, RZ ;  /* 0x0000002002007824 */ /* 0x040fe400078e00ff */
[----:B------:R-:W-:-:S03]  /*1da60*/  IMAD.SHL.U32 R2, R2, 0x4, RZ ;  /* 0x0000000402027824 */ /* 0x000fc600078e00ff */
[----:B------:R-:W-:-:S04]  /*1da70*/  LOP3.LUT R0, R0, 0x60, RZ, 0xc0, !PT ;  /* 0x0000006000007812 */ /* 0x000fc800078ec0ff */
[----:B------:R-:W-:Y:S02]  /*1da80*/  LOP3.LUT R0, R0, 0x70, R2, 0x78, !PT ;  /* 0x0000007000007812 */ /* 0x000fe400078e7802 */
[----:B------:R-:W0:Y:S02]  /*1da90*/  S2R R2, SR_TID.X ;  /* 0x0000000000027919 */ /* 0x000e240000002100 */
[C---:B0-----:R-:W-:Y:S02]  /*1daa0*/  IMAD.SHL.U32 R3, R2.reuse, 0x1000, RZ ;  /* 0x0000100002037824 */ /* 0x041fe400078e00ff */
[----:B------:R-:W-:-:S03]  /*1dab0*/  IMAD.SHL.U32 R2, R2, 0x100, RZ ;  /* 0x0000010002027824 */ /* 0x000fc600078e00ff */
[----:B------:R-:W-:Y:S02]  /*1dac0*/  LOP3.LUT R3, R3, 0x18000, RZ, 0xc0, !PT ;  /* 0x0001800003037812 */ /* 0x000fe400078ec0ff */
[----:B------:R-:W-:-:S04]  /*1dad0*/  LOP3.LUT R2, R2, 0x6000, RZ, 0xc0, !PT ;  /* 0x0000600002027812 */ /* 0x000fc800078ec0ff */
[----:B------:R-:W-:Y:S02]  /*1dae0*/  IADD3 R2, R0, R3, R2 ;  /* 0x0000000300027210 */ /* 0x000fe40007ffe002 */
[----:B------:R-:W2:Y:S02]  /*1daf0*/  LDL.LU R3, [R1+0xd88] ;  /* 0x000d880001037983 */ /* 0x000ea40000300800 */
[----:B--2---:R-:W-:-:S05]  /*1db00*/  LOP3.LUT R0, R3, 0x300, RZ, 0xc0, !PT ;  /* 0x0000030003007812 */ /* 0x004fca00078ec0ff */
[----:B------:R-:W-:-:S05]  /*1db10*/  IMAD.IADD R0, R2, 0x1, R0 ;  /* 0x0000000102007824 */ /* 0x000fca00078e0200 */
[----:B------:R0:W-:Y:S04]  /*1db20*/  STS.128 [R0], R20 ;  /* 0x0000001400007388 */ /* 0x0001e80000000c00 */
        /* <DEDUP_REMOVED lines=28> */
[----:B------:R-:W-:Y:S04]  /*1dcf0*/  STS.128 [R0+0x80], R16 ;  /* 0x0000801000007388 */ /* 0x000fe80000000c00 */
[----:B---3--:R-:W-:Y:S04]  /*1dd00*/  STL.64 [R1+0x1058], R22 ;  /* 0x0010581601007387 */ /* 0x008fe80000100a00 */
[----:B--2---:R0:W-:Y:S04]  /*1dd10*/  STL.64 [R1+0x1050], R20 ;  /* 0x0010501401007387 */ /* 0x0041e80000100a00 */
[----:B0-----:R-:W2:Y:S04]  /*1dd20*/  LDL.LU R20, [R1] ;  /* 0x0000000001147983 */ /* 0x001ea80000300800 */
[----:B------:R-:W2:Y:S04]  /*1dd30*/  LDL.LU R21, [R1+0x4] ;  /* 0x0000040001157983 */ /* 0x000ea80000300800 */
[----:B------:R-:W2:Y:S04]  /*1dd40*/  LDL.LU R22, [R1+0x8] ;  /* 0x0000080001167983 */ /* 0x000ea80000300800 */
[----:B------:R-:W2:Y:S04]  /*1dd50*/  LDL.LU R23, [R1+0xc] ;  /* 0x00000c0001177983 */ /* 0x000ea80000300800 */
[----:B------:R-:W3:Y:S04]  /*1dd60*/  LDL.LU R16, [R1+0x80] ;  /* 0x0000800001107983 */ /* 0x000ee80000300800 */
[----:B------:R-:W3:Y:S04]  /*1dd70*/  LDL.LU R17, [R1+0x84] ;  /* 0x0000840001117983 */ /* 0x000ee80000300800 */
[----:B------:R-:W3:Y:S04]  /*1dd80*/  LDL.LU R18, [R1+0x88] ;  /* 0x0000880001127983 */ /* 0x000ee80000300800 */
[----:B------:R-:W3:Y:S04]  /*1dd90*/  LDL.LU R19, [R1+0x8c] ;  /* 0x00008c0001137983 */ /* 0x000ee80000300800 */
[----:B------:R0:W-:Y:S04]  /*1dda0*/  STS.128 [R0+0x400], R12 ;  /* 0x0004000c00007388 */ /* 0x0001e80000000c00 */
[----:B------:R1:W-:Y:S04]  /*1ddb0*/  STS.128 [R0+0x480], R8 ;  /* 0x0004800800007388 */ /* 0x0003e80000000c00 */
[----:B------:R4:W-:Y:S04]  /*1ddc0*/  STS.128 [R0+0x800], R4 ;  /* 0x0008000400007388 */ /* 0x0009e80000000c00 */
[----:B0-----:R-:W3:Y:S04]  /*1ddd0*/  LDL.LU R12, [R1+0x70] ;  /* 0x00007000010c7983 */ /* 0x001ee80000300800 */
[----:B------:R-:W3:Y:S04]  /*1dde0*/  LDL.LU R13, [R1+0x74] ;  /* 0x00007400010d7983 */ /* 0x000ee80000300800 */
[----:B------:R-:W3:Y:S04]  /*1ddf0*/  LDL.LU R14, [R1+0x78] ;  /* 0x00007800010e7983 */ /* 0x000ee80000300800 */
[----:B------:R-:W3:Y:S04]  /*1de00*/  LDL.LU R15, [R1+0x7c] ;  /* 0x00007c00010f7983 */ /* 0x000ee80000300800 */
[----:B-1----:R-:W3:Y:S04]  /*1de10*/  LDL.LU R8, [R1+0x60] ;  /* 0x0000600001087983 */ /* 0x002ee80000300800 */
[----:B------:R-:W3:Y:S04]  /*1de20*/  LDL.LU R9, [R1+0x64] ;  /* 0x0000640001097983 */ /* 0x000ee80000300800 */
[----:B------:R-:W3:Y:S04]  /*1de30*/  LDL.LU R10, [R1+0x68] ;  /* 0x00006800010a7983 */ /* 0x000ee80000300800 */
[----:B------:R-:W3:Y:S04]  /*1de40*/  LDL.LU R11, [R1+0x6c] ;  /* 0x00006c00010b7983 */ /* 0x000ee80000300800 */
[----:B----4-:R-:W4:Y:S04]  /*1de50*/  LDL.LU R4, [R1+0x50] ;  /* 0x0000500001047983 */ /* 0x010f280000300800 */
[----:B------:R-:W4:Y:S04]  /*1de60*/  LDL.LU R5, [R1+0x54] ;  /* 0x0000540001057983 */ /* 0x000f280000300800 */
[----:B------:R-:W4:Y:S04]  /*1de70*/  LDL.LU R6, [R1+0x58] ;  /* 0x0000580001067983 */ /* 0x000f280000300800 */
[----:B------:R-:W4:Y:S04]  /*1de80*/  LDL.LU R7, [R1+0x5c] ;  /* 0x00005c0001077983 */ /* 0x000f280000300800 */
[----:B------:R-:W-:Y:S04]  /*1de90*/  STS.128 [R0+0x880], R24 ;  /* 0x0008801800007388 */ /* 0x000fe80000000c00 */
[----:B--2---:R0:W-:Y:S04]  /*1dea0*/  STS.128 [R0+0xc00], R20 ;  /* 0x000c001400007388 */ /* 0x0041e80000000c00 */
[----:B0-----:R-:W2:Y:S04]  /*1deb0*/  LDL.LU.64 R22, [R1+0x1058] ;  /* 0x0010580001167983 */ /* 0x001ea80000300a00 */
[----:B------:R-:W2:Y:S04]  /*1dec0*/  LDL.LU.64 R20, [R1+0x1050] ;  /* 0x0010500001147983 */ /* 0x000ea80000300a00 */
        /* <DEDUP_REMOVED lines=11> */
[----:B------:R-:W2:Y:S01]  /*1df80*/  LDL.LU.64 R20, [R1+0x1010] ;  /* 0x0010100001147983 */ /* 0x000ea20000300a00 */
[----:B------:R-:W-:-:S02]  /*1df90*/  LOP3.LUT R3, R29, 0x20, RZ, 0x3c, !PT ;  /* 0x000000201d037812 */ /* 0x000fc400078e3cff */
[C---:B------:R-:W-:Y:S01]  /*1dfa0*/  LOP3.LUT R2, R29.reuse, 0x40, RZ, 0x3c, !PT ;  /* 0x000000401d027812 */ /* 0x040fe200078e3cff */
[----:B----4-:R-:W-:Y:S01]  /*1dfb0*/  STS.128 [R0+0x1480], R4 ;  /* 0x0014800400007388 */ /* 0x010fe20000000c00 */
[----:B------:R-:W-:-:S03]  /*1dfc0*/  LOP3.LUT R26, R29, 0x60, RZ, 0x3c, !PT ;  /* 0x000000601d1a7812 */ /* 0x000fc600078e3cff */
[----:B---3--:R-:W-:Y:S04]  /*1dfd0*/  STS.128 [R0+0x1800], R8 ;  /* 0x0018000800007388 */ /* 0x008fe80000000c00 */
[----:B------:R-:W-:Y:S04]  /*1dfe0*/  STS.128 [R0+0x1880], R12 ;  /* 0x0018800c00007388 */ /* 0x000fe80000000c00 */
[----:B------:R-:W-:Y:S04]  /*1dff0*/  STS.128 [R0+0x1c00], R16 ;  /* 0x001c001000007388 */ /* 0x000fe80000000c00 */
[----:B--2---:R-:W-:Y:S04]  /*1e000*/  STS.128 [R0+0x1c80], R20 ;  /* 0x001c801400007388 */ /* 0x004fe80000000c00 */
[----:B------:R-:W-:Y:S06]  /*1e010*/  BAR.SYNC.DEFER_BLOCKING 0x0 ;  /* 0x0000000000007b1d */ /* 0x000fec0000010000 */
[----:B------:R-:W0:Y:S04]  /*1e020*/  LDS.128 R4, [R29] ;  /* 0x000000001d047984 */ /* 0x000e280000000c00 */
[----:B0-----:R-:W-:Y:S01]  /*1e030*/  STL [R1+0x4], R5 ;  /* 0x0000040501007387 */ /* 0x001fe20000100800 */
[----:B------:R-:W-:-:S03]  /*1e040*/  IMAD.MOV.U32 R25, RZ, RZ, R4 ;  /* 0x000000ffff197224 */ /* 0x000fc600078e0004 */
[----:B------:R-:W-:Y:S04]  /*1e050*/  STL.64 [R1+0x8], R6 ;  /* 0x0000080601007387 */ /* 0x000fe80000100a00 */
[----:B------:R-:W0:Y:S04]  /*1e060*/  LDS.128 R4, [R29+0x2000] ;  /* 0x002000001d047984 */ /* 0x000e280000000c00 */
[----:B------:R-:W2:Y:S04]  /*1e070*/  LDL.LU R16, [R1+0x340] ;  /* 0x0003400001107983 */ /* 0x000ea80000300800 */
[----:B0-----:R-:W-:Y:S04]  /*1e080*/  STL.64 [R1+0x40], R4 ;  /* 0x0000400401007387 */ /* 0x001fe80000100a00 */
[----:B------:R-:W-:Y:S04]  /*1e090*/  STL.64 [R1+0x48], R6 ;  /* 0x0000480601007387 */ /* 0x000fe80000100a00 */
[----:B------:R-:W2:Y:S04]  /*1e0a0*/  LDL.LU R17, [R1+0x344] ;  /* 0x0003440001117983 */ /* 0x000ea80000300800 */
[----:B------:R-:W3:Y:S04]  /*1e0b0*/  LDL.LU R18, [R1+0x348] ;  /* 0x0003480001127983 */ /* 0x000ee80000300800 */
[----:B------:R-:W3:Y:S04]  /*1e0c0*/  LDL.LU R19, [R1+0x34c] ;  /* 0x00034c0001137983 */ /* 0x000ee80000300800 */
[----:B---3--:R-:W-:Y:S04]  /*1e0d0*/  STL.64 [R1+0xf58], R18 ;  /* 0x000f581201007387 */ /* 0x008fe80000100a00 */
[----:B--2---:R0:W-:Y:S04]  /*1e0e0*/  STL.64 [R1+0xf50], R16 ;  /* 0x000f501001007387 */ /* 0x0041e80000100a00 */
[----:B------:R-:W2:Y:S04]  /*1e0f0*/  LDL.LU R12, [R1+0x1b0] ;  /* 0x0001b000010c7983 */ /* 0x000ea80000300800 */
        /* <DEDUP_REMOVED lines=11> */
[----:B0-----:R-:W3:Y:S04]  /*1e1b0*/  LDL.LU R16, [R1+0x140] ;  /* 0x0001400001107983 */ /* 0x001ee80000300800 */
[----:B------:R-:W3:Y:S04]  /*1e1c0*/  LDL.LU R17, [R1+0x144] ;  /* 0x0001440001117983 */ /* 0x000ee80000300800 */
[----:B------:R-:W4:Y:S04]  /*1e1d0*/  LDL.LU R18, [R1+0x148] ;  /* 0x0001480001127983 */ /* 0x000f280000300800 */
[----:B------:R-:W4:Y:S04]  /*1e1e0*/  LDL.LU R19, [R1+0x14c] ;  /* 0x00014c0001137983 */ /* 0x000f280000300800 */
[----:B----4-:R-:W-:Y:S04]  /*1e1f0*/  STL.64 [R1+0xf88], R18 ;  /* 0x000f881201007387 */ /* 0x010fe80000100a00 */
[----:B---3--:R-:W-:Y:S04]  /*1e200*/  STL.64 [R1+0xf80], R16 ;  /* 0x000f801001007387 */ /* 0x008fe80000100a00 */
[----:B-1----:R-:W3:Y:S04]  /*1e210*/  LDL.LU R12, [R1+0x130] ;  /* 0x00013000010c7983 */ /* 0x002ee80000300800 */
[----:B------:R-:W3:Y:S04]  /*1e220*/  LDL.LU R13, [R1+0x134] ;  /* 0x00013400010d7983 */ /* 0x000ee80000300800 */
[----:B------:R-:W4:Y:S04]  /*1e230*/  LDL.LU R14, [R1+0x138] ;  /* 0x00013800010e7983 */ /* 0x000f280000300800 */
[----:B------:R-:W4:Y:S04]  /*1e240*/  LDL.LU R15, [R1+0x13c] ;  /* 0x00013c00010f7983 */ /* 0x000f280000300800 */
[----:B----4-:R-:W-:Y:S04]  /*1e250*/  STL.64 [R1+0xf98], R14 ;  /* 0x000f980e01007387 */ /* 0x010fe80000100a00 */
[----:B---3--:R0:W-:Y:S04]  /*1e260*/  STL.64 [R1+0xf90], R12 ;  /* 0x000f900c01007387 */ /* 0x0081e80000100a00 */
[----:B--2---:R-:W2:Y:S04]  /*1e270*/  LDL.LU R8, [R1+0x120] ;  /* 0x0001200001087983 */ /* 0x004ea80000300800 */
        /* <DEDUP_REMOVED lines=40> */
[----:B--2---:R-:W-:Y:S04]  /*1e500*/  STL.64 [R1+0x1000], R12 ;  /* 0x0010000c01007387 */ /* 0x004fe80000100a00 */
[----:B------:R-:W0:Y:S04]  /*1e510*/  LDS.128 R12, [R29+0x4000] ;  /* 0x004000001d0c7984 */ /* 0x000e280000000c00 */
[----:B------:R-:W2:Y:S04]  /*1e520*/  LDL.LU R8, [R1+0xd0] ;  /* 0x0000d00001087983 */ /* 0x000ea80000300800 */
[----:B------:R-:W2:Y:S04]  /*1e530*/  LDL.LU R9, [R1+0xd4] ;  /* 0x0000d40001097983 */ /* 0x000ea80000300800 */
[----:B------:R-:W2:Y:S04]  /*1e540*/  LDL.LU R10, [R1+0xd8] ;  /* 0x0000d800010a7983 */ /* 0x000ea80000300800 */
[----:B------:R-:W2:Y:S04]  /*1e550*/  LDL.LU R11, [R1+0xdc] ;  /* 0x0000dc00010b7983 */ /* 0x000ea80000300800 */
[----:B------:R-:W3:Y:S04]  /*1e560*/  LDL.LU R16, [R1+0x110] ;  /* 0x0001100001107983 */ /* 0x000ee80000300800 */
[----:B------:R-:W3:Y:S04]  /*1e570*/  LDL.LU R17, [R1+0x114] ;  /* 0x0001140001117983 */ /* 0x000ee80000300800 */
[----:B------:R-:W3:Y:S04]  /*1e580*/  LDL.LU R18, [R1+0x118] ;  /* 0x0001180001127983 */ /* 0x000ee80000300800 */
[----:B------:R-:W3:Y:S04]  /*1e590*/  LDL.LU R19, [R1+0x11c] ;  /* 0x00011c0001137983 */ /* 0x000ee80000300800 */
[----:B------:R-:W4:Y:S04]  /*1e5a0*/  LDL.LU R4, [R1+0x150] ;  /* 0x0001500001047983 */ /* 0x000f280000300800 */
[----:B------:R-:W4:Y:S04]  /*1e5b0*/  LDL.LU R5, [R1+0x154] ;  /* 0x0001540001057983 */ /* 0x000f280000300800 */
[----:B------:R-:W4:Y:S04]  /*1e5c0*/  LDL.LU R6, [R1+0x158] ;  /* 0x0001580001067983 */ /* 0x000f280000300800 */
[----:B------:R-:W4:Y:S04]  /*1e5d0*/  LDL.LU R7, [R1+0x15c] ;  /* 0x00015c0001077983 */ /* 0x000f280000300800 */
[----:B------:R-:W2:Y:S04]  /*1e5e0*/  LDL.LU R20, [R1+0x350] ;  /* 0x0003500001147983 */ /* 0x000ea80000300800 */
[----:B------:R-:W2:Y:S04]  /*1e5f0*/  LDL.LU R21, [R1+0x354] ;  /* 0x0003540001157983 */ /* 0x000ea80000300800 */
[----:B------:R-:W2:Y:S04]  /*1e600*/  LDL.LU R22, [R1+0x358] ;  /* 0x0003580001167983 */ /* 0x000ea80000300800 */
[----:B------:R-:W2:Y:S04]  /*1e610*/  LDL.LU R23, [R1+0x35c] ;  /* 0x00035c0001177983 */ /* 0x000ea80000300800 */
[----:B0-----:R-:W-:Y:S04]  /*1e620*/  STL.64 [R1+0x80], R12 ;  /* 0x0000800c01007387 */ /* 0x001fe80000100a00 */
[----:B------:R-:W-:Y:S04]  /*1e630*/  STL.64 [R1+0x88], R14 ;  /* 0x0000880e01007387 */ /* 0x000fe80000100a00 */
[----:B------:R-:W0:Y:S04]  /*1e640*/  LDS.128 R12, [R29+0x6000] ;  /* 0x006000001d0c7984 */ /* 0x000e280000000c00 */
[----:B0-----:R-:W-:Y:S04]  /*1e650*/  STL.64 [R1+0x190], R12 ;  /* 0x0001900c01007387 */ /* 0x001fe80000100a00 */
[----:B------:R-:W-:Y:S04]  /*1e660*/  STL.64 [R1+0x198], R14 ;  /* 0x0001980e01007387 */ /* 0x000fe80000100a00 */
[----:B------:R-:W0:Y:S04]  /*1e670*/  LDS.128 R12, [R3] ;  /* 0x00000000030c7984 */ /* 0x000e280000000c00 */
[----:B0-----:R-:W-:Y:S04]  /*1e680*/  STL.64 [R1+0x10], R12 ;  /* 0x0000100c01007387 */ /* 0x001fe80000100a00 */
[----:B------:R-:W-:Y:S04]  /*1e690*/  STL.64 [R1+0x18], R14 ;  /* 0x0000180e01007387 */ /* 0x000fe80000100a00 */
[----:B------:R-:W0:Y:S04]  /*1e6a0*/  LDS.128 R12, [R3+0x2000] ;  /* 0x00200000030c7984 */ /* 0x000e280000000c00 */
        /* <DEDUP_REMOVED lines=30> */
[----:B------:R-:W-:Y:S06]  /*1e890*/  BAR.SYNC.DEFER_BLOCKING 0x0 ;  /* 0x0000000000007b1d */ /* 0x000fec0000010000 */
[----:B0-----:R-:W-:Y:S04]  /*1e8a0*/  STL.64 [R1+0x1d0], R12 ;  /* 0x0001d00c01007387 */ /* 0x001fe80000100a00 */
[----:B------:R0:W-:Y:S04]  /*1e8b0*/  STL.64 [R1+0x1d8], R14 ;  /* 0x0001d80e01007387 */ /* 0x0001e80000100a00 */
[----:B0-----:R-:W2:Y:S04]  /*1e8c0*/  LDL.LU.64 R14, [R1+0x1008] ;  /* 0x00100800010e7983 */ /* 0x001ea80000300a00 */
[----:B------:R-:W2:Y:S04]  /*1e8d0*/  LDL.LU.64 R12, [R1+0x1000] ;  /* 0x00100000010c7983 */ /* 0x000ea80000300a00 */
[----:B--2---:R0:W-:Y:S04]  /*1e8e0*/  STS.128 [R0], R12 ;  /* 0x0000000c00007388 */ /* 0x0041e80000000c00 */
        /* <DEDUP_REMOVED lines=8> */
[----:B------:R0:W-:Y:S04]  /*1e970*/  STS.128 [R0+0x480], R8 ;  /* 0x0004800800007388 */ /* 0x0001e80000000c00 */
[----:B0-----:R-:W3:Y:S04]  /*1e980*/  LDL.LU.64 R10, [R1+0xfc8] ;  /* 0x000fc800010a7983 */ /* 0x001ee80000300a00 */
[----:B------:R-:W3:Y:S04]  /*1e990*/  LDL.LU.64 R8, [R1+0xfc0] ;  /* 0x000fc00001087983 */ /* 0x000ee80000300a00 */
[----:B--2---:R0:W-:Y:S04]  /*1e9a0*/  STS.128 [R0+0x800], R12 ;  /* 0x0008000c00007388 */ /* 0x0041e80000000c00 */
[----:B0-----:R-:W2:Y:S04]  /*1e9b0*/  LDL.LU.64 R14, [R1+0xfb8] ;  /* 0x000fb800010e7983 */ /* 0x001ea80000300a00 */
[----:B------:R-:W2:Y:S04]  /*1e9c0*/  LDL.LU.64 R12, [R1+0xfb0] ;  /* 0x000fb000010c7983 */ /* 0x000ea80000300a00 */
[----:B---3--:R0:W-:Y:S04]  /*1e9d0*/  STS.128 [R0+0x880], R8 ;  /* 0x0008800800007388 */ /* 0x0081e80000000c00 */
[----:B------:R-:W-:Y:S04]  /*1e9e0*/  STS.128 [R0+0xc80], R16 ;  /* 0x000c801000007388 */ /* 0x000fe80000000c00 */
[----:B0-----:R-:W3:Y:S04]  /*1e9f0*/  LDL.LU.64 R10, [R1+0xfa8] ;  /* 0x000fa800010a7983 */ /* 0x001ee80000300a00 */
[----:B------:R-:W3:Y:S04]  /*1ea00*/  LDL.LU.64 R8, [R1+0xfa0] ;  /* 0x000fa00001087983 */ /* 0x000ee80000300a00 */
[----:B--2---:R0:W-:Y:S04]  /*1ea10*/  STS.128 [R0+0xc00], R12 ;  /* 0x000c000c00007388 */ /* 0x0041e80000000c00 */
[----:B0-----:R-:W2:Y:S04]  /*1ea20*/  LDL.LU.64 R14, [R1+0xf98] ;  /* 0x000f9800010e7983 */ /* 0x001ea80000300a00 */
[----:B------:R-:W2:Y:S04]  /*1ea30*/  LDL.LU.64 R12, [R1+0xf90] ;  /* 0x000f9000010c7983 */ /* 0x000ea80000300a00 */
[----:B------:R-:W4:Y:S04]  /*1ea40*/  LDL.LU.64 R18, [R1+0xf88] ;  /* 0x000f880001127983 */ /* 0x000f280000300a00 */
[----:B------:R-:W4:Y:S04]  /*1ea50*/  LDL.LU.64 R16, [R1+0xf80] ;  /* 0x000f800001107983 */ /* 0x000f280000300a00 */
[----:B---3--:R0:W-:Y:S04]  /*1ea60*/  STS.128 [R0+0x1000], R8 ;  /* 0x0010000800007388 */ /* 0x0081e80000000c00 */
[----:B0-----:R-:W3:Y:S04]  /*1ea70*/  LDL.LU.64 R10, [R1+0xf78] ;  /* 0x000f7800010a7983 */ /* 0x001ee80000300a00 */
[----:B------:R-:W3:Y:S04]  /*1ea80*/  LDL.LU.64 R8, [R1+0xf70] ;  /* 0x000f700001087983 */ /* 0x000ee80000300a00 */
[----:B--2---:R0:W-:Y:S04]  /*1ea90*/  STS.128 [R0+0x1080], R12 ;  /* 0x0010800c00007388 */ /* 0x0041e80000000c00 */
[----:B----4-:R1:W-:Y:S04]  /*1eaa0*/  STS.128 [R0+0x1400], R16 ;  /* 0x0014001000007388 */ /* 0x0103e80000000c00 */
[----:B0-----:R-:W2:Y:S04]  /*1eab0*/  LDL.LU.64 R14, [R1+0xf68] ;  /* 0x000f6800010e7983 */ /* 0x001ea80000300a00 */
[----:B------:R-:W2:Y:S04]  /*1eac0*/  LDL.LU.64 R12, [R1+0xf60] ;  /* 0x000f6000010c7983 */ /* 0x000ea80000300a00 */
[----:B-1----:R-:W4:Y:S04]  /*1ead0*/  LDL.LU.64 R18, [R1+0xf58] ;  /* 0x000f580001127983 */ /* 0x002f280000300a00 */
[----:B------:R-:W4:Y:S04]  /*1eae0*/  LDL.LU.64 R16, [R1+0xf50] ;  /* 0x000f500001107983 */ /* 0x000f280000300a00 */
[----:B------:R-:W-:Y:S04]  /*1eaf0*/  STS.128 [R0+0x1480], R4 ;  /* 0x0014800400007388 */ /* 0x000fe80000000c00 */
[----:B---3--:R-:W-:Y:S04]  /*1eb00*/  STS.128 [R0+0x1800], R8 ;  /* 0x0018000800007388 */ /* 0x008fe80000000c00 */
[----:B------:R-:W-:Y:S04]  /*1eb10*/  STS.128 [R0+0x1c80], R20 ;  /* 0x001c801400007388 */ /* 0x000fe80000000c00 */
[----:B--2---:R-:W-:Y:S04]  /*1eb20*/  STS.128 [R0+0x1880], R12 ;  /* 0x0018800c00007388 */ /* 0x004fe80000000c00 */
[----:B----4-:R0:W-:Y:S04]  /*1eb30*/  STS.128 [R0+0x1c00], R16 ;  /* 0x001c001000007388 */ /* 0x0101e80000000c00 */
[----:B------:R-:W-:Y:S06]  /*1eb40*/  BAR.SYNC.DEFER_BLOCKING 0x0 ;  /* 0x0000000000007b1d */ /* 0x000fec0000010000 */
[----:B0-----:R-:W2:Y:S04]  /*1eb50*/  LDL.LU R16, [R1+0x5a0] ;  /* 0x0005a00001107983 */ /* 0x001ea80000300800 */
[----:B------:R-:W0:Y:S04]  /*1eb60*/  LDS.128 R8, [R29] ;  /* 0x000000001d087984 */ /* 0x000e280000000c00 */
[----:B------:R-:W1:Y:S04]  /*1eb70*/  LDS.128 R4, [R29+0x2000] ;  /* 0x002000001d047984 */ /* 0x000e680000000c00 */
[----:B0-----:R0:W-:Y:S04]  /*1eb80*/  STL.64 [R1+0xa0], R8 ;  /* 0x0000a00801007387 */ /* 0x0011e80000100a00 */
[----:B------:R3:W-:Y:S04]  /*1eb90*/  STL.64 [R1+0xa8], R10 ;  /* 0x0000a80a01007387 */ /* 0x0007e80000100a00 */
[----:B-1----:R-:W-:Y:S04]  /*1eba0*/  STL.64 [R1+0xe0], R4 ;  /* 0x0000e00401007387 */ /* 0x002fe80000100a00 */
[----:B------:R-:W-:Y:S04]  /*1ebb0*/  STL.64 [R1+0xe8], R6 ;  /* 0x0000e80601007387 */ /* 0x000fe80000100a00 */
[----:B------:R-:W2:Y:S04]  /*1ebc0*/  LDL.LU R17, [R1+0x5a4] ;  /* 0x0005a40001117983 */ /* 0x000ea80000300800 */
[----:B------:R-:W4:Y:S04]  /*1ebd0*/  LDL.LU R18, [R1+0x5a8] ;  /* 0x0005a80001127983 */ /* 0x000f280000300800 */
[----:B------:R-:W4:Y:S04]  /*1ebe0*/  LDL.LU R19, [R1+0x5ac] ;  /* 0x0005ac0001137983 */ /* 0x000f280000300800 */
[----:B----4-:R-:W-:Y:S04]  /*1ebf0*/  STL.64 [R1+0xe98], R18 ;  /* 0x000e981201007387 */ /* 0x010fe80000100a00 */
[----:B--2---:R1:W-:Y:S04]  /*1ec00*/  STL.64 [R1+0xe90], R16 ;  /* 0x000e901001007387 */ /* 0x0043e80000100a00 */
[----:B------:R-:W2:Y:S04]  /*1ec10*/  LDL.LU R12, [R1+0x580] ;  /* 0x00058000010c7983 */ /* 0x000ea80000300800 */
[----:B------:R-:W2:Y:S04]  /*1ec20*/  LDL.LU R13, [R1+0x584] ;  /* 0x00058400010d7983 */ /* 0x000ea80000300800 */
[----:B------:R-:W4:Y:S04]  /*1ec30*/  LDL.LU R14, [R1+0x588] ;  /* 0x00058800010e7983 */ /* 0x000f280000300800 */
[----:B------:R-:W4:Y:S04]  /*1ec40*/  LDL.LU R15, [R1+0x58c] ;  /* 0x00058c00010f7983 */ /* 0x000f280000300800 */
[----:B----4-:R-:W-:Y:S04]  /*1ec50*/  STL.64 [R1+0xea8], R14 ;  /* 0x000ea80e01007387 */ /* 0x010fe80000100a00 */
[----:B--2---:R2:W-:Y:S04]  /*1ec60*/  STL.64 [R1+0xea0], R12 ;  /* 0x000ea00c01007387 */ /* 0x0045e80000100a00 */
[----:B0-----:R-:W4:Y:S04]  /*1ec70*/  LDL.LU R8, [R1+0x550] ;  /* 0x0005500001087983 */ /* 0x001f280000300800 */
[----:B------:R-:W4:Y:S04]  /*1ec80*/  LDL.LU R9, [R1+0x554] ;  /* 0x0005540001097983 */ /* 0x000f280000300800 */
[----:B---3--:R-:W3:Y:S04]  /*1ec90*/  LDL.LU R10, [R1+0x558] ;  /* 0x00055800010a7983 */ /* 0x008ee80000300800 */
[----:B------:R-:W3:Y:S04]  /*1eca0*/  LDL.LU R11, [R1+0x55c] ;  /* 0x00055c00010b7983 */ /* 0x000ee80000300800 */
[----:B---3--:R-:W-:Y:S04]  /*1ecb0*/  STL.64 [R1+0xeb8], R10 ;  /* 0x000eb80a01007387 */ /* 0x008fe80000100a00 */
[----:B----4-:R0:W-:Y:S04]  /*1ecc0*/  STL.64 [R1+0xeb0], R8 ;  /* 0x000eb00801007387 */ /* 0x0101e80000100a00 */
[----:B-1----:R-:W3:Y:S04]  /*1ecd0*/  LDL.LU R16, [R1+0x4a0] ;  /* 0x0004a00001107983 */ /* 0x002ee80000300800 */
[----:B------:R-:W3:Y:S04]  /*1ece0*/  LDL.LU R17, [R1+0x4a4] ;  /* 0x0004a40001117983 */ /* 0x000ee80000300800 */
[----:B------:R-:W4:Y:S04]  /*1ecf0*/  LDL.LU R18, [R1+0x4a8] ;  /* 0x0004a80001127983 */ /* 0x000f280000300800 */
[----:B------:R-:W4:Y:S04]  /*1ed00*/  LDL.LU R19, [R1+0x4ac] ;  /* 0x0004ac0001137983 */ /* 0x000f280000300800 */
[----:B----4-:R-:W-:Y:S04]  /*1ed10*/  STL.64 [R1+0xec8], R18 ;  /* 0x000ec81201007387 */ /* 0x010fe80000100a00 */
[----:B---3--:R-:W-:Y:S04]  /*1ed20*/  STL.64 [R1+0xec0], R16 ;  /* 0x000ec01001007387 */ /* 0x008fe80000100a00 */
        /* <DEDUP_REMOVED lines=146> */
[----:B----4-:R-:W-:Y:S04]  /*1f650*/  STS.128 [R0+0x1c00], R16 ;  /* 0x001c001000007388 */ /* 0x010fe80000000c00 */
[----:B------:R-:W-:Y:S06]  /*1f660*/  BAR.SYNC.DEFER_BLOCKING 0x0 ;  /* 0x0000000000007b1d */ /* 0x000fec0000010000 */
[----:B------:R-:W0:Y:S04]  /*1f670*/  LDS.128 R4, [R29] ;  /* 0x000000001d047984 */ /* 0x000e280000000c00 */
[----:B------:R-:W1:Y:S04]  /*1f680*/  LDS.128 R12, [R29+0x2000] ;  /* 0x002000001d0c7984 */ /* 0x000e680000000c00 */
[----:B------:R-:W2:Y:S04]  /*1f690*/  LDS.128 R8, [R29+0x4000] ;  /* 0x004000001d087984 */ /* 0x000ea80000000c00 */
[----:B------:R-:W-:Y:S04]  /*1f6a0*/  LDS.128 R16, [R2+0x4000] ;  /* 0x0040000002107984 */ /* 0x000fe80000000c00 */
[----:B0-----:R-:W-:Y:S04]  /*1f6b0*/  STL.64 [R1+0x240], R4 ;  /* 0x0002400401007387 */ /* 0x001fe80000100a00 */
[----:B------:R-:W-:Y:S04]  /*1f6c0*/  STL.64 [R1+0x248], R6 ;  /* 0x0002480601007387 */ /* 0x000fe80000100a00 */
[----:B------:R-:W0:Y:S04]  /*1f6d0*/  LDS.128 R4, [R29+0x6000] ;  /* 0x006000001d047984 */ /* 0x000e280000000c00 */
[----:B-1----:R-:W-:Y:S04]  /*1f6e0*/  STL.64 [R1+0x280], R12 ;  /* 0x0002800c01007387 */ /* 0x002fe80000100a00 */
[----:B------:R-:W-:Y:S04]  /*1f6f0*/  STL.64 [R1+0x288], R14 ;  /* 0x0002880e01007387 */ /* 0x000fe80000100a00 */
[----:B------:R-:W-:Y:S04]  /*1f700*/  STL [R1+0xdb0], R29 ;  /* 0x000db01d01007387 */ /* 0x000fe80000100800 */
[----:B--2---:R-:W-:Y:S04]  /*1f710*/  STL.64 [R1+0x290], R8 ;  /* 0x0002900801007387 */ /* 0x004fe80000100a00 */
[----:B------:R-:W-:Y:S04]  /*1f720*/  STL.64 [R1+0x298], R10 ;  /* 0x0002980a01007387 */ /* 0x000fe80000100a00 */
[----:B------:R-:W1:Y:S04]  /*1f730*/  LDS.128 R12, [R3] ;  /* 0x00000000030c7984 */ /* 0x000e680000000c00 */
[----:B------:R-:W-:Y:S04]  /*1f740*/  LDS.128 R8, [R3+0x2000] ;  /* 0x0020000003087984 */ /* 0x000fe80000000c00 */
[----:B0-----:R-:W-:Y:S04]  /*1f750*/  STL.64 [R1+0x270], R4 ;  /* 0x0002700401007387 */ /* 0x001fe80000100a00 */
[----:B------:R-:W-:Y:S04]  /*1f760*/  STL.64 [R1+0x278], R6 ;  /* 0x0002780601007387 */ /* 0x000fe80000100a00 */
[----:B------:R-:W0:Y:S04]  /*1f770*/  LDS.128 R4, [R3+0x4000] ;  /* 0x0040000003047984 */ /* 0x000e280000000c00 */
[----:B-1----:R-:W-:Y:S04]  /*1f780*/  STL.64 [R1+0x250], R12 ;  /* 0x0002500c01007387 */ /* 0x002fe80000100a00 */
[----:B------:R-:W-:Y:S04]  /*1f790*/  STL.64 [R1+0x258], R14 ;  /* 0x0002580e01007387 */ /* 0x000fe80000100a00 */
[----:B------:R-:W1:Y:S04]  /*1f7a0*/  LDS.128 R12, [R3+0x6000] ;  /* 0x00600000030c7984 */ /* 0x000e680000000c00 */
[----:B0-----:R-:W-:Y:S01]  /*1f7b0*/  STL.64 [R1+0x230], R4 ;  /* 0x0002300401007387 */ /* 0x001fe20000100a00 */
[----:B------:R-:W-:-:S03]  /*1f7c0*/  IMAD.MOV.U32 R29, RZ, RZ, R7 ;  /* 0x000000ffff1d7224 */ /* 0x000fc600078e0007 */
[----:B------:R-:W-:Y:S04]  /*1f7d0*/  STL.64 [R1+0x260], R8 ;  /* 0x0002600801007387 */ /* 0x000fe80000100a00 */
[----:B------:R-:W-:Y:S04]  /*1f7e0*/  STL.64 [R1+0x268], R10 ;  /* 0x0002680a01007387 */ /* 0x000fe80000100a00 */
[----:B------:R-:W-:Y:S04]  /*1f7f0*/  STL [R1+0x238], R6 ;  /* 0x0002380601007387 */ /* 0x000fe80000100800 */
[----:B------:R-:W0:Y:S04]  /*1f800*/  LDS.128 R4, [R2+0x2000] ;  /* 0x0020000002047984 */ /* 0x000e280000000c00 */
[----:B------:R-:W2:Y:S04]  /*1f810*/  LDS.128 R8, [R2] ;  /* 0x0000000002087984 */ /* 0x000ea80000000c00 */
[----:B------:R-:W3:Y:S04]  /*1f820*/  LDL.LU R20, [R1+0x620] ;  /* 0x0006200001147983 */ /* 0x000ee80000300800 */
[----:B------:R-:W3:Y:S04]  /*1f830*/  LDL.LU R21, [R1+0x624] ;  /* 0x0006240001157983 */ /* 0x000ee80000300800 */
[----:B------:R-:W3:Y:S04]  /*1f840*/  LDL.LU R22, [R1+0x628] ;  /* 0x0006280001167983 */ /* 0x000ee80000300800 */
[----:B------:R-:W3:Y:S04]  /*1f850*/  LDL.LU R23, [R1+0x62c] ;  /* 0x00062c0001177983 */ /* 0x000ee80000300800 */
[----:B------:R4:W-:Y:S04]  /*1f860*/  STL [R1+0xdb4], R29 ;  /* 0x000db41d01007387 */ /* 0x0009e80000100800 */
[----:B-1----:R-:W-:Y:S04]  /*1f870*/  STL.64 [R1+0x220], R12 ;  /* 0x0002200c01007387 */ /* 0x002fe80000100a00 */
[----:B------:R-:W-:Y:S04]  /*1f880*/  STL.64 [R1+0x228], R14 ;  /* 0x0002280e01007387 */ /* 0x000fe80000100a00 */
[----:B------:R-:W1:Y:S04]  /*1f890*/  LDS.128 R12, [R26] ;  /* 0x000000001a0c7984 */ /* 0x000e680000000c00 */
[----:B0-----:R-:W-:Y:S01]  /*1f8a0*/  STL.64 [R1+0x200], R4 ;  /* 0x0002000401007387 */ /* 0x001fe20000100a00 */
[----:B----4-:R-:W-:-:S03]  /*1f8b0*/  IMAD.MOV.U32 R29, RZ, RZ, R7 ;  /* 0x000000ffff1d7224 */ /* 0x010fc600078e0007 */
[----:B--2---:R-:W-:Y:S04]  /*1f8c0*/  STL.64 [R1+0x210], R8 ;  /* 0x0002100801007387 */ /* 0x004fe80000100a00 */
[----:B------:R-:W-:Y:S04]  /*1f8d0*/  STL.64 [R1+0x218], R10 ;  /* 0x0002180a01007387 */ /* 0x000fe80000100a00 */
[----:B------:R-:W-:Y:S04]  /*1f8e0*/  STL [R1+0x208], R6 ;  /* 0x0002080601007387 */ /* 0x000fe80000100800 */
[----:B------:R-:W0:Y:S04]  /*1f8f0*/  LDS.128 R4, [R2+0x6000] ;  /* 0x0060000002047984 */ /* 0x000e280000000c00 */
[----:B------:R-:W-:Y:S04]  /*1f900*/  STL [R1+0xdb8], R29 ;  /* 0x000db81d01007387 */ /* 0x000fe80000100800 */
[----:B------:R-:W-:Y:S04]  /*1f910*/  STL [R1+0xdc0], R18 ;  /* 0x000dc01201007387 */ /* 0x000fe80000100800 */
[----:B------:R-:W-:Y:S04]  /*1f920*/  STL [R1+0xdbc], R19 ;  /* 0x000dbc1301007387 */ /* 0x000fe80000100800 */
[----:B------:R-:W-:Y:S04]  /*1f930*/  LDS.128 R8, [R26+0x4000] ;  /* 0x004000001a087984 */ /* 0x000fe80000000c00 */
[----:B-1----:R-:W-:Y:S04]  /*1f940*/  STL.64 [R1+0xdd0], R14 ;  /* 0x000dd00e01007387 */ /* 0x002fe80000100a00 */
[----:B0-----:R-:W-:Y:S04]  /*1f950*/  STL.64 [R1+0x2a0], R4 ;  /* 0x0002a00401007387 */ /* 0x001fe80000100a00 */
[----:B------:R-:W-:Y:S04]  /*1f960*/  STL.64 [R1+0x2a8], R6 ;  /* 0x0002a80601007387 */ /* 0x000fe80000100a00 */
[----:B------:R-:W0:Y:S04]  /*1f970*/  LDS.128 R4, [R26+0x2000] ;  /* 0x002000001a047984 */ /* 0x000e280000000c00 */
[----:B------:R1:W-:Y:S04]  /*1f980*/  STL.64 [R1+0xdc8], R12 ;  /* 0x000dc80c01007387 */ /* 0x0003e80000100a00 */
[----:B-1----:R-:W2:Y:S04]  /*1f990*/  LDL.LU R12, [R1+0x5e0] ;  /* 0x0005e000010c7983 */ /* 0x002ea80000300800 */
[----:B------:R-:W2:Y:S04]  /*1f9a0*/  LDL.LU R13, [R1+0x5e4] ;  /* 0x0005e400010d7983 */ /* 0x000ea80000300800 */
[----:B------:R-:W2:Y:S04]  /*1f9b0*/  LDL.LU R14, [R1+0x5e8] ;  /* 0x0005e800010e7983 */ /* 0x000ea80000300800 */
[----:B------:R-:W2:Y:S04]  /*1f9c0*/  LDL.LU R15, [R1+0x5ec] ;  /* 0x0005ec00010f7983 */ /* 0x000ea80000300800 */
[----:B0-----:R-:W-:Y:S04]  /*1f9d0*/  STL.64 [R1+0xde0], R6 ;  /* 0x000de00601007387 */ /* 0x001fe80000100a00 */
[----:B------:R-:W-:Y:S04]  /*1f9e0*/  STL.64 [R1+0xdd8], R4 ;  /* 0x000dd80401007387 */ /* 0x000fe80000100a00 */
[----:B------:R-:W0:Y:S04]  /*1f9f0*/  LDS.128 R4, [R26+0x6000] ;  /* 0x006000001a047984 */ /* 0x000e280000000c00 */
[----:B------:R-:W-:Y:S04]  /*1fa00*/  STL.64 [R1+0xdf0], R10 ;  /* 0x000df00a01007387 */ /* 0x000fe80000100a00 */
[----:B------:R-:W-:Y:S04]  /*1fa10*/  STL.64 [R1+0xde8], R8 ;  /* 0x000de80801007387 */ /* 0x000fe80000100a00 */
[----:B------:R-:W-:Y:S01]  /*1fa20*/  BAR.SYNC.DEFER_BLOCKING 0x0 ;  /* 0x0000000000007b1d */ /* 0x000fe20000010000 */
[----:B0-----:R-:W-:-:S02]  /*1fa30*/  IMAD.MOV.U32 R29, RZ, RZ, R6 ;  /* 0x000000ffff1d7224 */ /* 0x001fc400078e0006 */
[----:B------:R-:W-:Y:S02]  /*1fa40*/  IMAD.MOV.U32 R27, RZ, RZ, R7 ;  /* 0x000000ffff1b7224 */ /* 0x000fe400078e0007 */
[----:B------:R-:W-:Y:S02]  /*1fa50*/  IMAD.MOV.U32 R18, RZ, RZ, R4 ;  /* 0x000000ffff127224 */ /* 0x000fe400078e0004 */
[----:B------:R-:W-:Y:S01]  /*1fa60*/  IMAD.MOV.U32 R19, RZ, RZ, R5 ;  /* 0x000000ffff137224 */ /* 0x000fe200078e0005 */
[----:B------:R-:W-:Y:S04]  /*1fa70*/  STL [R1+0xe48], R29 ;  /* 0x000e481d01007387 */ /* 0x000fe80000100800 */
[----:B------:R-:W-:Y:S04]  /*1fa80*/  STL.64 [R1+0xe10], R26 ;  /* 0x000e101a01007387 */ /* 0x000fe80000100a00 */
[----:B------:R-:W-:Y:S04]  /*1fa90*/  STL.64 [R1+0xe08], R24 ;  /* 0x000e081801007387 */ /* 0x000fe80000100a00 */
[----:B------:R-:W-:Y:S04]  /*1faa0*/  STL.64 [R1+0xe00], R18 ;  /* 0x000e001201007387 */ /* 0x000fe80000100a00 */
[----:B------:R0:W-:Y:S04]  /*1fab0*/  STL.64 [R1+0xdf8], R16 ;  /* 0x000df81001007387 */ /* 0x0001e80000100a00 */
[----:B------:R-:W4:Y:S04]  /*1fac0*/  LDL.LU R4, [R1+0x860] ;  /* 0x0008600001047983 */ /* 0x000f280000300800 */
        /* <DEDUP_REMOVED lines=8> */
[----:B------:R-:W4:Y:S04]  /*1fb50*/  LDL.LU R19, [R1+0x79c] ;  /* 0x00079c0001137983 */ /* 0x000f280000300800 */
[----:B----4-:R-:W-:Y:S04]  /*1fb60*/  STL.64 [R1+0xe30], R18 ;  /* 0x000e301201007387 */ /* 0x010fe80000100a00 */
[----:B--2---:R0:W-:Y:S04]  /*1fb70*/  STL.64 [R1+0xe28], R16 ;  /* 0x000e281001007387 */ /* 0x0041e80000100a00 */
[----:B-1----:R-:W2:Y:S04]  /*1fb80*/  LDL.LU R4, [R1+0x750] ;  /* 0x0007500001047983 */ /* 0x002ea80000300800 */
[----:B------:R-:W2:Y:S04]  /*1fb90*/  LDL.LU R5, [R1+0x754] ;  /* 0x0007540001057983 */ /* 0x000ea80000300800 */
[----:B------:R-:W4:Y:S04]  /*1fba0*/  LDL.LU R6, [R1+0x758] ;  /* 0x0007580001067983 */ /* 0x000f280000300800 */
[----:B------:R-:W4:Y:S04]  /*1fbb0*/  LDL.LU R7, [R1+0x75c] ;  /* 0x00075c0001077983 */ /* 0x000f280000300800 */
[----:B---3--:R1:W-:Y:S04]  /*1fbc0*/  STS.128 [R0+0x80], R20 ;  /* 0x0000801400007388 */ /* 0x0083e80000000c00 */
[----:B----4-:R-:W-:Y:S04]  /*1fbd0*/  STL.64 [R1+0xe40], R6 ;  /* 0x000e400601007387 */ /* 0x010fe80000100a00 */
[----:B--2---:R-:W-:Y:S04]  /*1fbe0*/  STL.64 [R1+0xe38], R4 ;  /* 0x000e380401007387 */ /* 0x004fe80000100a00 */
[----:B0-----:R-:W2:Y:S04]  /*1fbf0*/  LDL.LU R16, [R1+0x720] ;  /* 0x0007200001107983 */ /* 0x001ea80000300800 */
[----:B------:R-:W2:Y:S04]  /*1fc00*/  LDL.LU R17, [R1+0x724] ;  /* 0x0007240001117983 */ /* 0x000ea80000300800 */
[----:B------:R-:W3:Y:S04]  /*1fc10*/  LDL.LU R18, [R1+0x728] ;  /* 0x0007280001127983 */ /* 0x000ee80000300800 */
[----:B------:R-:W3:Y:S04]  /*1fc20*/  LDL.LU R19, [R1+0x72c] ;  /* 0x00072c0001137983 */ /* 0x000ee80000300800 */
[----:B-1----:R-:W4:Y:S04]  /*1fc30*/  LDL.LU R20, [R1+0x6d0] ;  /* 0x0006d00001147983 */ /* 0x002f280000300800 */
        /* <DEDUP_REMOVED lines=11> */
[----:B0-----:R-:W2:Y:S04]  /*1fcf0*/  LDL.LU R20, [R1+0x630] ;  /* 0x0006300001147983 */ /* 0x001ea80000300800 */
[----:B------:R-:W2:Y:S04]  /*1fd00*/  LDL.LU R21, [R1+0x634] ;  /* 0x0006340001157983 */ /* 0x000ea80000300800 */
[----:B------:R-:W2:Y:S04]  /*1fd10*/  LDL.LU R22, [R1+0x638] ;  /* 0x0006380001167983 */ /* 0x000ea80000300800 */
[----:B------:R-:W2:Y:S04]  /*1fd20*/  LDL.LU R23, [R1+0x63c] ;  /* 0x00063c0001177983 */ /* 0x000ea80000300800 */
[----:B---3--:R-:W-:Y:S04]  /*1fd30*/  STL.64 [R1+0xe58], R18 ;  /* 0x000e581201007387 */ /* 0x008fe80000100a00 */
[----:B------:R-:W-:Y:S04]  /*1fd40*/  STL.64 [R1+0xe50], R16 ;  /* 0x000e501001007387 */ /* 0x000fe80000100a00 */
[----:B------:R-:W3:Y:S04]  /*1fd50*/  LDL.LU R4, [R1+0x710] ;  /* 0x0007100001047983 */ /* 0x000ee80000300800 */
[----:B------:R-:W3:Y:S04]  /*1fd60*/  LDL.LU R5, [R1+0x714] ;  /* 0x0007140001057983 */ /* 0x000ee80000300800 */
[----:B------:R-:W4:Y:S04]  /*1fd70*/  LDL.LU R6, [R1+0x718] ;  /* 0x0007180001067983 */ /* 0x000f280000300800 */
[----:B------:R-:W4:Y:S04]  /*1fd80*/  LDL.LU R7, [R1+0x71c] ;  /* 0x00071c0001077983 */ /* 0x000f280000300800 */
[----:B------:R-:W-:Y:S04]  /*1fd90*/  STS.128 [R0], R12 ;  /* 0x0000000c00007388 */ /* 0x000fe80000000c00 */
[----:B--2---:R-:W-:Y:S04]  /*1fda0*/  STS.128 [R0+0x400], R20 ;  /* 0x0004001400007388 */ /* 0x004fe80000000c00 */
[----:B----4-:R-:W-:Y:S04]  /*1fdb0*/  STL.64 [R1+0xe68], R6 ;  /* 0x000e680601007387 */ /* 0x010fe80000100a00 */
[----:B---3--:R0:W-:Y:S04]  /*1fdc0*/  STL.64 [R1+0xe60], R4 ;  /* 0x000e600401007387 */ /* 0x0081e80000100a00 */
        /* <DEDUP_REMOVED lines=21> */
[----:B------:R-:W2:Y:S04]  /*1ff20*/  LDL.LU.64 R22, [R1+0xe88] ;  /* 0x000e880001167983 */ /* 0x000ea80000300a00 */
[----:B------:R-:W2:Y:S04]  /*1ff30*/  LDL.LU.64 R20, [R1+0xe80] ;  /* 0x000e800001147983 */ /* 0x000ea80000300a00 */
[----:B--2---:R0:W-:Y:S04]  /*1ff40*/  STS.128 [R0+0x480], R20 ;  /* 0x0004801400007388 */ /* 0x0041e80000000c00 */
[----:B0-----:R-:W2:Y:S04]  /*1ff50*/  LDL.LU.64 R22, [R1+0xe78] ;  /* 0x000e780001167983 */ /* 0x001ea80000300a00 */
[----:B------:R-:W2:Y:S01]  /*1ff60*/  LDL.LU.64 R20, [R1+0xe70] ;  /* 0x000e700001147983 */ /* 0x000ea20000300a00 */
[----:B----4-:R-:W-:-:S03]  /*1ff70*/  ISETP.GE.AND P0, PT, R29, c[0x0][0x178], PT ;  /* 0x00005e001d007a0c */ /* 0x010fc60003f06270 */
[----:B------:R-:W-:Y:S04]  /*1ff80*/  STS.128 [R0+0x880], R4 ;  /* 0x0008800400007388 */ /* 0x000fe80000000c00 */
[----:B--2---:R0:W-:Y:S02]  /*1ff90*/  STS.128 [R0+0x800], R20 ;  /* 0x0008001400007388 */ /* 0x0041e40000000c00 */
[C---:B0----5:R-:W-:Y:S02]  /*1ffa0*/  IADD3 R20, R28.reuse, 0x3, RZ ;  /* 0x000000031c147810 */ /* 0x061fe40007ffe0ff */
[----:B------:R-:W-:Y:S02]  /*1ffb0*/  IADD3 R21, R28, 0x4, RZ ;  /* 0x000000041c157810 */ /* 0x000fe40007ffe0ff */
[----:B------:R-:W-:-:S02]  /*1ffc0*/  ISETP.LT.AND P3, PT, R20, c[0x0][0x17c], !P0 ;  /* 0x00005f0014007a0c */ /* 0x000fc40004761270 */
[----:B------:R-:W-:Y:S01]  /*1ffd0*/  ISETP.LT.AND P2, PT, R21, c[0x0][0x17c], !P0 ;  /* 0x00005f0015007a0c */ /* 0x000fe20004741270 */
[----:B------:R-:W2:Y:S04]  /*1ffe0*/  LDL.LU R20, [R1+0x740] ;  /* 0x0007400001147983 */ /* 0x000ea80000300800 */
[----:B------:R-:W2:Y:S04]  /*1fff0*/  LDL.LU R21, [R1+0x744] ;  /* 0x0007440001157983 */ /* 0x000ea80000300800 */
[----:B------:R-:W2:Y:S04]  /*20000*/  LDL.LU R22, [R1+0x748] ;  /* 0x0007480001167983 */ /* 0x000ea80000300800 */
[----:B------:R-:W2:Y:S04]  /*20010*/  LDL.LU R23, [R1+0x74c] ;  /* 0x00074c0001177983 */ /* 0x000ea80000300800 */
[----:B------:R-:W4:Y:S04]  /*20020*/  LDL.LU.64 R6, [R1+0xe68] ;  /* 0x000e680001067983 */ /* 0x000f280000300a00 */
[----:B------:R-:W4:Y:S01]  /*20030*/  LDL.LU.64 R4, [R1+0xe60] ;  /* 0x000e600001047983 */ /* 0x000f220000300a00 */
[----:B------:R-:W-:-:S03]  /*20040*/  IADD3 R3, R28, 0x2, RZ ;  /* 0x000000021c037810 */ /* 0x000fc60007ffe0ff */
[----:B---3--:R0:W-:Y:S01]  /*20050*/  STS.128 [R0+0xc00], R16 ;  /* 0x000c001000007388 */ /* 0x0081e20000000c00 */
[----:B------:R-:W-:Y:S01]  /*20060*/  ISETP.LT.AND P4, PT, R3, c[0x0][0x17c], !P0 ;  /* 0x00005f0003007a0c */ /* 0x000fe20004781270 */
[----:B------:R-:W-:Y:S02]  /*20070*/  IMAD R3, R29, c[0x0][0x194], RZ ;  /* 0x000065001d037a24 */ /* 0x000fe400078e02ff */
[----:B0-----:R-:W3:Y:S04]  /*20080*/  LDL.LU.64 R18, [R1+0xe58] ;  /* 0x000e580001127983 */ /* 0x001ee80000300a00 */
[----:B------:R-:W3:Y:S04]  /*20090*/  LDL.LU.64 R16, [R1+0xe50] ;  /* 0x000e500001107983 */ /* 0x000ee80000300a00 */
[----:B------:R-:W2:Y:S04]  /*200a0*/  LDL.LU R29, [R1+0xe48] ;  /* 0x000e4800011d7983 */ /* 0x000ea80000300800 */
[----:B----4-:R0:W-:Y:S04]  /*200b0*/  STS.128 [R0+0xc80], R4 ;  /* 0x000c800400007388 */ /* 0x0101e80000000c00 */
[----:B0-----:R-:W4:Y:S04]  /*200c0*/  LDL.LU.64 R6, [R1+0xe40] ;  /* 0x000e400001067983 */ /* 0x001f280000300a00 */
[----:B------:R-:W4:Y:S04]  /*200d0*/  LDL.LU.64 R4, [R1+0xe38] ;  /* 0x000e380001047983 */ /* 0x000f280000300a00 */
[----:B---3--:R0:W-:Y:S04]  /*200e0*/  STS.128 [R0+0x1000], R16 ;  /* 0x0010001000007388 */ /* 0x0081e80000000c00 */
[----:B0-----:R-:W3:Y:S04]  /*200f0*/  LDL.LU.64 R18, [R1+0xe30] ;  /* 0x000e300001127983 */ /* 0x001ee80000300a00 */
[----:B------:R-:W3:Y:S04]  /*20100*/  LDL.LU.64 R16, [R1+0xe28] ;  /* 0x000e280001107983 */ /* 0x000ee80000300a00 */
[----:B------:R-:W-:Y:S04]  /*20110*/  STS.128 [R0+0x1480], R24 ;  /* 0x0014801800007388 */ /* 0x000fe80000000c00 */
[----:B----4-:R0:W-:Y:S04]  /*20120*/  STS.128 [R0+0x1400], R4 ;  /* 0x0014000400007388 */ /* 0x0101e80000000c00 */
[----:B0-----:R-:W4:Y:S04]  /*20130*/  LDL.LU.64 R6, [R1+0xe20] ;  /* 0x000e200001067983 */ /* 0x001f280000300a00 */
[----:B------:R-:W4:Y:S04]  /*20140*/  LDL.LU.64 R4, [R1+0xe18] ;  /* 0x000e180001047983 */ /* 0x000f280000300a00 */
[----:B------:R-:W4:Y:S04]  /*20150*/  LDL.LU.64 R26, [R1+0xe10] ;  /* 0x000e1000011a7983 */ /* 0x000f280000300a00 */
[----:B------:R-:W4:Y:S04]  /*20160*/  LDL.LU.64 R24, [R1+0xe08] ;  /* 0x000e080001187983 */ /* 0x000f280000300a00 */
[----:B--2---:R0:W-:Y:S04]  /*20170*/  STS.128 [R0+0x1080], R20 ;  /* 0x0010801400007388 */ /* 0x0041e80000000c00 */
[----:B---3--:R1:W-:Y:S04]  /*20180*/  STS.128 [R0+0x1800], R16 ;  /* 0x0018001000007388 */ /* 0x0083e80000000c00 */
[----:B------:R2:W-:Y:S04]  /*20190*/  STS.128 [R0+0x1880], R8 ;  /* 0x0018800800007388 */ /* 0x0005e80000000c00 */
[----:B------:R-:W-:Y:S01]  /*201a0*/  STS.128 [R0+0x1c80], R12 ;  /* 0x001c800c00007388 */ /* 0x000fe20000000c00 */
[----:B------:R-:W-:-:S02]  /*201b0*/  IADD3 R2, R28, 0x1, RZ ;  /* 0x000000011c027810 */ /* 0x000fc40007ffe0ff */
[C---:B------:R-:W-:Y:S01]  /*201c0*/  ISETP.LT.AND P1, PT, R28.reuse, c[0x0][0x17c], !P0 ;  /* 0x00005f001c007a0c */ /* 0x040fe20004721270 */
[----:B0-----:R-:W-:Y:S01]  /*201d0*/  IMAD R21, R28, c[0x0][0x198], RZ ;  /* 0x000066001c157a24 */ /* 0x001fe200078e02ff */
[----:B------:R-:W-:Y:S02]  /*201e0*/  ISETP.LT.AND P5, PT, R2, c[0x0][0x17c], !P0 ;  /* 0x00005f0002007a0c */ /* 0x000fe400047a1270 */
[C---:B------:R-:W-:Y:S01]  /*201f0*/  LEA R2, P6, R3.reuse, c[0x0][0x170], 0x1 ;  /* 0x00005c0003027a11 */ /* 0x040fe200078c08ff */
[----:B-1----:R-:W3:Y:S03]  /*20200*/  LDL.LU.64 R18, [R1+0xe00] ;  /* 0x000e000001127983 */ /* 0x002ee60000300a00 */
[----:B------:R-:W-:Y:S01]  /*20210*/  LEA.HI.X.SX32 R3, R3, c[0x0][0x174], 0x1, P6 ;  /* 0x00005d0003037a11 */ /* 0x000fe200030f0eff */
[----:B------:R-:W3:Y:S01]  /*20220*/  LDL.LU.64 R16, [R1+0xdf8] ;  /* 0x000df80001107983 */ /* 0x000ee20000300a00 */
[----:B------:R-:W-:-:S02]  /*20230*/  LEA R20, P6, R21, R2, 0x1 ;  /* 0x0000000215147211 */ /* 0x000fc400078c08ff */
[C---:B------:R-:W-:Y:S01]  /*20240*/  IADD3 R23, R21.reuse, c[0x0][0x198], RZ ;  /* 0x0000660015177a10 */ /* 0x040fe20007ffe0ff */
[----:B--2---:R-:W2:Y:S01]  /*20250*/  LDL.LU.64 R10, [R1+0xdf0] ;  /* 0x000df000010a7983 */ /* 0x004ea20000300a00 */
[----:B------:R-:W-:Y:S02]  /*20260*/  LEA.HI.X.SX32 R21, R21, R3, 0x1, P6 ;  /* 0x0000000315157211 */ /* 0x000fe400030f0eff */
[----:B------:R-:W-:Y:S01]  /*20270*/  LEA R22, P6, R23, R2, 0x1 ;  /* 0x0000000217167211 */ /* 0x000fe200078c08ff */
[----:B------:R-:W2:Y:S04]  /*20280*/  LDL.LU.64 R8, [R1+0xde8] ;  /* 0x000de80001087983 */ /* 0x000ea80000300a00 */
[----:B----4-:R0:W-:Y:S04]  /*20290*/  STS.128 [R0+0x1c00], R4 ;  /* 0x001c000400007388 */ /* 0x0101e80000000c00 */
[----:B------:R-:W-:Y:S01]  /*202a0*/  BAR.SYNC.DEFER_BLOCKING 0x0 ;  /* 0x0000000000007b1d */ /* 0x000fe20000010000 */
[----:B------:R-:W-:-:S05]  /*202b0*/  PRMT R24, R25, 0x7632, R24 ;  /* 0x0000763219187816 */ /* 0x000fca0000000018 */
[----:B0-----:R-:W4:Y:S04]  /*202c0*/  LDL.LU.64 R6, [R1+0xde0] ;  /* 0x000de00001067983 */ /* 0x001f280000300a00 */
[----:B------:R-:W2:Y:S04]  /*202d0*/  LDL.LU.64 R4, [R1+0xdd8] ;  /* 0x000dd80001047983 */ /* 0x000ea80000300a00 */
[----:B------:R-:W2:Y:S04]  /*202e0*/  LDL.LU.64 R14, [R1+0xdd0] ;  /* 0x000dd000010e7983 */ /* 0x000ea80000300a00 */
[----:B------:R0:W-:Y:S04]  /*202f0*/  @P1 STG.E.U16 [R20.64], R25 ;  /* 0x0000001914001986 */ /* 0x0001e8000c101504 */
[----:B------:R-:W2:Y:S01]  /*20300*/  LDL.LU.64 R12, [R1+0xdc8] ;  /* 0x000dc800010c7983 */ /* 0x000ea20000300a00 */
[----:B0-----:R-:W-:-:S02]  /*20310*/  IADD3 R21, R23, c[0x0][0x198], RZ ;  /* 0x0000660017157a10 */ /* 0x001fc40007ffe0ff */
[----:B------:R-:W-:Y:S02]  /*20320*/  LEA.HI.X.SX32 R23, R23, R3, 0x1, P6 ;  /* 0x0000000317177211 */ /* 0x000fe400030f0eff */
[----:B------:R-:W-:-:S03]  /*20330*/  IADD3 R25, R28, 0x6, RZ ;  /* 0x000000061c197810 */ /* 0x000fc60007ffe0ff */
[----:B------:R0:W-:Y:S01]  /*20340*/  @P5 STG.E.U16 [R22.64], R24 ;  /* 0x0000001816005986 */ /* 0x0001e2000c101504 */
[----:B------:R-:W-:-:S03]  /*20350*/  ISETP.LT.AND P5, PT, R25, c[0x0][0x17c], !P0 ;  /* 0x00005f0019007a0c */ /* 0x000fc600047a1270 */
[----:B------:R-:W2:Y:S01]  /*20360*/  LDL.LU R25, [R1+0x10] ;  /* 0x0000100001197983 */ /* 0x000ea20000300800 */
[----:B------:R-:W-:Y:S02]  /*20370*/  IADD3 R0, R28, 0x5, RZ ;  /* 0x000000051c007810 */ /* 0x000fe40007ffe0ff */
[C---:B------:R-:W-:Y:S02]  /*20380*/  LEA R20, P6, R21.reuse, R2, 0x1 ;  /* 0x0000000215147211 */ /* 0x040fe400078c08ff */
[----:B------:R-:W-:Y:S02]  /*20390*/  ISETP.LT.AND P1, PT, R0, c[0x0][0x17c], !P0 ;  /* 0x00005f0000007a0c */ /* 0x000fe40004721270 */
[C---:B------:R-:W-:Y:S02]  /*203a0*/  IADD3 R0, R21.reuse, c[0x0][0x198], RZ ;  /* 0x0000660015007a10 */ /* 0x040fe40007ffe0ff */
[----:B------:R-:W-:Y:S02]  /*203b0*/  LEA.HI.X.SX32 R21, R21, R3, 0x1, P6 ;  /* 0x0000000315157211 */ /* 0x000fe400030f0eff */
[----:B0-----:R-:W-:-:S02]  /*203c0*/  IADD3 R23, R28, 0x7, RZ ;  /* 0x000000071c177810 */ /* 0x001fc40007ffe0ff */
[C---:B------:R-:W-:Y:S01]  /*203d0*/  LEA R22, P6, R0.reuse, R2, 0x1 ;  /* 0x0000000200167211 */ /* 0x040fe200078c08ff */
[----:B--2---:R0:W-:Y:S01]  /*203e0*/  @P4 STG.E.U16 [R20.64], R25 ;  /* 0x0000001914004986 */ /* 0x0041e2000c101504 */
[----:B------:R-:W-:Y:S02]  /*203f0*/  ISETP.LT.AND P4, PT, R23, c[0x0][0x17c], !P0 ;  /* 0x00005f0017007a0c */ /* 0x000fe40004781270 */
[----:B------:R-:W-:Y:S02]  /*20400*/  LEA.HI.X.SX32 R23, R0, R3, 0x1, P6 ;  /* 0x0000000300177211 */ /* 0x000fe400030f0eff */
[----:B------:R-:W-:Y:S02]  /*20410*/  PRMT R24, R25, 0x7632, R24 ;  /* 0x0000763219187816 */ /* 0x000fe40000000018 */
[----:B0-----:R-:W-:-:S03]  /*20420*/  IADD3 R25, R28, 0x8, RZ ;  /* 0x000000081c197810 */ /* 0x001fc60007ffe0ff */
[----:B------:R0:W-:Y:S01]  /*20430*/  @P3 STG.E.U16 [R22.64], R24 ;  /* 0x0000001816003986 */ /* 0x0001e2000c101504 */
[----:B------:R-:W-:-:S03]  /*20440*/  ISETP.LT.AND P3, PT, R25, c[0x0][0x17c], !P0 ;  /* 0x00005f0019007a0c */ /* 0x000fc60004761270 */
[----:B------:R-:W2:Y:S01]  /*20450*/  LDL.LU R25, [R1+0x20] ;  /* 0x0000200001197983 */ /* 0x000ea20000300800 */
[----:B------:R-:W-:-:S04]  /*20460*/  IADD3 R21, R0, c[0x0][0x198], RZ ;  /* 0x0000660000157a10 */ /* 0x000fc80007ffe0ff */
[CC--:B------:R-:W-:Y:S02]  /*20470*/  LEA R20, P6, R21.reuse, R2.reuse, 0x1 ;  /* 0x0000000215147211 */ /* 0x0c0fe400078c08ff */
[C---:B------:R-:W-:Y:S02]  /*20480*/  IADD3 R0, R21.reuse, c[0x0][0x198], RZ ;  /* 0x0000660015007a10 */ /* 0x040fe40007ffe0ff */
[----:B------:R-:W-:Y:S02]  /*20490*/  LEA.HI.X.SX32 R21, R21, R3, 0x1, P6 ;  /* 0x0000000315157211 */ /* 0x000fe400030f0eff */
[----:B0-----:R-:W-:Y:S02]  /*204a0*/  IADD3 R23, R28, 0x9, RZ ;  /* 0x000000091c177810 */ /* 0x001fe40007ffe0ff */
[----:B------:R-:W-:Y:S01]  /*204b0*/  LEA R22, P6, R0, R2, 0x1 ;  /* 0x0000000200167211 */ /* 0x000fe200078c08ff */
[----:B--2---:R0:W-:Y:S01]  /*204c0*/  @P2 STG.E.U16 [R20.64], R25 ;  /* 0x0000001914002986 */ /* 0x0041e2000c101504 */
[----:B------:R-:W-:-:S02]  /*204d0*/  ISETP.LT.AND P2, PT, R23, c[0x0][0x17c], !P0 ;  /* 0x00005f0017007a0c */ /* 0x000fc40004741270 */
        /* <DEDUP_REMOVED lines=1804> */
[----:B------:R0:W-:Y:S01]  /*275a0*/  @P4 STG.E.U16 [R20.64], R12 ;  /* 0x0000000c14004986 */ /* 0x0001e2000c101504 */
[----:B------:R-:W-:-:S02]  /*275b0*/  ISETP.LT.AND P4, PT, R23, c[0x0][0x17c], !P0 ;  /* 0x00005f0017007a0c */ /* 0x000fc40004781270 */
[CC--:B------:R-:W-:Y:S02]  /*275c0*/  LEA.HI.X.SX32 R23, R0.reuse, R3.reuse, 0x1, P6 ;  /* 0x0000000300177211 */ /* 0x0c0fe400030f0eff */
[----:B0-----:R-:W-:Y:S02]  /*275d0*/  IADD3 R21, R0, c[0x0][0x198], RZ ;  /* 0x0000660000157a10 */ /* 0x001fe40007ffe0ff */
[----:B------:R-:W-:Y:S02]  /*275e0*/  PRMT R12, R12, 0x7632, R12 ;  /* 0x000076320c0c7816 */ /* 0x000fe4000000000c */
[C---:B------:R-:W-:Y:S02]  /*275f0*/  LEA R20, P6, R21.reuse, R2, 0x1 ;  /* 0x0000000215147211 */ /* 0x040fe400078c08ff */
[C---:B------:R-:W-:Y:S01]  /*27600*/  IADD3 R0, R21.reuse, c[0x0][0x198], RZ ;  /* 0x0000660015007a10 */ /* 0x040fe20007ffe0ff */
[----:B------:R0:W-:Y:S01]  /*27610*/  @P3 STG.E.U16 [R22.64], R12 ;  /* 0x0000000c16003986 */ /* 0x0001e2000c101504 */
[----:B------:R-:W-:-:S02]  /*27620*/  LEA.HI.X.SX32 R21, R21, R3, 0x1, P6 ;  /* 0x0000000315157211 */ /* 0x000fc400030f0eff */
[----:B------:R-:W-:-:S04]  /*27630*/  IADD3 R24, R28, 0x10c, RZ ;  /* 0x0000010c1c187810 */ /* 0x000fc80007ffe0ff */
[----:B------:R-:W-:Y:S02]  /*27640*/  ISETP.LT.AND P3, PT, R24, c[0x0][0x17c], !P0 ;  /* 0x00005f0018007a0c */ /* 0x000fe40004761270 */
[----:B0-----:R-:W-:Y:S02]  /*27650*/  IADD3 R23, R28, 0x10d, RZ ;  /* 0x0000010d1c177810 */ /* 0x001fe40007ffe0ff */
[C---:B------:R-:W-:Y:S01]  /*27660*/  LEA R22, P6, R0.reuse, R2, 0x1 ;  /* 0x0000000200167211 */ /* 0x040fe200078c08ff */
[----:B--2---:R0:W-:Y:S01]  /*27670*/  @P2 STG.E.U16 [R20.64], R25 ;  /* 0x0000001914002986 */ /* 0x0041e2000c101504 */
[----:B------:R-:W-:Y:S02]  /*27680*/  ISETP.LT.AND P2, PT, R23, c[0x0][0x17c], !P0 ;  /* 0x00005f0017007a0c */ /* 0x000fe40004741270 */
[----:B------:R-:W-:Y:S02]  /*27690*/  LEA.HI.X.SX32 R23, R0, R3, 0x1, P6 ;  /* 0x0000000300177211 */ /* 0x000fe400030f0eff */
[----:B------:R-:W-:-:S02]  /*276a0*/  PRMT R24, R25, 0x7632, R24 ;  /* 0x0000763219187816 */ /* 0x000fc40000000018 */
        /* <DEDUP_REMOVED lines=23> */
[C---:B------:R-:W-:Y:S02]  /*27820*/  LEA R22, P6, R0.reuse, R2, 0x1 ;  /* 0x0000000200167211 */ /* 0x040fe400078c08ff */
[----:B------:R-:W-:Y:S01]  /*27830*/  IADD3 R12, R0, c[0x0][0x198], RZ ;  /* 0x00006600000c7a10 */ /* 0x000fe20007ffe0ff */
[----:B--2---:R0:W-:Y:S01]  /*27840*/  @P3 STG.E.U16 [R20.64], R25 ;  /* 0x0000001914003986 */ /* 0x0041e2000c101504 */
[----:B------:R-:W-:-:S02]  /*27850*/  ISETP.LT.AND P3, PT, R23, c[0x0][0x17c], !P0 ;  /* 0x00005f0017007a0c */ /* 0x000fc40004761270 */
[-C--:B------:R-:W-:Y:S02]  /*27860*/  LEA.HI.X.SX32 R23, R0, R3.reuse, 0x1, P6 ;  /* 0x0000000300177211 */ /* 0x080fe400030f0eff */
[----:B------:R-:W-:Y:S02]  /*27870*/  PRMT R24, R25, 0x7632, R24 ;  /* 0x0000763219187816 */ /* 0x000fe40000000018 */
[C---:B------:R-:W-:Y:S02]  /*27880*/  IADD3 R0, R12.reuse, c[0x0][0x198], RZ ;  /* 0x000066000c007a10 */ /* 0x040fe40007ffe0ff */
[C---:B0-----:R-:W-:Y:S01]  /*27890*/  LEA R20, P6, R12.reuse, R2, 0x1 ;  /* 0x000000020c147211 */ /* 0x041fe200078c08ff */
[----:B------:R0:W-:Y:S03]  /*278a0*/  @P2 STG.E.U16 [R22.64], R24 ;  /* 0x0000001816002986 */ /* 0x0001e6000c101504 */
[----:B------:R-:W-:-:S02]  /*278b0*/  LEA.HI.X.SX32 R21, R12, R3, 0x1, P6 ;  /* 0x000000030c157211 */ /* 0x000fc400030f0eff */
[----:B------:R-:W-:-:S03]  /*278c0*/  IADD3 R25, R28, 0x112, RZ ;  /* 0x000001121c197810 */ /* 0x000fc60007ffe0ff */
[----:B------:R1:W-:Y:S01]  /*278d0*/  @P1 STG.E.U16 [R20.64], R4 ;  /* 0x0000000414001986 */ /* 0x0003e2000c101504 */
[----:B0-----:R-:W-:Y:S02]  /*278e0*/  IADD3 R23, R28, 0x113, RZ ;  /* 0x000001131c177810 */ /* 0x001fe40007ffe0ff */
[C---:B------:R-:W-:Y:S02]  /*278f0*/  LEA R22, P6, R0.reuse, R2, 0x1 ;  /* 0x0000000200167211 */ /* 0x040fe400078c08ff */
[----:B------:R-:W-:Y:S02]  /*27900*/  ISETP.LT.AND P1, PT, R23, c[0x0][0x17c], !P0 ;  /* 0x00005f0017007a0c */ /* 0x000fe40004721270 */
[----:B------:R-:W-:Y:S02]  /*27910*/  LEA.HI.X.SX32 R23, R0, R3, 0x1, P6 ;  /* 0x0000000300177211 */ /* 0x000fe400030f0eff */
[----:B-1----:R-:W-:Y:S02]  /*27920*/  PRMT R4, R4, 0x7632, R4 ;  /* 0x0000763204047816 */ /* 0x002fe40000000004 */
[----:B------:R-:W-:-:S02]  /*27930*/  IADD3 R24, R28, 0x114, RZ ;  /* 0x000001141c187810 */ /* 0x000fc40007ffe0ff */
[----:B------:R-:W-:Y:S01]  /*27940*/  ISETP.LT.AND P2, PT, R25, c[0x0][0x17c], !P0 ;  /* 0x00005f0019007a0c */ /* 0x000fe20004741270 */
[----:B------:R0:W-:Y:S01]  /*27950*/  @P5 STG.E.U16 [R22.64], R4 ;  /* 0x0000000416005986 */ /* 0x0001e2000c101504 */
[----:B------:R-:W-:-:S03]  /*27960*/  ISETP.LT.AND P5, PT, R24, c[0x0][0x17c], !P0 ;  /* 0x00005f0018007a0c */ /* 0x000fc600047a1270 */
[----:B------:R-:W2:Y:S04]  /*27970*/  LDL.LU R25, [R1+0x230] ;  /* 0x0002300001197983 */ /* 0x000ea80000300800 */
[----:B------:R-:W2:Y:S01]  /*27980*/  LDL.LU R24, [R1+0x290] ;  /* 0x0002900001187983 */ /* 0x000ea20000300800 */
[----:B------:R-:W-:-:S04]  /*27990*/  IADD3 R12, R0, c[0x0][0x198], RZ ;  /* 0x00006600000c7a10 */ /* 0x000fc80007ffe0ff */
[CC--:B------:R-:W-:Y:S02]  /*279a0*/  LEA R20, P6, R12.reuse, R2.reuse, 0x1 ;  /* 0x000000020c147211 */ /* 0x0c0fe400078c08ff */
[C---:B------:R-:W-:Y:S02]  /*279b0*/  IADD3 R0, R12.reuse, c[0x0][0x198], RZ ;  /* 0x000066000c007a10 */ /* 0x040fe40007ffe0ff */
[----:B------:R-:W-:Y:S02]  /*279c0*/  LEA.HI.X.SX32 R21, R12, R3, 0x1, P6 ;  /* 0x000000030c157211 */ /* 0x000fe400030f0eff */
[----:B------:R-:W-:Y:S02]  /*279d0*/  IADD3 R12, R28, 0x115, RZ ;  /* 0x000001151c0c7810 */ /* 0x000fe40007ffe0ff */
[C---:B0-----:R-:W-:Y:S02]  /*279e0*/  LEA R22, P6, R0.reuse, R2, 0x1 ;  /* 0x0000000200167211 */ /* 0x041fe400078c08ff */
[----:B------:R-:W-:-:S02]  /*279f0*/  IADD3 R4, R0, c[0x0][0x198], RZ ;  /* 0x0000660000047a10 */ /* 0x000fc40007ffe0ff */
[----:B------:R-:W-:Y:S02]  /*27a00*/  LEA.HI.X.SX32 R23, R0, R3, 0x1, P6 ;  /* 0x0000000300177211 */ /* 0x000fe400030f0eff */
[----:B------:R-:W-:Y:S01]  /*27a10*/  IADD3 R0, R4, c[0x0][0x198], RZ ;  /* 0x0000660004007a10 */ /* 0x000fe20007ffe0ff */
[----:B--2---:R0:W-:Y:S01]  /*27a20*/  @P4 STG.E.U16 [R20.64], R24 ;  /* 0x0000001814004986 */ /* 0x0041e2000c101504 */
[----:B------:R-:W-:Y:S02]  /*27a30*/  ISETP.LT.AND P4, PT, R12, c[0x0][0x17c], !P0 ;  /* 0x00005f000c007a0c */ /* 0x000fe40004781270 */
[----:B------:R-:W-:Y:S02]  /*27a40*/  PRMT R12, R24, 0x7632, R12 ;  /* 0x00007632180c7816 */ /* 0x000fe4000000000c */
[----:B0-----:R-:W-:-:S03]  /*27a50*/  LEA R20, P6, R4, R2, 0x1 ;  /* 0x0000000204147211 */ /* 0x001fc600078c08ff */
[----:B------:R0:W-:Y:S01]  /*27a60*/  @P3 STG.E.U16 [R22.64], R12 ;  /* 0x0000000c16003986 */ /* 0x0001e2000c101504 */
[----:B------:R-:W-:Y:S02]  /*27a70*/  LEA.HI.X.SX32 R21, R4, R3, 0x1, P6 ;  /* 0x0000000304157211 */ /* 0x000fe400030f0eff */
[----:B------:R-:W-:-:S03]  /*27a80*/  IADD3 R4, R0, c[0x0][0x198], RZ ;  /* 0x0000660000047a10 */ /* 0x000fc60007ffe0ff */
[----:B------:R1:W-:Y:S01]  /*27a90*/  @P2 STG.E.U16 [R20.64], R25 ;  /* 0x0000001914002986 */ /* 0x0003e2000c101504 */
[----:B0-----:R-:W-:Y:S02]  /*27aa0*/  IADD3 R12, R28, 0x117, RZ ;  /* 0x000001171c0c7810 */ /* 0x001fe40007ffe0ff */
[-C--:B------:R-:W-:Y:S02]  /*27ab0*/  LEA R22, P6, R0, R2.reuse, 0x1 ;  /* 0x0000000200167211 */ /* 0x080fe400078c08ff */
[----:B------:R-:W-:Y:S02]  /*27ac0*/  ISETP.LT.AND P2, PT, R12, c[0x0][0x17c], !P0 ;  /* 0x00005f000c007a0c */ /* 0x000fe40004741270 */
[----:B------:R-:W-:Y:S02]  /*27ad0*/  LEA.HI.X.SX32 R23, R0, R3, 0x1, P6 ;  /* 0x0000000300177211 */ /* 0x000fe400030f0eff */
[----:B------:R-:W-:Y:S02]  /*27ae0*/  PRMT R12, R25, 0x7632, R12 ;  /* 0x00007632190c7816 */ /* 0x000fe4000000000c */
[C---:B-1----:R-:W-:Y:S01]  /*27af0*/  LEA R20, P6, R4.reuse, R2, 0x1 ;  /* 0x0000000204147211 */ /* 0x042fe200078c08ff */
[----:B------:R-:W2:Y:S01]  /*27b00*/  LDL.LU R25, [R1+0x2a0] ;  /* 0x0002a00001197983 */ /* 0x000ea20000300800 */
[----:B------:R-:W-:-:S02]  /*27b10*/  IADD3 R0, R4, c[0x0][0x198], RZ ;  /* 0x0000660004007a10 */ /* 0x000fc40007ffe0ff */
[----:B------:R-:W-:Y:S01]  /*27b20*/  LEA.HI.X.SX32 R21, R4, R3, 0x1, P6 ;  /* 0x0000000304157211 */ /* 0x000fe200030f0eff */
[----:B------:R0:W-:Y:S01]  /*27b30*/  @P1 STG.E.U16 [R22.64], R12 ;  /* 0x0000000c16001986 */ /* 0x0001e2000c101504 */
[----:B------:R-:W-:-:S03]  /*27b40*/  IADD3 R24, R28, 0x116, RZ ;  /* 0x000001161c187810 */ /* 0x000fc60007ffe0ff */
[----:B---3--:R1:W-:Y:S01]  /*27b50*/  @P5 STG.E.U16 [R20.64], R16 ;  /* 0x0000001014005986 */ /* 0x0083e2000c101504 */
[----:B------:R-:W-:Y:S02]  /*27b60*/  ISETP.LT.AND P3, PT, R24, c[0x0][0x17c], !P0 ;  /* 0x00005f0018007a0c */ /* 0x000fe40004761270 */
[C---:B------:R-:W-:Y:S02]  /*27b70*/  IADD3 R24, R28.reuse, 0x118, RZ ;  /* 0x000001181c187810 */ /* 0x040fe40007ffe0ff */
[----:B0-----:R-:W-:Y:S02]  /*27b80*/  IADD3 R12, R28, 0x119, RZ ;  /* 0x000001191c0c7810 */ /* 0x001fe40007ffe0ff */
[----:B------:R-:W-:Y:S02]  /*27b90*/  LEA R22, P6, R0, R2, 0x1 ;  /* 0x0000000200167211 */ /* 0x000fe400078c08ff */
[----:B------:R-:W-:Y:S02]  /*27ba0*/  ISETP.LT.AND P5, PT, R12, c[0x0][0x17c], !P0 ;  /* 0x00005f000c007a0c */ /* 0x000fe400047a1270 */
[----:B------:R-:W-:-:S02]  /*27bb0*/  LEA.HI.X.SX32 R23, R0, R3, 0x1, P6 ;  /* 0x0000000300177211 */ /* 0x000fc400030f0eff */
[----:B------:R-:W-:Y:S02]  /*27bc0*/  PRMT R12, R16, 0x7632, R12 ;  /* 0x00007632100c7816 */ /* 0x000fe4000000000c */
[----:B-1----:R-:W-:Y:S02]  /*27bd0*/  IADD3 R16, R28, 0x11a, RZ ;  /* 0x0000011a1c107810 */ /* 0x002fe40007ffe0ff */
[----:B------:R-:W-:Y:S01]  /*27be0*/  ISETP.LT.AND P1, PT, R24, c[0x0][0x17c], !P0 ;  /* 0x00005f0018007a0c */ /* 0x000fe20004721270 */
[----:B------:R0:W-:Y:S01]  /*27bf0*/  @P4 STG.E.U16 [R22.64], R12 ;  /* 0x0000000c16004986 */ /* 0x0001e2000c101504 */
[----:B------:R-:W-:-:S03]  /*27c00*/  ISETP.LT.AND P4, PT, R16, c[0x0][0x17c], !P0 ;  /* 0x00005f0010007a0c */ /* 0x000fc60004781270 */
[----:B------:R-:W3:Y:S04]  /*27c10*/  LDL.LU R24, [R1+0x220] ;  /* 0x0002200001187983 */ /* 0x000ee80000300800 */
[----:B------:R-:W2:Y:S01]  /*27c20*/  LDL.LU R16, [R1+0x270] ;  /* 0x0002700001107983 */ /* 0x000ea20000300800 */
[----:B------:R-:W-:-:S04]  /*27c30*/  IADD3 R4, R0, c[0x0][0x198], RZ ;  /* 0x0000660000047a10 */ /* 0x000fc80007ffe0ff */
[CC--:B------:R-:W-:Y:S02]  /*27c40*/  LEA R20, P6, R4.reuse, R2.reuse, 0x1 ;  /* 0x0000000204147211 */ /* 0x0c0fe400078c08ff */
[C---:B------:R-:W-:Y:S02]  /*27c50*/  IADD3 R0, R4.reuse, c[0x0][0x198], RZ ;  /* 0x0000660004007a10 */ /* 0x040fe40007ffe0ff */
[-C--:B------:R-:W-:Y:S02]  /*27c60*/  LEA.HI.X.SX32 R21, R4, R3.reuse, 0x1, P6 ;  /* 0x0000000304157211 */ /* 0x080fe400030f0eff */
[C---:B0-----:R-:W-:Y:S02]  /*27c70*/  LEA R22, P6, R0.reuse, R2, 0x1 ;  /* 0x0000000200167211 */ /* 0x041fe400078c08ff */
[C---:B------:R-:W-:Y:S01]  /*27c80*/  IADD3 R4, R0.reuse, c[0x0][0x198], RZ ;  /* 0x0000660000047a10 */ /* 0x040fe20007ffe0ff */
[----:B------:R0:W-:Y:S01]  /*27c90*/  @P3 STG.E.U16 [R20.64], R8 ;  /* 0x0000000814003986 */ /* 0x0001e2000c101504 */
[----:B------:R-:W-:-:S02]  /*27ca0*/  LEA.HI.X.SX32 R23, R0, R3, 0x1, P6 ;  /* 0x0000000300177211 */ /* 0x000fc400030f0eff */
[----:B------:R-:W-:Y:S02]  /*27cb0*/  IADD3 R0, R4, c[0x0][0x198], RZ ;  /* 0x0000660004007a10 */ /* 0x000fe40007ffe0ff */
[----:B0-----:R-:W-:Y:S02]  /*27cc0*/  PRMT R8, R8, 0x7632, R8 ;  /* 0x0000763208087816 */ /* 0x001fe40000000008 */
[----:B------:R-:W-:-:S03]  /*27cd0*/  LEA R20, P6, R4, R2, 0x1 ;  /* 0x0000000204147211 */ /* 0x000fc600078c08ff */
[----:B------:R0:W-:Y:S01]  /*27ce0*/  @P2 STG.E.U16 [R22.64], R8 ;  /* 0x0000000816002986 */ /* 0x0001e2000c101504 */
[----:B------:R-:W-:Y:S02]  /*27cf0*/  LEA.HI.X.SX32 R21, R4, R3, 0x1, P6 ;  /* 0x0000000304157211 */ /* 0x000fe400030f0eff */
[----:B------:R-:W-:Y:S02]  /*27d00*/  IADD3 R4, R0, c[0x0][0x198], RZ ;  /* 0x0000660000047a10 */ /* 0x000fe40007ffe0ff */
[C---:B------:R-:W-:Y:S02]  /*27d10*/  IADD3 R12, R28.reuse, 0x11b, RZ ;  /* 0x0000011b1c0c7810 */ /* 0x040fe40007ffe0ff */
[----:B0-----:R-:W-:Y:S02]  /*27d20*/  IADD3 R8, R28, 0x11d, RZ ;  /* 0x0000011d1c087810 */ /* 0x001fe40007ffe0ff */
[----:B------:R-:W-:-:S04]  /*27d30*/  LEA R22, P6, R0, R2, 0x1 ;  /* 0x0000000200167211 */ /* 0x000fc800078c08ff */
[----:B------:R-:W-:Y:S02]  /*27d40*/  LEA.HI.X.SX32 R23, R0, R3, 0x1, P6 ;  /* 0x0000000300177211 */ /* 0x000fe400030f0eff */
[----:B------:R-:W-:Y:S02]  /*27d50*/  ISETP.LT.AND P3, PT, R12, c[0x0][0x17c], !P0 ;  /* 0x00005f000c007a0c */ /* 0x000fe40004761270 */
[----:B------:R-:W-:Y:S02]  /*27d60*/  IADD3 R0, R4, c[0x0][0x198], RZ ;  /* 0x0000660004007a10 */ /* 0x000fe40007ffe0ff */
[----:B------:R-:W-:-:S04]  /*27d70*/  IADD3 R12, R28, 0x11c, RZ ;  /* 0x0000011c1c0c7810 */ /* 0x000fc80007ffe0ff */
[----:B------:R-:W-:Y:S02]  /*27d80*/  ISETP.LT.AND P2, PT, R12, c[0x0][0x17c], !P0 ;  /* 0x00005f000c007a0c */ /* 0x000fe40004741270 */
[----:B------:R-:W-:Y:S01]  /*27d90*/  IADD3 R12, R28, 0x11e, RZ ;  /* 0x0000011e1c0c7810 */ /* 0x000fe20007ffe0ff */
[----:B--2---:R0:W-:Y:S01]  /*27da0*/  @P1 STG.E.U16 [R20.64], R16 ;  /* 0x0000001014001986 */ /* 0x0041e2000c101504 */
[----:B------:R-:W-:Y:S02]  /*27db0*/  ISETP.LT.AND P1, PT, R8, c[0x0][0x17c], !P0 ;  /* 0x00005f0008007a0c */ /* 0x000fe40004721270 */
[----:B------:R-:W-:Y:S02]  /*27dc0*/  PRMT R8, R16, 0x7632, R8 ;  /* 0x0000763210087816 */ /* 0x000fe40000000008 */
[----:B0-----:R-:W-:-:S03]  /*27dd0*/  LEA R20, P6, R4, R2, 0x1 ;  /* 0x0000000204147211 */ /* 0x001fc600078c08ff */
[----:B------:R0:W-:Y:S01]  /*27de0*/  @P5 STG.E.U16 [R22.64], R8 ;  /* 0x0000000816005986 */ /* 0x0001e2000c101504 */
[----:B------:R-:W-:-:S03]  /*27df0*/  LEA.HI.X.SX32 R21, R4, R3, 0x1, P6 ;  /* 0x0000000304157211 */ /* 0x000fc600030f0eff */
[----:B------:R-:W2:Y:S01]  /*27e00*/  LDL.LU R16, [R1+0x244] ;  /* 0x0002440001107983 */ /* 0x000ea20000300800 */
[----:B------:R-:W-:-:S03]  /*27e10*/  IADD3 R4, R0, c[0x0][0x198], RZ ;  /* 0x0000660000047a10 */ /* 0x000fc60007ffe0ff */
[----:B---3--:R1:W-:Y:S01]  /*27e20*/  @P4 STG.E.U16 [R20.64], R24 ;  /* 0x0000001814004986 */ /* 0x0083e2000c101504 */
[----:B0-----:R-:W-:Y:S02]  /*27e30*/  IADD3 R8, R28, 0x11f, RZ ;  /* 0x0000011f1c087810 */ /* 0x001fe40007ffe0ff */
[-C--:B------:R-:W-:Y:S02]  /*27e40*/  LEA R22, P6, R0, R2.reuse, 0x1 ;  /* 0x0000000200167211 */ /* 0x080fe400078c08ff */
[----:B------:R-:W-:Y:S02]  /*27e50*/  ISETP.LT.AND P4, PT, R8, c[0x0][0x17c], !P0 ;  /* 0x00005f0008007a0c */ /* 0x000fe40004781270 */
[----:B------:R-:W-:Y:S02]  /*27e60*/  LEA.HI.X.SX32 R23, R0, R3, 0x1, P6 ;  /* 0x0000000300177211 */ /* 0x000fe400030f0eff */
[----:B------:R-:W-:Y:S02]  /*27e70*/  PRMT R8, R24, 0x7632, R8 ;  /* 0x0000763218087816 */ /* 0x000fe40000000008 */
[C---:B-1----:R-:W-:Y:S01]  /*27e80*/  LEA R20, P6, R4.reuse, R2, 0x1 ;  /* 0x0000000204147211 */ /* 0x042fe200078c08ff */
[----:B------:R-:W3:Y:S01]  /*27e90*/  LDL.LU R24, [R1+0x254] ;  /* 0x0002540001187983 */ /* 0x000ee20000300800 */
[----:B------:R-:W-:-:S02]  /*27ea0*/  IADD3 R0, R4, c[0x0][0x198], RZ ;  /* 0x0000660004007a10 */ /* 0x000fc40007ffe0ff */
[----:B------:R-:W-:Y:S01]  /*27eb0*/  LEA.HI.X.SX32 R21, R4, R3, 0x1, P6 ;  /* 0x0000000304157211 */ /* 0x000fe200030f0eff */
[----:B------:R0:W-:Y:S01]  /*27ec0*/  @P3 STG.E.U16 [R22.64], R8 ;  /* 0x0000000816003986 */ /* 0x0001e2000c101504 */
[----:B------:R-:W-:Y:S02]  /*27ed0*/  ISETP.LT.AND P5, PT, R12, c[0x0][0x17c], !P0 ;  /* 0x00005f000c007a0c */ /* 0x000fe400047a1270 */
[----:B------:R-:W-:Y:S01]  /*27ee0*/  IADD3 R4, R0, c[0x0][0x198], RZ ;  /* 0x0000660000047a10 */ /* 0x000fe20007ffe0ff */
[----:B------:R1:W-:Y:S01]  /*27ef0*/  @P2 STG.E.U16 [R20.64], R25 ;  /* 0x0000001914002986 */ /* 0x0003e2000c101504 */
[----:B0-----:R-:W-:Y:S02]  /*27f00*/  IADD3 R8, R28, 0x121, RZ ;  /* 0x000001211c087810 */ /* 0x001fe40007ffe0ff */
[----:B------:R-:W-:Y:S02]  /*27f10*/  LEA R22, P6, R0, R2, 0x1 ;  /* 0x0000000200167211 */ /* 0x000fe400078c08ff */
[----:B------:R-:W-:-:S02]  /*27f20*/  ISETP.LT.AND P2, PT, R8, c[0x0][0x17c], !P0 ;  /* 0x00005f0008007a0c */ /* 0x000fc40004741270 */
[----:B------:R-:W-:Y:S02]  /*27f30*/  LEA.HI.X.SX32 R23, R0, R3, 0x1, P6 ;  /* 0x0000000300177211 */ /* 0x000fe400030f0eff */
[----:B------:R-:W-:Y:S02]  /*27f40*/  PRMT R8, R25, 0x7632, R8 ;  /* 0x0000763219087816 */ /* 0x000fe40000000008 */
[----:B-1----:R-:W-:-:S03]  /*27f50*/  LEA R20, P6, R4, R2, 0x1 ;  /* 0x0000000204147211 */ /* 0x002fc600078c08ff */
[----:B------:R0:W-:Y:S01]  /*27f60*/  @P1 STG.E.U16 [R22.64], R8 ;  /* 0x0000000816001986 */ /* 0x0001e2000c101504 */
[----:B------:R-:W-:-:S05]  /*27f70*/  LEA.HI.X.SX32 R21, R4, R3, 0x1, P6 ;  /* 0x0000000304157211 */ /* 0x000fca00030f0eff */
[----:B------:R1:W-:Y:S01]  /*27f80*/  @P5 STG.E.U16 [R20.64], R18 ;  /* 0x0000001214005986 */ /* 0x0003e2000c101504 */
[----:B0-----:R-:W-:-:S04]  /*27f90*/  IADD3 R8, R28, 0x123, RZ ;  /* 0x000001231c087810 */ /* 0x001fc80007ffe0ff */
[----:B------:R-:W-:Y:S02]  /*27fa0*/  ISETP.LT.AND P5, PT, R8, c[0x0][0x17c], !P0 ;  /* 0x00005f0008007a0c */ /* 0x000fe400047a1270 */
[----:B------:R-:W-:Y:S02]  /*27fb0*/  PRMT R8, R18, 0x7632, R8 ;  /* 0x0000763212087816 */ /* 0x000fe40000000008 */
[----:B-1----:R-:W4:Y:S04]  /*27fc0*/  LDL.LU R18, [R1+0xdc0] ;  /* 0x000dc00001127983 */ /* 0x002f280000300800 */
[----:B------:R-:W4:Y:S01]  /*27fd0*/  LDL.LU R25, [R1+0x214] ;  /* 0x0002140001197983 */ /* 0x000f220000300800 */
[----:B------:R-:W-:Y:S02]  /*27fe0*/  IADD3 R0, R4, c[0x0][0x198], RZ ;  /* 0x0000660004007a10 */ /* 0x000fe40007ffe0ff */
[----:B------:R-:W-:-:S02]  /*27ff0*/  IADD3 R12, R28, 0x120, RZ ;  /* 0x000001201c0c7810 */ /* 0x000fc40007ffe0ff */
[-C--:B------:R-:W-:Y:S02]  /*28000*/  LEA R22, P6, R0, R2.reuse, 0x1 ;  /* 0x0000000200167211 */ /* 0x080fe400078c08ff */
[----:B------:R-:W-:Y:S02]  /*28010*/  ISETP.LT.AND P3, PT, R12, c[0x0][0x17c], !P0 ;  /* 0x00005f000c007a0c */ /* 0x000fe40004761270 */
[C---:B------:R-:W-:Y:S02]  /*28020*/  IADD3 R4, R0.reuse, c[0x0][0x198], RZ ;  /* 0x0000660000047a10 */ /* 0x040fe40007ffe0ff */
[----:B------:R-:W-:Y:S02]  /*28030*/  LEA.HI.X.SX32 R23, R0, R3, 0x1, P6 ;  /* 0x0000000300177211 */ /* 0x000fe400030f0eff */
[C---:B------:R-:W-:Y:S02]  /*28040*/  LEA R20, P6, R4.reuse, R2, 0x1 ;  /* 0x0000000204147211 */ /* 0x040fe400078c08ff */
[----:B------:R-:W-:-:S02]  /*28050*/  IADD3 R0, R4, c[0x0][0x198], RZ ;  /* 0x0000660004007a10 */ /* 0x000fc40007ffe0ff */
[----:B------:R-:W-:Y:S01]  /*28060*/  IADD3 R12, R28, 0x122, RZ ;  /* 0x000001221c0c7810 */ /* 0x000fe20007ffe0ff */
[----:B------:R0:W-:Y:S01]  /*28070*/  @P4 STG.E.U16 [R22.64], R8 ;  /* 0x0000000816004986 */ /* 0x0001e2000c101504 */
[----:B------:R-:W-:Y:S02]  /*28080*/  LEA.HI.X.SX32 R21, R4, R3, 0x1, P6 ;  /* 0x0000000304157211 */ /* 0x000fe400030f0eff */
[----:B------:R-:W-:Y:S02]  /*28090*/  ISETP.LT.AND P1, PT, R12, c[0x0][0x17c], !P0 ;  /* 0x00005f000c007a0c */ /* 0x000fe40004721270 */
[----:B------:R-:W-:Y:S02]  /*280a0*/  IADD3 R4, R0, c[0x0][0x198], RZ ;  /* 0x0000660000047a10 */ /* 0x000fe40007ffe0ff */
[----:B0-----:R-:W-:Y:S02]  /*280b0*/  IADD3 R8, R28, 0x125, RZ ;  /* 0x000001251c087810 */ /* 0x001fe40007ffe0ff */
[----:B------:R-:W-:-:S04]  /*280c0*/  LEA R22, P6, R0, R2, 0x1 ;  /* 0x0000000200167211 */ /* 0x000fc800078c08ff */
[----:B------:R-:W-:Y:S02]  /*280d0*/  LEA.HI.X.SX32 R23, R0, R3, 0x1, P6 ;  /* 0x0000000300177211 */ /* 0x000fe400030f0eff */
        /* <DEDUP_REMOVED lines=9> */
[----:B------:R-:W-:Y:S02]  /*28170*/  LEA.HI.X.SX32 R21, R4, R3, 0x1, P6 ;  /* 0x0000000304157211 */ /* 0x000fe400030f0eff */
        /* <DEDUP_REMOVED lines=12> */
[----:B------:R-:W-:Y:S02]  /*28240*/  ISETP.LT.AND P2, PT, R12, c[0x0][0x17c], !P0 ;  /* 0x00005f000c007a0c */ /* 0x000fe40004741270 */
[----:B------:R-:W-:Y:S02]  /*28250*/  IADD3 R4, R0, c[0x0][0x198], RZ ;  /* 0x0000660000047a10 */ /* 0x000fe40007ffe0ff */
[----:B0-----:R-:W-:Y:S02]  /*28260*/  IADD3 R8, R28, 0x129, RZ ;  /* 0x000001291c087810 */ /* 0x001fe40007ffe0ff */
[----:B------:R-:W-:-:S04]  /*28270*/  LEA R22, P6, R0, R2, 0x1 ;  /* 0x0000000200167211 */ /* 0x000fc800078c08ff */
[----:B------:R-:W-:Y:S02]  /*28280*/  LEA.HI.X.SX32 R23, R0, R3, 0x1, P6 ;  /* 0x0000000300177211 */ /* 0x000fe400030f0eff */
[----:B------:R-:W-:Y:S01]  /*28290*/  IADD3 R0, R4, c[0x0][0x198], RZ ;  /* 0x0000660004007a10 */ /* 0x000fe20007ffe0ff */
[----:B----4-:R0:W-:Y:S01]  /*282a0*/  @P4 STG.E.U16 [R20.64], R25 ;  /* 0x0000001914004986 */ /* 0x0101e2000c101504 */
[----:B------:R-:W-:Y:S02]  /*282b0*/  ISETP.LT.AND P4, PT, R8, c[0x0][0x17c], !P0 ;  /* 0x00005f0008007a0c */ /* 0x000fe40004781270 */
[----:B------:R-:W-:Y:S02]  /*282c0*/  PRMT R8, R25, 0x7632, R8 ;  /* 0x0000763219087816 */ /* 0x000fe40000000008 */
[----:B0-----:R-:W-:-:S03]  /*282d0*/  LEA R20, P6, R4, R2, 0x1 ;  /* 0x0000000204147211 */ /* 0x001fc600078c08ff */
[----:B------:R0:W-:Y:S01]  /*282e0*/  @P3 STG.E.U16 [R22.64], R8 ;  /* 0x0000000816003986 */ /* 0x0001e2000c101504 */
[----:B------:R-:W-:-:S03]  /*282f0*/  LEA.HI.X.SX32 R21, R4, R3, 0x1, P6 ;  /* 0x0000000304157211 */ /* 0x000fc600030f0eff */
[----:B------:R-:W3:Y:S04]  /*28300*/  LDL.LU R25, [R1+0x204] ;  /* 0x0002040001197983 */ /* 0x000ee80000300800 */
[----:B------:R-:W-:Y:S01]  /*28310*/  @P2 STG.E.U16 [R20.64], R13 ;  /* 0x0000000d14002986 */ /* 0x000fe2000c101504 */
[----:B0-----:R-:W-:Y:S02]  /*28320*/  IADD3 R8, R28, 0x12b, RZ ;  /* 0x0000012b1c087810 */ /* 0x001fe40007ffe0ff */
[----:B------:R-:W-:Y:S02]  /*28330*/  LEA R22, P6, R0, R2, 0x1 ;  /* 0x0000000200167211 */ /* 0x000fe400078c08ff */
[----:B------:R-:W-:Y:S02]  /*28340*/  ISETP.LT.AND P2, PT, R8, c[0x0][0x17c], !P0 ;  /* 0x00005f0008007a0c */ /* 0x000fe40004741270 */
[----:B------:R-:W-:-:S02]  /*28350*/  LEA.HI.X.SX32 R23, R0, R3, 0x1, P6 ;  /* 0x0000000300177211 */ /* 0x000fc400030f0eff */
[----:B------:R-:W-:-:S05]  /*28360*/  PRMT R8, R13, 0x7632, R8 ;  /* 0x000076320d087816 */ /* 0x000fca0000000008 */
[----:B------:R0:W-:Y:S04]  /*28370*/  @P1 STG.E.U16 [R22.64], R8 ;  /* 0x0000000816001986 */ /* 0x0001e8000c101504 */
[----:B0-----:R-:W4:Y:S01]  /*28380*/  LDL.LU R23, [R1+0x284] ;  /* 0x0002840001177983 */ /* 0x001f220000300800 */
[----:B------:R-:W-:Y:S02]  /*28390*/  IADD3 R12, R28, 0x128, RZ ;  /* 0x000001281c0c7810 */ /* 0x000fe40007ffe0ff */
[----:B------:R-:W-:Y:S02]  /*283a0*/  IADD3 R4, R0, c[0x0][0x198], RZ ;  /* 0x0000660000047a10 */ /* 0x000fe40007ffe0ff */
[----:B------:R-:W-:Y:S02]  /*283b0*/  ISETP.LT.AND P5, PT, R12, c[0x0][0x17c], !P0 ;  /* 0x00005f000c007a0c */ /* 0x000fe400047a1270 */
[----:B------:R-:W-:-:S04]  /*283c0*/  IADD3 R12, R28, 0x12a, RZ ;  /* 0x0000012a1c0c7810 */ /* 0x000fc80007ffe0ff */
[----:B------:R-:W-:Y:S02]  /*283d0*/  ISETP.LT.AND P3, PT, R12, c[0x0][0x17c], !P0 ;  /* 0x00005f000c007a0c */ /* 0x000fe40004761270 */
[CC--:B------:R-:W-:Y:S02]  /*283e0*/  LEA R12, P6, R4.reuse, R2.reuse, 0x1 ;  /* 0x00000002040c7211 */ /* 0x0c0fe400078c08ff */
[C---:B------:R-:W-:Y:S02]  /*283f0*/  IADD3 R0, R4.reuse, c[0x0][0x198], RZ ;  /* 0x0000660004007a10 */ /* 0x040fe40007ffe0ff */
[----:B------:R-:W-:Y:S02]  /*28400*/  LEA.HI.X.SX32 R13, R4, R3, 0x1, P6 ;  /* 0x00000003040d7211 */ /* 0x000fe400030f0eff */
[----:B------:R-:W-:Y:S02]  /*28410*/  IADD3 R8, R28, 0x12d, RZ ;  /* 0x0000012d1c087810 */ /* 0x000fe40007ffe0ff */
[----:B------:R-:W-:-:S02]  /*28420*/  LEA R20, P6, R0, R2, 0x1 ;  /* 0x0000000200147211 */ /* 0x000fc400078c08ff */
[C---:B------:R-:W-:Y:S02]  /*28430*/  IADD3 R4, R0.reuse, c[0x0][0x198], RZ ;  /* 0x0000660000047a10 */ /* 0x040fe40007ffe0ff */
[----:B------:R-:W-:Y:S02]  /*28440*/  LEA.HI.X.SX32 R21, R0, R3, 0x1, P6 ;  /* 0x0000000300157211 */ /* 0x000fe400030f0eff */
[----:B------:R-:W-:Y:S02]  /*28450*/  IADD3 R0, R4, c[0x0][0x198], RZ ;  /* 0x0000660004007a10 */ /* 0x000fe40007ffe0ff */
[----:B------:R-:W-:-:S04]  /*28460*/  IADD3 R16, R28, 0x12c, RZ ;  /* 0x0000012c1c107810 */ /* 0x000fc80007ffe0ff */
[----:B------:R-:W-:Y:S01]  /*28470*/  ISETP.LT.AND P1, PT, R16, c[0x0][0x17c], !P0 ;  /* 0x00005f0010007a0c */ /* 0x000fe20004721270 */
[----:B----4-:R0:W-:Y:S01]  /*28480*/  @P5 STG.E.U16 [R12.64], R23 ;  /* 0x000000170c005986 */ /* 0x0101e2000c101504 */
[----:B------:R-:W-:Y:S02]  /*28490*/  ISETP.LT.AND P5, PT, R8, c[0x0][0x17c], !P0 ;  /* 0x00005f0008007a0c */ /* 0x000fe400047a1270 */
[----:B------:R-:W-:Y:S02]  /*284a0*/  PRMT R8, R23, 0x7632, R8 ;  /* 0x0000763217087816 */ /* 0x000fe40000000008 */
[----:B0-----:R-:W-:-:S03]  /*284b0*/  LEA R12, P6, R4, R2, 0x1 ;  /* 0x00000002040c7211 */ /* 0x001fc600078c08ff */
[----:B------:R0:W-:Y:S01]  /*284c0*/  @P4 STG.E.U16 [R20.64], R8 ;  /* 0x0000000814004986 */ /* 0x0001e2000c101504 */
[----:B------:R-:W-:Y:S02]  /*284d0*/  LEA.HI.X.SX32 R13, R4, R3, 0x1, P6 ;  /* 0x00000003040d7211 */ /* 0x000fe400030f0eff */
[----:B------:R-:W-:-:S03]  /*284e0*/  IADD3 R4, R0, c[0x0][0x198], RZ ;  /* 0x0000660000047a10 */ /* 0x000fc60007ffe0ff */
[----:B--2---:R1:W-:Y:S01]  /*284f0*/  @P3 STG.E.U16 [R12.64], R24 ;  /* 0x000000180c003986 */ /* 0x0043e2000c101504 */
[----:B0-----:R-:W-:Y:S02]  /*28500*/  IADD3 R8, R28, 0x12f, RZ ;  /* 0x0000012f1c087810 */ /* 0x001fe40007ffe0ff */
[----:B------:R-:W-:Y:S02]  /*28510*/  LEA R20, P6, R0, R2, 0x1 ;  /* 0x0000000200147211 */ /* 0x000fe400078c08ff */
[----:B------:R-:W-:Y:S02]  /*28520*/  ISETP.LT.AND P3, PT, R8, c[0x0][0x17c], !P0 ;  /* 0x00005f0008007a0c */ /* 0x000fe40004761270 */
[----:B------:R-:W-:Y:S02]  /*28530*/  PRMT R8, R24, 0x7632, R8 ;  /* 0x0000763218087816 */ /* 0x000fe40000000008 */
[----:B-1----:R-:W2:Y:S01]  /*28540*/  LDL.LU R24, [R1+0x294] ;  /* 0x0002940001187983 */ /* 0x002ea20000300800 */
[----:B------:R-:W-:-:S02]  /*28550*/  LEA.HI.X.SX32 R21, R0, R3, 0x1, P6 ;  /* 0x0000000300157211 */ /* 0x000fc400030f0eff */
[----:B------:R-:W-:-:S03]  /*28560*/  LEA R12, P6, R4, R2, 0x1 ;  /* 0x00000002040c7211 */ /* 0x000fc600078c08ff */
[----:B------:R0:W-:Y:S01]  /*28570*/  @P2 STG.E.U16 [R20.64], R8 ;  /* 0x0000000814002986 */ /* 0x0001e2000c101504 */
[----:B------:R-:W-:-:S05]  /*28580*/  LEA.HI.X.SX32 R13, R4, R3, 0x1, P6 ;  /* 0x00000003040d7211 */ /* 0x000fca00030f0eff */
[----:B---3--:R1:W-:Y:S01]  /*28590*/  @P1 STG.E.U16 [R12.64], R25 ;  /* 0x000000190c001986 */ /* 0x0083e2000c101504 */
[----:B0-----:R-:W-:-:S04]  /*285a0*/  IADD3 R8, R28, 0x131, RZ ;  /* 0x000001311c087810 */ /* 0x001fc80007ffe0ff */
[----:B------:R-:W-:Y:S02]  /*285b0*/  ISETP.LT.AND P1, PT, R8, c[0x0][0x17c], !P0 ;  /* 0x00005f0008007a0c */ /* 0x000fe40004721270 */
[----:B------:R-:W-:Y:S02]  /*285c0*/  PRMT R8, R25, 0x7632, R8 ;  /* 0x0000763219087816 */ /* 0x000fe40000000008 */
[----:B-1----:R-:W3:Y:S01]  /*285d0*/  LDL.LU R25, [R1+0x234] ;  /* 0x0002340001197983 */ /* 0x002ee20000300800 */
[----:B------:R-:W-:Y:S02]  /*285e0*/  IADD3 R0, R4, c[0x0][0x198], RZ ;  /* 0x0000660004007a10 */ /* 0x000fe40007ffe0ff */
[----:B------:R-:W-:Y:S01]  /*285f0*/  IADD3 R16, R28, 0x12e, RZ ;  /* 0x0000012e1c107810 */ /* 0x000fe20007ffe0ff */
[----:B------:R-:W4:Y:S01]  /*28600*/  LDL.LU R23, [R1+0x274] ;  /* 0x0002740001177983 */ /* 0x000f220000300800 */
[----:B------:R-:W-:Y:S02]  /*28610*/  LEA R20, P6, R0, R2, 0x1 ;  /* 0x0000000200147211 */ /* 0x000fe400078c08ff */
[----:B------:R-:W-:-:S02]  /*28620*/  ISETP.LT.AND P4, PT, R16, c[0x0][0x17c], !P0 ;  /* 0x00005f0010007a0c */ /* 0x000fc40004781270 */
[C---:B------:R-:W-:Y:S02]  /*28630*/  IADD3 R4, R0.reuse, c[0x0][0x198], RZ ;  /* 0x0000660000047a10 */ /* 0x040fe40007ffe0ff */
[-C--:B------:R-:W-:Y:S02]  /*28640*/  LEA.HI.X.SX32 R21, R0, R3.reuse, 0x1, P6 ;  /* 0x0000000300157211 */ /* 0x080fe400030f0eff */
[C---:B------:R-:W-:Y:S02]  /*28650*/  LEA R12, P6, R4.reuse, R2, 0x1 ;  /* 0x00000002040c7211 */ /* 0x040fe400078c08ff */
[----:B------:R-:W-:Y:S02]  /*28660*/  IADD3 R0, R4, c[0x0][0x198], RZ ;  /* 0x0000660004007a10 */ /* 0x000fe40007ffe0ff */
[----:B------:R-:W-:Y:S01]  /*28670*/  IADD3 R16, R28, 0x130, RZ ;  /* 0x000001301c107810 */ /* 0x000fe20007ffe0ff */
[----:B------:R0:W-:Y:S01]  /*28680*/  @P5 STG.E.U16 [R20.64], R8 ;  /* 0x0000000814005986 */ /* 0x0001e2000c101504 */
[----:B------:R-:W-:-:S02]  /*28690*/  LEA.HI.X.SX32 R13, R4, R3, 0x1, P6 ;  /* 0x00000003040d7211 */ /* 0x000fc400030f0eff */
[----:B------:R-:W-:Y:S02]  /*286a0*/  IADD3 R4, R28, 0x133, RZ ;  /* 0x000001331c047810 */ /* 0x000fe40007ffe0ff */
[----:B------:R-:W-:Y:S01]  /*286b0*/  ISETP.LT.AND P2, PT, R16, c[0x0][0x17c], !P0 ;  /* 0x00005f0010007a0c */ /* 0x000fe20004741270 */
[----:B------:R1:W-:Y:S01]  /*286c0*/  @P4 STG.E.U16 [R12.64], R5 ;  /* 0x000000050c004986 */ /* 0x0003e2000c101504 */
[----:B------:R-:W-:Y:S02]  /*286d0*/  ISETP.LT.AND P4, PT, R4, c[0x0][0x17c], !P0 ;  /* 0x00005f0004007a0c */ /* 0x000fe40004781270 */
[C---:B0-----:R-:W-:Y:S02]  /*286e0*/  LEA R20, P6, R0.reuse, R2, 0x1 ;  /* 0x0000000200147211 */ /* 0x041fe400078c08ff */
[C---:B------:R-:W-:Y:S02]  /*286f0*/  IADD3 R8, R0.reuse, c[0x0][0x198], RZ ;  /* 0x0000660000087a10 */ /* 0x040fe40007ffe0ff */
[----:B------:R-:W-:-:S02]  /*28700*/  LEA.HI.X.SX32 R21, R0, R3, 0x1, P6 ;  /* 0x0000000300157211 */ /* 0x000fc400030f0eff */
[C---:B------:R-:W-:Y:S02]  /*28710*/  LEA R4, P6, R8.reuse, R2, 0x1 ;  /* 0x0000000208047211 */ /* 0x040fe400078c08ff */
[----:B-1----:R-:W-:Y:S02]  /*28720*/  PRMT R12, R5, 0x7632, R12 ;  /* 0x00007632050c7816 */ /* 0x002fe4000000000c */
[C---:B------:R-:W-:Y:S02]  /*28730*/  LEA.HI.X.SX32 R5, R8.reuse, R3, 0x1, P6 ;  /* 0x0000000308057211 */ /* 0x040fe400030f0eff */
[----:B------:R-:W-:Y:S02]  /*28740*/  IADD3 R0, R8, c[0x0][0x198], RZ ;  /* 0x0000660008007a10 */ /* 0x000fe40007ffe0ff */
[C---:B------:R-:W-:Y:S02]  /*28750*/  IADD3 R16, R28.reuse, 0x132, RZ ;  /* 0x000001321c107810 */ /* 0x040fe40007ffe0ff */
[C---:B------:R-:W-:Y:S01]  /*28760*/  IADD3 R8, R28.reuse, 0x135, RZ ;  /* 0x000001351c087810 */ /* 0x040fe20007ffe0ff */
[----:B------:R0:W-:Y:S01]  /*28770*/  @P3 STG.E.U16 [R20.64], R12 ;  /* 0x0000000c14003986 */ /* 0x0001e2000c101504 */
[----:B------:R-:W-:-:S02]  /*28780*/  IADD3 R13, R28, 0x134, RZ ;  /* 0x000001341c0d7810 */ /* 0x000fc40007ffe0ff */
[----:B------:R-:W-:Y:S02]  /*28790*/  ISETP.LT.AND P5, PT, R16, c[0x0][0x17c], !P0 ;  /* 0x00005f0010007a0c */ /* 0x000fe400047a1270 */
[----:B------:R-:W-:Y:S02]  /*287a0*/  ISETP.LT.AND P3, PT, R13, c[0x0][0x17c], !P0 ;  /* 0x00005f000d007a0c */ /* 0x000fe40004761270 */
[----:B0-----:R-:W-:-:S04]  /*287b0*/  LEA R12, P6, R0, R2, 0x1 ;  /* 0x00000002000c7211 */ /* 0x001fc800078c08ff */
[----:B------:R-:W-:Y:S01]  /*287c0*/  LEA.HI.X.SX32 R13, R0, R3, 0x1, P6 ;  /* 0x00000003000d7211 */ /* 0x000fe200030f0eff */
[----:B--2---:R0:W-:Y:S01]  /*287d0*/  @P2 STG.E.U16 [R4.64], R24 ;  /* 0x0000001804002986 */ /* 0x0041e2000c101504 */
[----:B------:R-:W-:Y:S02]  /*287e0*/  ISETP.LT.AND P2, PT, R8, c[0x0][0x17c], !P0 ;  /* 0x00005f0008007a0c */ /* 0x000fe40004741270 */
[----:B------:R-:W-:Y:S02]  /*287f0*/  PRMT R8, R24, 0x7632, R8 ;  /* 0x0000763218087816 */ /* 0x000fe40000000008 */
[----:B0-----:R-:W-:Y:S01]  /*28800*/  IADD3 R5, R0, c[0x0][0x198], RZ ;  /* 0x0000660000057a10 */ /* 0x001fe20007ffe0ff */
[----:B------:R-:W2:Y:S03]  /*28810*/  LDL.LU R24, [R1+0x224] ;  /* 0x0002240001187983 */ /* 0x000ea60000300800 */
[----:B------:R-:W-:-:S02]  /*28820*/  LEA R4, P6, R5, R2, 0x1 ;  /* 0x0000000205047211 */ /* 0x000fc400078c08ff */
[C---:B------:R-:W-:Y:S01]  /*28830*/  IADD3 R0, R5.reuse, c[0x0][0x198], RZ ;  /* 0x0000660005007a10 */ /* 0x040fe20007ffe0ff */
[----:B------:R0:W-:Y:S01]  /*28840*/  @P1 STG.E.U16 [R12.64], R8 ;  /* 0x000000080c001986 */ /* 0x0001e2000c101504 */
[----:B------:R-:W-:-:S05]  /*28850*/  LEA.HI.X.SX32 R5, R5, R3, 0x1, P6 ;  /* 0x0000000305057211 */ /* 0x000fca00030f0eff */
[----:B---3--:R1:W-:Y:S01]  /*28860*/  @P5 STG.E.U16 [R4.64], R25 ;  /* 0x0000001904005986 */ /* 0x0083e2000c101504 */
[----:B0-----:R-:W-:-:S04]  /*28870*/  IADD3 R8, R28, 0x137, RZ ;  /* 0x000001371c087810 */ /* 0x001fc80007ffe0ff */
[----:B------:R-:W-:Y:S02]  /*28880*/  ISETP.LT.AND P5, PT, R8, c[0x0][0x17c], !P0 ;  /* 0x00005f0008007a0c */ /* 0x000fe400047a1270 */
[----:B------:R-:W-:Y:S02]  /*28890*/  PRMT R8, R25, 0x7632, R8 ;  /* 0x0000763219087816 */ /* 0x000fe40000000008 */
[----:B-1----:R-:W3:Y:S01]  /*288a0*/  LDL.LU R25, [R1+0x2a4] ;  /* 0x0002a40001197983 */ /* 0x002ee20000300800 */
[CC--:B------:R-:W-:Y:S02]  /*288b0*/  LEA R12, P6, R0.reuse, R2.reuse, 0x1 ;  /* 0x00000002000c7211 */ /* 0x0c0fe400078c08ff */
[C---:B------:R-:W-:Y:S02]  /*288c0*/  IADD3 R5, R0.reuse, c[0x0][0x198], RZ ;  /* 0x0000660000057a10 */ /* 0x040fe40007ffe0ff */
[----:B------:R-:W-:Y:S02]  /*288d0*/  LEA.HI.X.SX32 R13, R0, R3, 0x1, P6 ;  /* 0x00000003000d7211 */ /* 0x000fe400030f0eff */
[----:B------:R-:W-:-:S02]  /*288e0*/  LEA R4, P6, R5, R2, 0x1 ;  /* 0x0000000205047211 */ /* 0x000fc400078c08ff */
[C---:B------:R-:W-:Y:S02]  /*288f0*/  IADD3 R0, R5.reuse, c[0x0][0x198], RZ ;  /* 0x0000660005007a10 */ /* 0x040fe40007ffe0ff */
[----:B------:R-:W-:Y:S02]  /*28900*/  LEA.HI.X.SX32 R5, R5, R3, 0x1, P6 ;  /* 0x0000000305057211 */ /* 0x000fe400030f0eff */
[----:B------:R-:W-:Y:S01]  /*28910*/  IADD3 R16, R28, 0x136, RZ ;  /* 0x000001361c107810 */ /* 0x000fe20007ffe0ff */
[----:B------:R0:W-:Y:S03]  /*28920*/  @P4 STG.E.U16 [R12.64], R8 ;  /* 0x000000080c004986 */ /* 0x0001e6000c101504 */
[----:B------:R-:W-:Y:S01]  /*28930*/  ISETP.LT.AND P1, PT, R16, c[0x0][0x17c], !P0 ;  /* 0x00005f0010007a0c */ /* 0x000fe20004721270 */
[----:B------:R1:W-:Y:S01]  /*28940*/  @P3 STG.E.U16 [R4.64], R17 ;  /* 0x0000001104003986 */ /* 0x0003e2000c101504 */
[----:B0-----:R-:W-:-:S02]  /*28950*/  LEA R12, P6, R0, R2, 0x1 ;  /* 0x00000002000c7211 */ /* 0x001fc400078c08ff */
[C---:B-1----:R-:W-:Y:S02]  /*28960*/  IADD3 R5, R0.reuse, c[0x0][0x198], RZ ;  /* 0x0000660000057a10 */ /* 0x042fe40007ffe0ff */
[----:B------:R-:W-:Y:S02]  /*28970*/  LEA.HI.X.SX32 R13, R0, R3, 0x1, P6 ;  /* 0x00000003000d7211 */ /* 0x000fe400030f0eff */
[----:B------:R-:W-:Y:S02]  /*28980*/  LEA R4, P6, R5, R2, 0x1 ;  /* 0x0000000205047211 */ /* 0x000fe400078c08ff */
[----:B------:R-:W-:Y:S02]  /*28990*/  IADD3 R8, R28, 0x139, RZ ;  /* 0x000001391c087810 */ /* 0x000fe40007ffe0ff */
[----:B------:R-:W-:Y:S02]  /*289a0*/  PRMT R17, R17, 0x7632, R17 ;  /* 0x0000763211117816 */ /* 0x000fe40000000011 */
[----:B------:R-:W-:-:S02]  /*289b0*/  IADD3 R0, R5, c[0x0][0x198], RZ ;  /* 0x0000660005007a10 */ /* 0x000fc40007ffe0ff */
[----:B------:R-:W-:Y:S02]  /*289c0*/  LEA.HI.X.SX32 R5, R5, R3, 0x1, P6 ;  /* 0x0000000305057211 */ /* 0x000fe400030f0eff */
[----:B------:R-:W-:Y:S01]  /*289d0*/  IADD3 R16, R28, 0x138, RZ ;  /* 0x000001381c107810 */ /* 0x000fe20007ffe0ff */
[----:B------:R0:W-:Y:S01]  /*289e0*/  @P2 STG.E.U16 [R12.64], R17 ;  /* 0x000000110c002986 */ /* 0x0001e2000c101504 */
[----:B------:R-:W-:Y:S02]  /*289f0*/  ISETP.LT.AND P3, PT, R8, c[0x0][0x17c], !P0 ;  /* 0x00005f0008007a0c */ /* 0x000fe40004761270 */
[----:B------:R-:W-:Y:S01]  /*28a00*/  IADD3 R8, R28, 0x13a, RZ ;  /* 0x0000013a1c087810 */ /* 0x000fe20007ffe0ff */
[----:B------:R1:W-:Y:S01]  /*28a10*/  @P1 STG.E.U16 [R4.64], R9 ;  /* 0x0000000904001986 */ /* 0x0003e2000c101504 */
[----:B------:R-:W-:Y:S02]  /*28a20*/  ISETP.LT.AND P4, PT, R16, c[0x0][0x17c], !P0 ;  /* 0x00005f0010007a0c */ /* 0x000fe40004781270 */
[----:B------:R-:W-:-:S02]  /*28a30*/  ISETP.LT.AND P2, PT, R8, c[0x0][0x17c], !P0 ;  /* 0x00005f0008007a0c */ /* 0x000fc40004741270 */
[CC--:B0-----:R-:W-:Y:S02]  /*28a40*/  LEA R12, P6, R0.reuse, R2.reuse, 0x1 ;  /* 0x00000002000c7211 */ /* 0x0c1fe400078c08ff */
[----:B-1----:R-:W-:Y:S02]  /*28a50*/  IADD3 R5, R0, c[0x0][0x198], RZ ;  /* 0x0000660000057a10 */ /* 0x002fe40007ffe0ff */
[----:B------:R-:W-:Y:S02]  /*28a60*/  IADD3 R8, R28, 0x13b, RZ ;  /* 0x0000013b1c087810 */ /* 0x000fe40007ffe0ff */
[----:B------:R-:W-:Y:S02]  /*28a70*/  LEA.HI.X.SX32 R13, R0, R3, 0x1, P6 ;  /* 0x00000003000d7211 */ /* 0x000fe400030f0eff */
[----:B------:R-:W-:Y:S02]  /*28a80*/  LEA R4, P6, R5, R2, 0x1 ;  /* 0x0000000205047211 */ /* 0x000fe400078c08ff */
[----:B------:R-:W-:-:S02]  /*28a90*/  PRMT R9, R9, 0x7632, R9 ;  /* 0x0000763209097816 */ /* 0x000fc40000000009 */
[----:B------:R-:W-:Y:S02]  /*28aa0*/  ISETP.LT.AND P1, PT, R8, c[0x0][0x17c], !P0 ;  /* 0x00005f0008007a0c */ /* 0x000fe40004721270 */
[C---:B------:R-:W-:Y:S02]  /*28ab0*/  IADD3 R0, R5.reuse, c[0x0][0x198], RZ ;  /* 0x0000660005007a10 */ /* 0x040fe40007ffe0ff */
[----:B------:R-:W-:Y:S02]  /*28ac0*/  IADD3 R8, R28, 0x13c, RZ ;  /* 0x0000013c1c087810 */ /* 0x000fe40007ffe0ff */
[----:B------:R-:W-:Y:S01]  /*28ad0*/  LEA.HI.X.SX32 R5, R5, R3, 0x1, P6 ;  /* 0x0000000305057211 */ /* 0x000fe200030f0eff */
[----:B------:R0:W-:Y:S01]  /*28ae0*/  @P5 STG.E.U16 [R12.64], R9 ;  /* 0x000000090c005986 */ /* 0x0001e2000c101504 */
[----:B------:R-:W-:Y:S02]  /*28af0*/  ISETP.LT.AND P5, PT, R8, c[0x0][0x17c], !P0 ;  /* 0x00005f0008007a0c */ /* 0x000fe400047a1270 */
[----:B------:R-:W-:Y:S01]  /*28b00*/  LEA R8, P6, R0, R2, 0x1 ;  /* 0x0000000200087211 */ /* 0x000fe200078c08ff */
[----:B----4-:R1:W-:Y:S01]  /*28b10*/  @P4 STG.E.U16 [R4.64], R23 ;  /* 0x0000001704004986 */ /* 0x0103e2000c101504 */
[----:B0-----:R-:W-:-:S02]  /*28b20*/  IADD3 R9, R28, 0x13d, RZ ;  /* 0x0000013d1c097810 */ /* 0x001fc40007ffe0ff */
[C---:B-1----:R-:W-:Y:S02]  /*28b30*/  IADD3 R5, R0.reuse, c[0x0][0x198], RZ ;  /* 0x0000660000057a10 */ /* 0x042fe40007ffe0ff */
[----:B------:R-:W-:Y:S02]  /*28b40*/  ISETP.LT.AND P4, PT, R9, c[0x0][0x17c], !P0 ;  /* 0x00005f0009007a0c */ /* 0x000fe40004781270 */
[-C--:B------:R-:W-:Y:S02]  /*28b50*/  LEA.HI.X.SX32 R9, R0, R3.reuse, 0x1, P6 ;  /* 0x0000000300097211 */ /* 0x080fe400030f0eff */
[----:B------:R-:W-:Y:S02]  /*28b60*/  LEA R4, P6, R5, R2, 0x1 ;  /* 0x0000000205047211 */ /* 0x000fe400078c08ff */
[----:B------:R-:W-:Y:S02]  /*28b70*/  PRMT R12, R23, 0x7632, R12 ;  /* 0x00007632170c7816 */ /* 0x000fe4000000000c */
[C---:B------:R-:W-:Y:S01]  /*28b80*/  IADD3 R0, R5.reuse, c[0x0][0x198], RZ ;  /* 0x0000660005007a10 */ /* 0x040fe20007ffe0ff */
[----:B------:R-:W4:Y:S01]  /*28b90*/  LDL.LU R23, [R1+0x248] ;  /* 0x0002480001177983 */ /* 0x000f220000300800 */
[----:B------:R-:W-:-:S03]  /*28ba0*/  LEA.HI.X.SX32 R5, R5, R3, 0x1, P6 ;  /* 0x0000000305057211 */ /* 0x000fc600030f0eff */
[----:B------:R0:W-:Y:S02]  /*28bb0*/  @P3 STG.E.U16 [R8.64], R12 ;  /* 0x0000000c08003986 */ /* 0x0001e4000c101504 */
[----:B0-----:R-:W-:Y:S02]  /*28bc0*/  IADD3 R9, R28, 0x13f, RZ ;  /* 0x0000013f1c097810 */ /* 0x001fe40007ffe0ff */
[----:B------:R-:W-:Y:S02]  /*28bd0*/  LEA R8, P6, R0, R2, 0x1 ;  /* 0x0000000200087211 */ /* 0x000fe400078c08ff */
[----:B------:R-:W-:-:S04]  /*28be0*/  IADD3 R13, R28, 0x13e, RZ ;  /* 0x0000013e1c0d7810 */ /* 0x000fc80007ffe0ff */
[----:B------:R-:W-:Y:S01]  /*28bf0*/  ISETP.LT.AND P3, PT, R13, c[0x0][0x17c], !P0 ;  /* 0x00005f000d007a0c */ /* 0x000fe20004761270 */
[----:B--2---:R0:W-:Y:S01]  /*28c00*/  @P2 STG.E.U16 [R4.64], R24 ;  /* 0x0000001804002986 */ /* 0x0041e2000c101504 */
[----:B------:R-:W-:Y:S02]  /*28c10*/  ISETP.LT.AND P2, PT, R9, c[0x0][0x17c], !P0 ;  /* 0x00005f0009007a0c */ /* 0x000fe40004741270 */
[----:B------:R-:W-:Y:S02]  /*28c20*/  LEA.HI.X.SX32 R9, R0, R3, 0x1, P6 ;  /* 0x0000000300097211 */ /* 0x000fe400030f0eff */
[----:B------:R-:W-:Y:S02]  /*28c30*/  PRMT R12, R24, 0x7632, R12 ;  /* 0x00007632180c7816 */ /* 0x000fe4000000000c */
[----:B0-----:R-:W-:Y:S01]  /*28c40*/  IADD3 R5, R0, c[0x0][0x198], RZ ;  /* 0x0000660000057a10 */ /* 0x001fe20007ffe0ff */
[----:B------:R-:W2:Y:S03]  /*28c50*/  LDL.LU R24, [R1+0x258] ;  /* 0x0002580001187983 */ /* 0x000ea60000300800 */
[----:B------:R-:W-:-:S02]  /*28c60*/  LEA R4, P6, R5, R2, 0x1 ;  /* 0x0000000205047211 */ /* 0x000fc400078c08ff */
[C---:B------:R-:W-:Y:S02]  /*28c70*/  IADD3 R0, R5.reuse, c[0x0][0x198], RZ ;  /* 0x0000660005007a10 */ /* 0x040fe40007ffe0ff */
[----:B------:R-:W-:Y:S01]  /*28c80*/  LEA.HI.X.SX32 R5, R5, R3, 0x1, P6 ;  /* 0x0000000305057211 */ /* 0x000fe200030f0eff */
[----:B------:R0:W-:Y:S04]  /*28c90*/  @P1 STG.E.U16 [R8.64], R12 ;  /* 0x0000000c08001986 */ /* 0x0001e8000c101504 */
[----:B---3--:R1:W-:Y:S01]  /*28ca0*/  @P5 STG.E.U16 [R4.64], R25 ;  /* 0x0000001904005986 */ /* 0x0083e2000c101504 */
[----:B0-----:R-:W-:Y:S02]  /*28cb0*/  IADD3 R9, R28, 0x141, RZ ;  /* 0x000001411c097810 */ /* 0x001fe40007ffe0ff */
[----:B------:R-:W-:-:S02]  /*28cc0*/  LEA R8, P6, R0, R2, 0x1 ;  /* 0x0000000200087211 */ /* 0x000fc400078c08ff */
[C---:B-1----:R-:W-:Y:S02]  /*28cd0*/  IADD3 R5, R0.reuse, c[0x0][0x198], RZ ;  /* 0x0000660000057a10 */ /* 0x042fe40007ffe0ff */
[----:B------:R-:W-:Y:S02]  /*28ce0*/  ISETP.LT.AND P5, PT, R9, c[0x0][0x17c], !P0 ;  /* 0x00005f0009007a0c */ /* 0x000fe400047a1270 */
[----:B------:R-:W-:Y:S02]  /*28cf0*/  LEA.HI.X.SX32 R9, R0, R3, 0x1, P6 ;  /* 0x0000000300097211 */ /* 0x000fe400030f0eff */
[----:B------:R-:W-:Y:S02]  /*28d00*/  LEA R4, P6, R5, R2, 0x1 ;  /* 0x0000000205047211 */ /* 0x000fe400078c08ff */
[----:B------:R-:W-:Y:S02]  /*28d10*/  PRMT R12, R25, 0x7632, R12 ;  /* 0x00007632190c7816 */ /* 0x000fe4000000000c */
[----:B------:R-:W-:-:S02]  /*28d20*/  IADD3 R0, R5, c[0x0][0x198], RZ ;  /* 0x0000660005007a10 */ /* 0x000fc40007ffe0ff */
[----:B------:R-:W-:Y:S01]  /*28d30*/  LEA.HI.X.SX32 R5, R5, R3, 0x1, P6 ;  /* 0x0000000305057211 */ /* 0x000fe200030f0eff */
[----:B------:R0:W-:Y:S04]  /*28d40*/  @P4 STG.E.U16 [R8.64], R12 ;  /* 0x0000000c08004986 */ /* 0x0001e8000c101504 */
[----:B------:R1:W-:Y:S01]  /*28d50*/  @P3 STG.E.U16 [R4.64], R19 ;  /* 0x0000001304003986 */ /* 0x0003e2000c101504 */
[----:B0-----:R-:W-:-:S03]  /*28d60*/  PRMT R12, R19, 0x7632, R12 ;  /* 0x00007632130c7816 */ /* 0x001fc6000000000c */
[----:B-1----:R-:W3:Y:S04]  /*28d70*/  LDL.LU R19, [R1+0xdbc] ;  /* 0x000dbc0001137983 */ /* 0x002ee80000300800 */
[----:B------:R-:W3:Y:S01]  /*28d80*/  LDL.LU R25, [R1+0x218] ;  /* 0x0002180001197983 */ /* 0x000ee20000300800 */
[C---:B------:R-:W-:Y:S02]  /*28d90*/  IADD3 R13, R28.reuse, 0x140, RZ ;  /* 0x000001401c0d7810 */ /* 0x040fe40007ffe0ff */
[----:B------:R-:W-:Y:S02]  /*28da0*/  IADD3 R9, R28, 0x143, RZ ;  /* 0x000001431c097810 */ /* 0x000fe40007ffe0ff */
[----:B------:R-:W-:Y:S02]  /*28db0*/  LEA R8, P6, R0, R2, 0x1 ;  /* 0x0000000200087211 */ /* 0x000fe400078c08ff */
[----:B------:R-:W-:-:S02]  /*28dc0*/  ISETP.LT.AND P1, PT, R13, c[0x0][0x17c], !P0 ;  /* 0x00005f000d007a0c */ /* 0x000fc40004721270 */
[C---:B------:R-:W-:Y:S02]  /*28dd0*/  IADD3 R5, R0.reuse, c[0x0][0x198], RZ ;  /* 0x0000660000057a10 */ /* 0x040fe40007ffe0ff */
[----:B------:R-:W-:Y:S02]  /*28de0*/  ISETP.LT.AND P3, PT, R9, c[0x0][0x17c], !P0 ;  /* 0x00005f0009007a0c */ /* 0x000fe40004761270 */
[-C--:B------:R-:W-:Y:S02]  /*28df0*/  LEA.HI.X.SX32 R9, R0, R3.reuse, 0x1, P6 ;  /* 0x0000000300097211 */ /* 0x080fe400030f0eff */
[C---:B------:R-:W-:Y:S02]  /*28e00*/  LEA R4, P6, R5.reuse, R2, 0x1 ;  /* 0x0000000205047211 */ /* 0x040fe400078c08ff */
[C---:B------:R-:W-:Y:S02]  /*28e10*/  IADD3 R0, R5.reuse, c[0x0][0x198], RZ ;  /* 0x0000660005007a10 */ /* 0x040fe40007ffe0ff */
[----:B------:R-:W-:Y:S01]  /*28e20*/  LEA.HI.X.SX32 R5, R5, R3, 0x1, P6 ;  /* 0x0000000305057211 */ /* 0x000fe200030f0eff */
[----:B------:R0:W-:Y:S01]  /*28e30*/  @P2 STG.E.U16 [R8.64], R12 ;  /* 0x0000000c08002986 */ /* 0x0001e2000c101504 */
[----:B------:R-:W-:-:S04]  /*28e40*/  IADD3 R13, R28, 0x142, RZ ;  /* 0x000001421c0d7810 */ /* 0x000fc80007ffe0ff */
[----:B------:R-:W-:Y:S02]  /*28e50*/  ISETP.LT.AND P4, PT, R13, c[0x0][0x17c], !P0 ;  /* 0x00005f000d007a0c */ /* 0x000fe40004781270 */
[----:B0-----:R-:W-:Y:S02]  /*28e60*/  IADD3 R9, R28, 0x145, RZ ;  /* 0x000001451c097810 */ /* 0x001fe40007ffe0ff */
[----:B------:R-:W-:Y:S02]  /*28e70*/  LEA R8, P6, R0, R2, 0x1 ;  /* 0x0000000200087211 */ /* 0x000fe400078c08ff */
[----:B------:R-:W-:-:S04]  /*28e80*/  IADD3 R13, R28, 0x144, RZ ;  /* 0x000001441c0d7810 */ /* 0x000fc80007ffe0ff */
[----:B------:R-:W-:Y:S01]  /*28e90*/  ISETP.LT.AND P2, PT, R13, c[0x0][0x17c], !P0 ;  /* 0x00005f000d007a0c */ /* 0x000fe20004741270 */
[----:B----4-:R0:W-:Y:S01]  /*28ea0*/  @P1 STG.E.U16 [R4.64], R23 ;  /* 0x0000001704001986 */ /* 0x0101e2000c101504 */
[----:B------:R-:W-:Y:S02]  /*28eb0*/  PRMT R12, R23, 0x7632, R12 ;  /* 0x00007632170c7816 */ /* 0x000fe4000000000c */
[----:B------:R-:W-:Y:S02]  /*28ec0*/  ISETP.LT.AND P1, PT, R9, c[0x0][0x17c], !P0 ;  /* 0x00005f0009007a0c */ /* 0x000fe40004721270 */
[C---:B------:R-:W-:Y:S02]  /*28ed0*/  LEA.HI.X.SX32 R9, R0.reuse, R3, 0x1, P6 ;  /* 0x0000000300097211 */ /* 0x040fe400030f0eff */
[----:B0-----:R-:W-:Y:S01]  /*28ee0*/  IADD3 R5, R0, c[0x0][0x198], RZ ;  /* 0x0000660000057a10 */ /* 0x001fe20007ffe0ff */
[----:B------:R-:W4:Y:S03]  /*28ef0*/  LDL.LU R23, [R1+0x288] ;  /* 0x0002880001177983 */ /* 0x000f260000300800 */
[----:B------:R-:W-:-:S02]  /*28f00*/  LEA R4, P6, R5, R2, 0x1 ;  /* 0x0000000205047211 */ /* 0x000fc400078c08ff */
[C---:B------:R-:W-:Y:S02]  /*28f10*/  IADD3 R0, R5.reuse, c[0x0][0x198], RZ ;  /* 0x0000660005007a10 */ /* 0x040fe40007ffe0ff */
[----:B------:R-:W-:Y:S01]  /*28f20*/  LEA.HI.X.SX32 R5, R5, R3, 0x1, P6 ;  /* 0x0000000305057211 */ /* 0x000fe200030f0eff */
[----:B------:R0:W-:Y:S02]  /*28f30*/  @P5 STG.E.U16 [R8.64], R12 ;  /* 0x0000000c08005986 */ /* 0x0001e4000c101504 */
[----:B0-----:R-:W-:Y:S02]  /*28f40*/  IADD3 R9, R28, 0x147, RZ ;  /* 0x000001471c097810 */ /* 0x001fe40007ffe0ff */
[----:B------:R-:W-:Y:S01]  /*28f50*/  LEA R8, P6, R0, R2, 0x1 ;  /* 0x0000000200087211 */ /* 0x000fe200078c08ff */
[----:B--2---:R0:W-:Y:S01]  /*28f60*/  @P4 STG.E.U16 [R4.64], R24 ;  /* 0x0000001804004986 */ /* 0x0041e2000c101504 */
[----:B------:R-:W-:Y:S02]  /*28f70*/  PRMT R12, R24, 0x7632, R12 ;  /* 0x00007632180c7816 */ /* 0x000fe4000000000c */
[----:B------:R-:W-:-:S02]  /*28f80*/  ISETP.LT.AND P4, PT, R9, c[0x0][0x17c], !P0 ;  /* 0x00005f0009007a0c */ /* 0x000fc40004781270 */
[CC--:B------:R-:W-:Y:S02]  /*28f90*/  LEA.HI.X.SX32 R9, R0.reuse, R3.reuse, 0x1, P6 ;  /* 0x0000000300097211 */ /* 0x0c0fe400030f0eff */
[----:B0-----:R-:W-:Y:S01]  /*28fa0*/  IADD3 R5, R0, c[0x0][0x198], RZ ;  /* 0x0000660000057a10 */ /* 0x001fe20007ffe0ff */
[----:B------:R-:W2:Y:S03]  /*28fb0*/  LDL.LU R24, [R1+0x268] ;  /* 0x0002680001187983 */ /* 0x000ea60000300800 */
[C---:B------:R-:W-:Y:S02]  /*28fc0*/  LEA R4, P6, R5.reuse, R2, 0x1 ;  /* 0x0000000205047211 */ /* 0x040fe400078c08ff */
[C---:B------:R-:W-:Y:S02]  /*28fd0*/  IADD3 R0, R5.reuse, c[0x0][0x198], RZ ;  /* 0x0000660005007a10 */ /* 0x040fe40007ffe0ff */
[----:B------:R-:W-:Y:S01]  /*28fe0*/  LEA.HI.X.SX32 R5, R5, R3, 0x1, P6 ;  /* 0x0000000305057211 */ /* 0x000fe200030f0eff */
[----:B------:R0:W-:Y:S04]  /*28ff0*/  @P3 STG.E.U16 [R8.64], R12 ;  /* 0x0000000c08003986 */ /* 0x0001e8000c101504 */
[----:B---3--:R1:W-:Y:S01]  /*29000*/  @P2 STG.E.U16 [R4.64], R25 ;  /* 0x0000001904002986 */ /* 0x0083e2000c101504 */
[----:B0-----:R-:W-:-:S03]  /*29010*/  PRMT R12, R25, 0x7632, R12 ;  /* 0x00007632190c7816 */ /* 0x001fc6000000000c */
[----:B-1----:R-:W3:Y:S01]  /*29020*/  LDL.LU R25, [R1+0x208] ;  /* 0x0002080001197983 */ /* 0x002ee20000300800 */
[C---:B------:R-:W-:Y:S02]  /*29030*/  IADD3 R13, R28.reuse, 0x146, RZ ;  /* 0x000001461c0d7810 */ /* 0x040fe40007ffe0ff */
[----:B------:R-:W-:Y:S02]  /*29040*/  IADD3 R9, R28, 0x149, RZ ;  /* 0x000001491c097810 */ /* 0x000fe40007ffe0ff */
[C---:B------:R-:W-:Y:S02]  /*29050*/  LEA R8, P6, R0.reuse, R2, 0x1 ;  /* 0x0000000200087211 */ /* 0x040fe400078c08ff */
[----:B------:R-:W-:Y:S02]  /*29060*/  ISETP.LT.AND P5, PT, R13, c[0x0][0x17c], !P0 ;  /* 0x00005f000d007a0c */ /* 0x000fe400047a1270 */
[----:B------:R-:W-:Y:S02]  /*29070*/  IADD3 R5, R0, c[0x0][0x198], RZ ;  /* 0x0000660000057a10 */ /* 0x000fe40007ffe0ff */
[----:B------:R-:W-:-:S02]  /*29080*/  ISETP.LT.AND P2, PT, R9, c[0x0][0x17c], !P0 ;  /* 0x00005f0009007a0c */ /* 0x000fc40004741270 */
[-C--:B------:R-:W-:Y:S02]  /*29090*/  LEA.HI.X.SX32 R9, R0, R3.reuse, 0x1, P6 ;  /* 0x0000000300097211 */ /* 0x080fe400030f0eff */
[C---:B------:R-:W-:Y:S02]  /*290a0*/  LEA R4, P6, R5.reuse, R2, 0x1 ;  /* 0x0000000205047211 */ /* 0x040fe400078c08ff */
[C---:B------:R-:W-:Y:S02]  /*290b0*/  IADD3 R0, R5.reuse, c[0x0][0x198], RZ ;  /* 0x0000660005007a10 */ /* 0x040fe40007ffe0ff */
[----:B------:R-:W-:Y:S01]  /*290c0*/  LEA.HI.X.SX32 R5, R5, R3, 0x1, P6 ;  /* 0x0000000305057211 */ /* 0x000fe200030f0eff */
[----:B------:R0:W-:Y:S01]  /*290d0*/  @P1 STG.E.U16 [R8.64], R12 ;  /* 0x0000000c08001986 */ /* 0x0001e2000c101504 */
[----:B------:R-:W-:-:S03]  /*290e0*/  IADD3 R13, R28, 0x148, RZ ;  /* 0x000001481c0d7810 */ /* 0x000fc60007ffe0ff */
[----:B------:R1:W-:Y:S01]  /*290f0*/  @P5 STG.E.U16 [R4.64], R14 ;  /* 0x0000000e04005986 */ /* 0x0003e2000c101504 */
[----:B------:R-:W-:Y:S02]  /*29100*/  ISETP.LT.AND P3, PT, R13, c[0x0][0x17c], !P0 ;  /* 0x00005f000d007a0c */ /* 0x000fe40004761270 */
[----:B0-----:R-:W-:Y:S02]  /*29110*/  IADD3 R9, R28, 0x14b, RZ ;  /* 0x0000014b1c097810 */ /* 0x001fe40007ffe0ff */
[C---:B------:R-:W-:Y:S02]  /*29120*/  LEA R8, P6, R0.reuse, R2, 0x1 ;  /* 0x0000000200087211 */ /* 0x040fe400078c08ff */
[C---:B-1----:R-:W-:Y:S02]  /*29130*/  IADD3 R5, R0.reuse, c[0x0][0x198], RZ ;  /* 0x0000660000057a10 */ /* 0x042fe40007ffe0ff */
[----:B------:R-:W-:Y:S02]  /*29140*/  ISETP.LT.AND P5, PT, R9, c[0x0][0x17c], !P0 ;  /* 0x00005f0009007a0c */ /* 0x000fe400047a1270 */
[----:B------:R-:W-:-:S02]  /*29150*/  LEA.HI.X.SX32 R9, R0, R3, 0x1, P6 ;  /* 0x0000000300097211 */ /* 0x000fc400030f0eff */
[C---:B------:R-:W-:Y:S02]  /*29160*/  LEA R4, P6, R5.reuse, R2, 0x1 ;  /* 0x0000000205047211 */ /* 0x040fe400078c08ff */
[----:B------:R-:W-:Y:S02]  /*29170*/  PRMT R14, R14, 0x7632, R14 ;  /* 0x000076320e0e7816 */ /* 0x000fe4000000000e */
[C---:B------:R-:W-:Y:S02]  /*29180*/  IADD3 R0, R5.reuse, c[0x0][0x198], RZ ;  /* 0x0000660005007a10 */ /* 0x040fe40007ffe0ff */
[----:B------:R-:W-:Y:S01]  /*29190*/  LEA.HI.X.SX32 R5, R5, R3, 0x1, P6 ;  /* 0x0000000305057211 */ /* 0x000fe200030f0eff */
[----:B------:R0:W-:Y:S01]  /*291a0*/  @P4 STG.E.U16 [R8.64], R14 ;  /* 0x0000000e08004986 */ /* 0x0001e2000c101504 */
[C---:B------:R-:W-:Y:S02]  /*291b0*/  IADD3 R13, R28.reuse, 0x14a, RZ ;  /* 0x0000014a1c0d7810 */ /* 0x040fe40007ffe0ff */
[----:B------:R-:W-:-:S02]  /*291c0*/  IADD3 R12, R28, 0x14c, RZ ;  /* 0x0000014c1c0c7810 */ /* 0x000fc40007ffe0ff */
[----:B------:R-:W-:Y:S02]  /*291d0*/  ISETP.LT.AND P1, PT, R13, c[0x0][0x17c], !P0 ;  /* 0x00005f000d007a0c */ /* 0x000fe40004721270 */
[----:B0-----:R-:W-:Y:S01]  /*291e0*/  IADD3 R9, R28, 0x14d, RZ ;  /* 0x0000014d1c097810 */ /* 0x001fe20007ffe0ff */
[----:B----4-:R0:W-:Y:S01]  /*291f0*/  @P3 STG.E.U16 [R4.64], R23 ;  /* 0x0000001704003986 */ /* 0x0101e2000c101504 */
[C---:B------:R-:W-:Y:S02]  /*29200*/  LEA R8, P6, R0.reuse, R2, 0x1 ;  /* 0x0000000200087211 */ /* 0x040fe400078c08ff */
[----:B------:R-:W-:Y:S02]  /*29210*/  ISETP.LT.AND P3, PT, R9, c[0x0][0x17c], !P0 ;  /* 0x00005f0009007a0c */ /* 0x000fe40004761270 */
[----:B------:R-:W-:Y:S02]  /*29220*/  LEA.HI.X.SX32 R9, R0, R3, 0x1, P6 ;  /* 0x0000000300097211 */ /* 0x000fe400030f0eff */
[----:B------:R-:W-:-:S02]  /*29230*/  ISETP.LT.AND P4, PT, R12, c[0x0][0x17c], !P0 ;  /* 0x00005f000c007a0c */ /* 0x000fc40004781270 */
[----:B0-----:R-:W-:Y:S02]  /*29240*/  IADD3 R5, R0, c[0x0][0x198], RZ ;  /* 0x0000660000057a10 */ /* 0x001fe40007ffe0ff */
[----:B------:R-:W-:Y:S02]  /*29250*/  PRMT R12, R23, 0x7632, R12 ;  /* 0x00007632170c7816 */ /* 0x000fe4000000000c */
[C---:B------:R-:W-:Y:S02]  /*29260*/  LEA R4, P6, R5.reuse, R2, 0x1 ;  /* 0x0000000205047211 */ /* 0x040fe400078c08ff */
[C---:B------:R-:W-:Y:S02]  /*29270*/  IADD3 R0, R5.reuse, c[0x0][0x198], RZ ;  /* 0x0000660005007a10 */ /* 0x040fe40007ffe0ff */
[----:B------:R-:W-:Y:S01]  /*29280*/  LEA.HI.X.SX32 R5, R5, R3, 0x1, P6 ;  /* 0x0000000305057211 */ /* 0x000fe200030f0eff */
[----:B------:R0:W-:Y:S02]  /*29290*/  @P2 STG.E.U16 [R8.64], R12 ;  /* 0x0000000c08002986 */ /* 0x0001e4000c101504 */
[----:B0-----:R-:W-:-:S02]  /*292a0*/  IADD3 R9, R28, 0x14f, RZ ;  /* 0x0000014f1c097810 */ /* 0x001fc40007ffe0ff */
[-C--:B------:R-:W-:Y:S01]  /*292b0*/  LEA R8, P6, R0, R2.reuse, 0x1 ;  /* 0x0000000200087211 */ /* 0x080fe200078c08ff */
[----:B--2---:R0:W-:Y:S01]  /*292c0*/  @P1 STG.E.U16 [R4.64], R24 ;  /* 0x0000001804001986 */ /* 0x0041e2000c101504 */
[----:B------:R-:W-:Y:S02]  /*292d0*/  PRMT R12, R24, 0x7632, R12 ;  /* 0x00007632180c7816 */ /* 0x000fe4000000000c */
[----:B------:R-:W-:Y:S02]  /*292e0*/  ISETP.LT.AND P1, PT, R9, c[0x0][0x17c], !P0 ;  /* 0x00005f0009007a0c */ /* 0x000fe40004721270 */
[C---:B------:R-:W-:Y:S02]  /*292f0*/  LEA.HI.X.SX32 R9, R0.reuse, R3, 0x1, P6 ;  /* 0x0000000300097211 */ /* 0x040fe400030f0eff */
[----:B0-----:R-:W-:Y:S01]  /*29300*/  IADD3 R5, R0, c[0x0][0x198], RZ ;  /* 0x0000660000057a10 */ /* 0x001fe20007ffe0ff */
[----:B------:R-:W2:Y:S03]  /*29310*/  LDL.LU R24, [R1+0x298] ;  /* 0x0002980001187983 */ /* 0x000ea60000300800 */
[----:B------:R-:W-:-:S02]  /*29320*/  LEA R4, P6, R5, R2, 0x1 ;  /* 0x0000000205047211 */ /* 0x000fc400078c08ff */
[C---:B------:R-:W-:Y:S02]  /*29330*/  IADD3 R0, R5.reuse, c[0x0][0x198], RZ ;  /* 0x0000660005007a10 */ /* 0x040fe40007ffe0ff */
[----:B------:R-:W-:Y:S01]  /*29340*/  LEA.HI.X.SX32 R5, R5, R3, 0x1, P6 ;  /* 0x0000000305057211 */ /* 0x000fe200030f0eff */
[----:B------:R0:W-:Y:S04]  /*29350*/  @P5 STG.E.U16 [R8.64], R12 ;  /* 0x0000000c08005986 */ /* 0x0001e8000c101504 */
[----:B---3--:R1:W-:Y:S01]  /*29360*/  @P4 STG.E.U16 [R4.64], R25 ;  /* 0x0000001904004986 */ /* 0x0083e2000c101504 */
[----:B0-----:R-:W-:-:S03]  /*29370*/  PRMT R12, R25, 0x7632, R12 ;  /* 0x00007632190c7816 */ /* 0x001fc6000000000c */
[----:B-1----:R-:W3:Y:S01]  /*29380*/  LDL.LU R25, [R1+0x238] ;  /* 0x0002380001197983 */ /* 0x002ee20000300800 */
[C---:B------:R-:W-:Y:S02]  /*29390*/  IADD3 R13, R28.reuse, 0x14e, RZ ;  /* 0x0000014e1c0d7810 */ /* 0x040fe40007ffe0ff */
[----:B------:R-:W-:Y:S01]  /*293a0*/  IADD3 R9, R28, 0x151, RZ ;  /* 0x000001511c097810 */ /* 0x000fe20007ffe0ff */
[----:B------:R-:W4:Y:S01]  /*293b0*/  LDL.LU R23, [R1+0x278] ;  /* 0x0002780001177983 */ /* 0x000f220000300800 */
        /* <DEDUP_REMOVED lines=17> */
[----:B------:R-:W-:Y:S02]  /*294d0*/  PRMT R6, R6, 0x7632, R6 ;  /* 0x0000763206067816 */ /* 0x000fe40000000006 */
[C---:B------:R-:W-:Y:S02]  /*294e0*/  LEA R4, P6, R5.reuse, R2, 0x1 ;  /* 0x0000000205047211 */ /* 0x040fe400078c08ff */
[C---:B------:R-:W-:Y:S01]  /*294f0*/  IADD3 R0, R5.reuse, c[0x0][0x198], RZ ;  /* 0x0000660005007a10 */ /* 0x040fe20007ffe0ff */
[----:B------:R0:W-:Y:S01]  /*29500*/  @P1 STG.E.U16 [R8.64], R6 ;  /* 0x0000000608001986 */ /* 0x0001e2000c101504 */
[----:B------:R-:W-:Y:S02]  /*29510*/  LEA.HI.X.SX32 R5, R5, R3, 0x1, P6 ;  /* 0x0000000305057211 */ /* 0x000fe400030f0eff */
[----:B------:R-:W-:-:S04]  /*29520*/  IADD3 R13, R28, 0x152, RZ ;  /* 0x000001521c0d7810 */ /* 0x000fc80007ffe0ff */
[----:B------:R-:W-:Y:S02]  /*29530*/  ISETP.LT.AND P3, PT, R13, c[0x0][0x17c], !P0 ;  /* 0x00005f000d007a0c */ /* 0x000fe40004761270 */
[----:B0-----:R-:W-:Y:S02]  /*29540*/  IADD3 R6, R28, 0x155, RZ ;  /* 0x000001551c067810 */ /* 0x001fe40007ffe0ff */
[----:B------:R-:W-:-:S04]  /*29550*/  LEA R8, P6, R0, R2, 0x1 ;  /* 0x0000000200087211 */ /* 0x000fc800078c08ff */
        /* <DEDUP_REMOVED lines=9> */
[----:B------:R-:W-:Y:S02]  /*295f0*/  LEA.HI.X.SX32 R5, R5, R3, 0x1, P6 ;  /* 0x0000000305057211 */ /* 0x000fe400030f0eff */
[----:B0-----:R-:W-:-:S03]  /*29600*/  IADD3 R6, R28, 0x157, RZ ;  /* 0x000001571c067810 */ /* 0x001fc60007ffe0ff */
[----:B---3--:R0:W-:Y:S01]  /*29610*/  @P3 STG.E.U16 [R4.64], R25 ;  /* 0x0000001904003986 */ /* 0x0081e2000c101504 */
[----:B------:R-:W-:Y:S02]  /*29620*/  ISETP.LT.AND P3, PT, R6, c[0x0][0x17c], !P0 ;  /* 0x00005f0006007a0c */ /* 0x000fe40004761270 */
[----:B------:R-:W-:Y:S02]  /*29630*/  PRMT R6, R25, 0x7632, R6 ;  /* 0x0000763219067816 */ /* 0x000fe40000000006 */
[----:B0-----:R-:W3:Y:S01]  /*29640*/  LDL.LU R25, [R1+0x2a8] ;  /* 0x0002a80001197983 */ /* 0x001ee20000300800 */
[----:B------:R-:W-:Y:S02]  /*29650*/  IADD3 R12, R28, 0x154, RZ ;  /* 0x000001541c0c7810 */ /* 0x000fe40007ffe0ff */
[----:B------:R-:W-:Y:S02]  /*29660*/  LEA R8, P6, R0, R2, 0x1 ;  /* 0x0000000200087211 */ /* 0x000fe400078c08ff */
[----:B------:R-:W-:-:S02]  /*29670*/  ISETP.LT.AND P1, PT, R12, c[0x0][0x17c], !P0 ;  /* 0x00005f000c007a0c */ /* 0x000fc40004721270 */
[C---:B------:R-:W-:Y:S02]  /*29680*/  IADD3 R5, R0.reuse, c[0x0][0x198], RZ ;  /* 0x0000660000057a10 */ /* 0x040fe40007ffe0ff */
[-C--:B------:R-:W-:Y:S02]  /*29690*/  LEA.HI.X.SX32 R9, R0, R3.reuse, 0x1, P6 ;  /* 0x0000000300097211 */ /* 0x080fe400030f0eff */
[CC--:B------:R-:W-:Y:S02]  /*296a0*/  LEA R4, P6, R5.reuse, R2.reuse, 0x1 ;  /* 0x0000000205047211 */ /* 0x0c0fe400078c08ff */
        /* <DEDUP_REMOVED lines=8> */
[-C--:B------:R-:W-:Y:S02]  /*29730*/  LEA.HI.X.SX32 R9, R0, R3.reuse, 0x1, P6 ;  /* 0x0000000300097211 */ /* 0x080fe400030f0eff */
[C---:B------:R-:W-:Y:S02]  /*29740*/  LEA R4, P6, R5.reuse, R2, 0x1 ;  /* 0x0000000205047211 */ /* 0x040fe400078c08ff */
[----:B------:R-:W-:Y:S02]  /*29750*/  PRMT R18, R18, 0x7632, R18 ;  /* 0x0000763212127816 */ /* 0x000fe40000000012 */
[C---:B------:R-:W-:Y:S02]  /*29760*/  IADD3 R0, R5.reuse, c[0x0][0x198], RZ ;  /* 0x0000660005007a10 */ /* 0x040fe40007ffe0ff */
[----:B------:R-:W-:-:S02]  /*29770*/  LEA.HI.X.SX32 R5, R5, R3, 0x1, P6 ;  /* 0x0000000305057211 */ /* 0x000fc400030f0eff */
[C---:B------:R-:W-:Y:S02]  /*29780*/  IADD3 R12, R28.reuse, 0x158, RZ ;  /* 0x000001581c0c7810 */ /* 0x040fe40007ffe0ff */
[----:B------:R-:W-:Y:S01]  /*29790*/  IADD3 R6, R28, 0x159, RZ ;  /* 0x000001591c067810 */ /* 0x000fe20007ffe0ff */
[----:B------:R0:W-:Y:S01]  /*297a0*/  @P5 STG.E.U16 [R8.64], R18 ;  /* 0x0000001208005986 */ /* 0x0001e2000c101504 */
[----:B------:R-:W-:Y:S02]  /*297b0*/  ISETP.LT.AND P2, PT, R12, c[0x0][0x17c], !P0 ;  /* 0x00005f000c007a0c */ /* 0x000fe40004741270 */
[----:B------:R-:W-:Y:S01]  /*297c0*/  ISETP.LT.AND P1, PT, R6, c[0x0][0x17c], !P0 ;  /* 0x00005f0006007a0c */ /* 0x000fe20004721270 */
[----:B------:R1:W-:Y:S01]  /*297d0*/  @P4 STG.E.U16 [R4.64], R10 ;  /* 0x0000000a04004986 */ /* 0x0003e2000c101504 */
[----:B------:R-:W-:Y:S02]  /*297e0*/  IADD3 R6, R28, 0x15a, RZ ;  /* 0x0000015a1c067810 */ /* 0x000fe40007ffe0ff */
[----:B0-----:R-:W-:-:S02]  /*297f0*/  LEA R8, P6, R0, R2, 0x1 ;  /* 0x0000000200087211 */ /* 0x001fc400078c08ff */
[C---:B-1----:R-:W-:Y:S02]  /*29800*/  IADD3 R5, R0.reuse, c[0x0][0x198], RZ ;  /* 0x0000660000057a10 */ /* 0x042fe40007ffe0ff */
[----:B------:R-:W-:Y:S02]  /*29810*/  LEA.HI.X.SX32 R9, R0, R3, 0x1, P6 ;  /* 0x0000000300097211 */ /* 0x000fe400030f0eff */
[----:B------:R-:W-:Y:S02]  /*29820*/  LEA R4, P6, R5, R2, 0x1 ;  /* 0x0000000205047211 */ /* 0x000fe400078c08ff */
[----:B------:R-:W-:Y:S02]  /*29830*/  ISETP.LT.AND P5, PT, R6, c[0x0][0x17c], !P0 ;  /* 0x00005f0006007a0c */ /* 0x000fe400047a1270 */
[----:B------:R-:W-:Y:S02]  /*29840*/  IADD3 R6, R28, 0x15b, RZ ;  /* 0x0000015b1c067810 */ /* 0x000fe40007ffe0ff */
[----:B------:R-:W-:-:S02]  /*29850*/  PRMT R10, R10, 0x7632, R10 ;  /* 0x000076320a0a7816 */ /* 0x000fc4000000000a */
[C---:B------:R-:W-:Y:S02]  /*29860*/  IADD3 R0, R5.reuse, c[0x0][0x198], RZ ;  /* 0x0000660005007a10 */ /* 0x040fe40007ffe0ff */
[----:B------:R-:W-:Y:S02]  /*29870*/  LEA.HI.X.SX32 R5, R5, R3, 0x1, P6 ;  /* 0x0000000305057211 */ /* 0x000fe400030f0eff */
[----:B------:R-:W-:Y:S01]  /*29880*/  ISETP.LT.AND P4, PT, R6, c[0x0][0x17c], !P0 ;  /* 0x00005f0006007a0c */ /* 0x000fe20004781270 */
[----:B------:R0:W-:Y:S01]  /*29890*/  @P3 STG.E.U16 [R8.64], R10 ;  /* 0x0000000a08003986 */ /* 0x0001e2000c101504 */
[----:B------:R-:W-:-:S03]  /*298a0*/  IADD3 R6, R28, 0x15c, RZ ;  /* 0x0000015c1c067810 */ /* 0x000fc60007ffe0ff */
[----:B----4-:R1:W-:Y:S01]  /*298b0*/  @P2 STG.E.U16 [R4.64], R23 ;  /* 0x0000001704002986 */ /* 0x0103e2000c101504 */
[----:B------:R-:W-:Y:S02]  /*298c0*/  ISETP.LT.AND P3, PT, R6, c[0x0][0x17c], !P0 ;  /* 0x00005f0006007a0c */ /* 0x000fe40004761270 */
[----:B------:R-:W-:Y:S02]  /*298d0*/  IADD3 R6, R28, 0x15d, RZ ;  /* 0x0000015d1c067810 */ /* 0x000fe40007ffe0ff */
[CC--:B0-----:R-:W-:Y:S02]  /*298e0*/  LEA R8, P6, R0.reuse, R2.reuse, 0x1 ;  /* 0x0000000200087211 */ /* 0x0c1fe400078c08ff */
[C---:B-1----:R-:W-:Y:S02]  /*298f0*/  IADD3 R5, R0.reuse, c[0x0][0x198], RZ ;  /* 0x0000660000057a10 */ /* 0x042fe40007ffe0ff */
[----:B------:R-:W-:Y:S02]  /*29900*/  LEA.HI.X.SX32 R9, R0, R3, 0x1, P6 ;  /* 0x0000000300097211 */ /* 0x000fe400030f0eff */
[----:B------:R-:W-:-:S02]  /*29910*/  LEA R4, P6, R5, R2, 0x1 ;  /* 0x0000000205047211 */ /* 0x000fc400078c08ff */
[----:B------:R-:W-:Y:S02]  /*29920*/  ISETP.LT.AND P2, PT, R6, c[0x0][0x17c], !P0 ;  /* 0x00005f0006007a0c */ /* 0x000fe40004741270 */
[----:B------:R-:W-:Y:S02]  /*29930*/  PRMT R6, R23, 0x7632, R6 ;  /* 0x0000763217067816 */ /* 0x000fe40000000006 */
[C---:B------:R-:W-:Y:S01]  /*29940*/  IADD3 R0, R5.reuse, c[0x0][0x198], RZ ;  /* 0x0000660005007a10 */ /* 0x040fe20007ffe0ff */
[----:B------:R-:W4:Y:S01]  /*29950*/  LDL.LU R23, [R1+0x24c] ;  /* 0x00024c0001177983 */ /* 0x000f220000300800 */
[----:B------:R-:W-:-:S03]  /*29960*/  LEA.HI.X.SX32 R5, R5, R3, 0x1, P6 ;  /* 0x0000000305057211 */ /* 0x000fc600030f0eff */
[----:B------:R0:W-:Y:S01]  /*29970*/  @P1 STG.E.U16 [R8.64], R6 ;  /* 0x0000000608001986 */ /* 0x0001e2000c101504 */
[----:B------:R-:W-:Y:S02]  /*29980*/  IADD3 R10, R28, 0x15e, RZ ;  /* 0x0000015e1c0a7810 */ /* 0x000fe40007ffe0ff */
[----:B0-----:R-:W-:Y:S02]  /*29990*/  LEA R8, P6, R0, R2, 0x1 ;  /* 0x0000000200087211 */ /* 0x001fe400078c08ff */
[----:B------:R-:W-:Y:S02]  /*299a0*/  IADD3 R6, R28, 0x15f, RZ ;  /* 0x0000015f1c067810 */ /* 0x000fe40007ffe0ff */
[----:B------:R-:W-:Y:S02]  /*299b0*/  LEA.HI.X.SX32 R9, R0, R3, 0x1, P6 ;  /* 0x0000000300097211 */ /* 0x000fe400030f0eff */
[----:B------:R-:W-:Y:S01]  /*299c0*/  ISETP.LT.AND P1, PT, R10, c[0x0][0x17c], !P0 ;  /* 0x00005f000a007a0c */ /* 0x000fe20004721270 */
[----:B--2---:R0:W-:Y:S01]  /*299d0*/  @P5 STG.E.U16 [R4.64], R24 ;  /* 0x0000001804005986 */ /* 0x0041e2000c101504 */
[----:B------:R-:W-:-:S02]  /*299e0*/  ISETP.LT.AND P5, PT, R6, c[0x0][0x17c], !P0 ;  /* 0x00005f0006007a0c */ /* 0x000fc400047a1270 */
[----:B------:R-:W-:Y:S02]  /*299f0*/  PRMT R6, R24, 0x7632, R6 ;  /* 0x0000763218067816 */ /* 0x000fe40000000006 */
[----:B0-----:R-:W-:Y:S01]  /*29a00*/  IADD3 R5, R0, c[0x0][0x198], RZ ;  /* 0x0000660000057a10 */ /* 0x001fe20007ffe0ff */
[----:B------:R-:W2:Y:S03]  /*29a10*/  LDL.LU R24, [R1+0x25c] ;  /* 0x00025c0001187983 */ /* 0x000ea60000300800 */
[C---:B------:R-:W-:Y:S02]  /*29a20*/  LEA R4, P6, R5.reuse, R2, 0x1 ;  /* 0x0000000205047211 */ /* 0x040fe400078c08ff */
[C---:B------:R-:W-:Y:S02]  /*29a30*/  IADD3 R0, R5.reuse, c[0x0][0x198], RZ ;  /* 0x0000660005007a10 */ /* 0x040fe40007ffe0ff */
[----:B------:R-:W-:Y:S01]  /*29a40*/  LEA.HI.X.SX32 R5, R5, R3, 0x1, P6 ;  /* 0x0000000305057211 */ /* 0x000fe200030f0eff */
[----:B------:R0:W-:Y:S02]  /*29a50*/  @P4 STG.E.U16 [R8.64], R6 ;  /* 0x0000000608004986 */ /* 0x0001e4000c101504 */
[----:B0-----:R-:W-:-:S02]  /*29a60*/  IADD3 R6, R28, 0x161, RZ ;  /* 0x000001611c067810 */ /* 0x001fc40007ffe0ff */
[----:B------:R-:W-:-:S04]  /*29a70*/  LEA R8, P6, R0, R2, 0x1 ;  /* 0x0000000200087211 */ /* 0x000fc800078c08ff */
[----:B------:R-:W-:Y:S01]  /*29a80*/  LEA.HI.X.SX32 R9, R0, R3, 0x1, P6 ;  /* 0x0000000300097211 */ /* 0x000fe200030f0eff */
[----:B---3--:R0:W-:Y:S01]  /*29a90*/  @P3 STG.E.U16 [R4.64], R25 ;  /* 0x0000001904003986 */ /* 0x0081e2000c101504 */
[----:B------:R-:W-:Y:S02]  /*29aa0*/  ISETP.LT.AND P3, PT, R6, c[0x0][0x17c], !P0 ;  /* 0x00005f0006007a0c */ /* 0x000fe40004761270 */
[----:B------:R-:W-:Y:S02]  /*29ab0*/  PRMT R6, R25, 0x7632, R6 ;  /* 0x0000763219067816 */ /* 0x000fe40000000006 */
[----:B0-----:R-:W-:-:S04]  /*29ac0*/  IADD3 R5, R0, c[0x0][0x198], RZ ;  /* 0x0000660000057a10 */ /* 0x001fc80007ffe0ff */
[C---:B------:R-:W-:Y:S02]  /*29ad0*/  LEA R4, P6, R5.reuse, R2, 0x1 ;  /* 0x0000000205047211 */ /* 0x040fe400078c08ff */
[C---:B------:R-:W-:Y:S01]  /*29ae0*/  IADD3 R0, R5.reuse, c[0x0][0x198], RZ ;  /* 0x0000660005007a10 */ /* 0x040fe20007ffe0ff */
[----:B------:R0:W-:Y:S01]  /*29af0*/  @P2 STG.E.U16 [R8.64], R6 ;  /* 0x0000000608002986 */ /* 0x0001e2000c101504 */
[----:B------:R-:W-:-:S05]  /*29b00*/  LEA.HI.X.SX32 R5, R5, R3, 0x1, P6 ;  /* 0x0000000305057211 */ /* 0x000fca00030f0eff */
[----:B------:R1:W-:Y:S01]  /*29b10*/  @P1 STG.E.U16 [R4.64], R29 ;  /* 0x0000001d04001986 */ /* 0x0003e2000c101504 */
[----:B0-----:R-:W-:-:S04]  /*29b20*/  IADD3 R6, R28, 0x163, RZ ;  /* 0x000001631c067810 */ /* 0x001fc80007ffe0ff */
[----:B------:R-:W-:Y:S02]  /*29b30*/  ISETP.LT.AND P1, PT, R6, c[0x0][0x17c], !P0 ;  /* 0x00005f0006007a0c */ /* 0x000fe40004721270 */
[----:B------:R-:W-:Y:S02]  /*29b40*/  PRMT R6, R29, 0x7632, R6 ;  /* 0x000076321d067816 */ /* 0x000fe40000000006 */
[----:B-1----:R-:W3:Y:S04]  /*29b50*/  LDL.LU R29, [R1+0xdb8] ;  /* 0x000db800011d7983 */ /* 0x002ee80000300800 */
[----:B------:R-:W3:Y:S01]  /*29b60*/  LDL.LU R25, [R1+0x21c] ;  /* 0x00021c0001197983 */ /* 0x000ee20000300800 */
[----:B------:R-:W-:Y:S02]  /*29b70*/  IADD3 R10, R28, 0x160, RZ ;  /* 0x000001601c0a7810 */ /* 0x000fe40007ffe0ff */
[----:B------:R-:W-:-:S02]  /*29b80*/  LEA R8, P6, R0, R2, 0x1 ;  /* 0x0000000200087211 */ /* 0x000fc400078c08ff */
[----:B------:R-:W-:Y:S02]  /*29b90*/  ISETP.LT.AND P4, PT, R10, c[0x0][0x17c], !P0 ;  /* 0x00005f000a007a0c */ /* 0x000fe40004781270 */
[C---:B------:R-:W-:Y:S02]  /*29ba0*/  IADD3 R5, R0.reuse, c[0x0][0x198], RZ ;  /* 0x0000660000057a10 */ /* 0x040fe40007ffe0ff */
[-C--:B------:R-:W-:Y:S02]  /*29bb0*/  LEA.HI.X.SX32 R9, R0, R3.reuse, 0x1, P6 ;  /* 0x0000000300097211 */ /* 0x080fe400030f0eff */
[C---:B------:R-:W-:Y:S02]  /*29bc0*/  LEA R4, P6, R5.reuse, R2, 0x1 ;  /* 0x0000000205047211 */ /* 0x040fe400078c08ff */
[C---:B------:R-:W-:Y:S02]  /*29bd0*/  IADD3 R0, R5.reuse, c[0x0][0x198], RZ ;  /* 0x0000660005007a10 */ /* 0x040fe40007ffe0ff */
[----:B------:R-:W-:-:S02]  /*29be0*/  LEA.HI.X.SX32 R5, R5, R3, 0x1, P6 ;  /* 0x0000000305057211 */ /* 0x000fc400030f0eff */
[----:B------:R-:W-:Y:S01]  /*29bf0*/  IADD3 R10, R28, 0x162, RZ ;  /* 0x000001621c0a7810 */ /* 0x000fe20007ffe0ff */
[----:B------:R0:W-:Y:S03]  /*29c00*/  @P5 STG.E.U16 [R8.64], R6 ;  /* 0x0000000608005986 */ /* 0x0001e6000c101504 */
[----:B------:R-:W-:Y:S02]  /*29c10*/  ISETP.LT.AND P2, PT, R10, c[0x0][0x17c], !P0 ;  /* 0x00005f000a007a0c */ /* 0x000fe40004741270 */
[C---:B------:R-:W-:Y:S02]  /*29c20*/  IADD3 R10, R28.reuse, 0x164, RZ ;  /* 0x000001641c0a7810 */ /* 0x040fe40007ffe0ff */
[----:B0-----:R-:W-:Y:S02]  /*29c30*/  IADD3 R6, R28, 0x165, RZ ;  /* 0x000001651c067810 */ /* 0x001fe40007ffe0ff */
[----:B------:R-:W-:-:S02]  /*29c40*/  LEA R8, P6, R0, R2, 0x1 ;  /* 0x0000000200087211 */ /* 0x000fc400078c08ff */
[----:B------:R-:W-:Y:S02]  /*29c50*/  ISETP.LT.AND P5, PT, R10, c[0x0][0x17c], !P0 ;  /* 0x00005f000a007a0c */ /* 0x000fe400047a1270 */
[----:B------:R-:W-:Y:S02]  /*29c60*/  LEA.HI.X.SX32 R9, R0, R3, 0x1, P6 ;  /* 0x0000000300097211 */ /* 0x000fe400030f0eff */
[C---:B------:R-:W-:Y:S02]  /*29c70*/  IADD3 R10, R28.reuse, 0x166, RZ ;  /* 0x000001661c0a7810 */ /* 0x040fe40007ffe0ff */
[----:B------:R-:W-:Y:S01]  /*29c80*/  IADD3 R12, R28, 0x167, RZ ;  /* 0x000001671c0c7810 */ /* 0x000fe20007ffe0ff */
[----:B----4-:R0:W-:Y:S01]  /*29c90*/  @P4 STG.E.U16 [R4.64], R23 ;  /* 0x0000001704004986 */ /* 0x0101e2000c101504 */
[----:B------:R-:W-:Y:S02]  /*29ca0*/  ISETP.LT.AND P4, PT, R6, c[0x0][0x17c], !P0 ;  /* 0x00005f0006007a0c */ /* 0x000fe40004781270 */
[----:B------:R-:W-:-:S02]  /*29cb0*/  PRMT R6, R23, 0x7632, R6 ;  /* 0x0000763217067816 */ /* 0x000fc40000000006 */
[----:B0-----:R-:W-:-:S04]  /*29cc0*/  IADD3 R5, R0, c[0x0][0x198], RZ ;  /* 0x0000660000057a10 */ /* 0x001fc80007ffe0ff */
[CC--:B------:R-:W-:Y:S02]  /*29cd0*/  LEA R4, P6, R5.reuse, R2.reuse, 0x1 ;  /* 0x0000000205047211 */ /* 0x0c0fe400078c08ff */
[C---:B------:R-:W-:Y:S01]  /*29ce0*/  IADD3 R0, R5.reuse, c[0x0][0x198], RZ ;  /* 0x0000660005007a10 */ /* 0x040fe20007ffe0ff */
[----:B------:R0:W-:Y:S01]  /*29cf0*/  @P3 STG.E.U16 [R8.64], R6 ;  /* 0x0000000608003986 */ /* 0x0001e2000c101504 */
[----:B------:R-:W-:Y:S02]  /*29d00*/  LEA.HI.X.SX32 R5, R5, R3, 0x1, P6 ;  /* 0x0000000305057211 */ /* 0x000fe400030f0eff */
[----:B------:R-:W-:Y:S02]  /*29d10*/  ISETP.LT.AND P3, PT, R10, c[0x0][0x17c], !P0 ;  /* 0x00005f000a007a0c */ /* 0x000fe40004761270 */
[C---:B------:R-:W-:Y:S02]  /*29d20*/  IADD3 R10, R0.reuse, c[0x0][0x198], RZ ;  /* 0x00006600000a7a10 */ /* 0x040fe40007ffe0ff */
[----:B0-----:R-:W-:-:S04]  /*29d30*/  LEA R8, P6, R0, R2, 0x1 ;  /* 0x0000000200087211 */ /* 0x001fc800078c08ff */
[----:B------:R-:W-:Y:S01]  /*29d40*/  LEA.HI.X.SX32 R9, R0, R3, 0x1, P6 ;  /* 0x0000000300097211 */ /* 0x000fe200030f0eff */
[----:B--2---:R0:W-:Y:S01]  /*29d50*/  @P2 STG.E.U16 [R4.64], R24 ;  /* 0x0000001804002986 */ /* 0x0041e2000c101504 */
[----:B------:R-:W-:Y:S02]  /*29d60*/  PRMT R13, R24, 0x7632, R13 ;  /* 0x00007632180d7816 */ /* 0x000fe4000000000d */
[----:B------:R-:W-:Y:S02]  /*29d70*/  ISETP.LT.AND P2, PT, R12, c[0x0][0x17c], !P0 ;  /* 0x00005f000c007a0c */ /* 0x000fe40004741270 */
[----:B------:R-:W-:Y:S01]  /*29d80*/  IADD3 R12, R28, 0x168, RZ ;  /* 0x000001681c0c7810 */ /* 0x000fe20007ffe0ff */
[----:B0-----:R-:W2:Y:S01]  /*29d90*/  LDL.LU R24, [R1+0x28c] ;  /* 0x00028c0001187983 */ /* 0x001ea20000300800 */
[----:B------:R-:W-:-:S04]  /*29da0*/  LEA R4, P6, R10, R2, 0x1 ;  /* 0x000000020a047211 */ /* 0x000fc800078c08ff */
[----:B------:R-:W-:Y:S01]  /*29db0*/  LEA.HI.X.SX32 R5, R10, R3, 0x1, P6 ;  /* 0x000000030a057211 */ /* 0x000fe200030f0eff */
[----:B------:R-:W-:Y:S01]  /*29dc0*/  @P1 STG.E.U16 [R8.64], R13 ;  /* 0x0000000d08001986 */ /* 0x000fe2000c101504 */
[----:B------:R-:W-:-:S03]  /*29dd0*/  ISETP.LT.AND P1, PT, R12, c[0x0][0x17c], !P0 ;  /* 0x00005f000c007a0c */ /* 0x000fc60004721270 */
[----:B---3--:R0:W-:Y:S01]  /*29de0*/  @P5 STG.E.U16 [R4.64], R25 ;  /* 0x0000001904005986 */ /* 0x0081e2000c101504 */
[----:B------:R-:W-:-:S03]  /*29df0*/  PRMT R12, R25, 0x7632, R12 ;  /* 0x00007632190c7816 */ /* 0x000fc6000000000c */
[----:B0-----:R-:W3:Y:S01]  /*29e00*/  LDL.LU R25, [R1+0x26c] ;  /* 0x00026c0001197983 */ /* 0x001ee20000300800 */
[----:B------:R-:W-:Y:S02]  /*29e10*/  IADD3 R0, R10, c[0x0][0x198], RZ ;  /* 0x000066000a007a10 */ /* 0x000fe40007ffe0ff */
[----:B------:R-:W-:Y:S02]  /*29e20*/  IADD3 R10, R28, 0x169, RZ ;  /* 0x000001691c0a7810 */ /* 0x000fe40007ffe0ff */
[C---:B------:R-:W-:Y:S02]  /*29e30*/  LEA R8, P6, R0.reuse, R2, 0x1 ;  /* 0x0000000200087211 */ /* 0x040fe400078c08ff */
[C---:B------:R-:W-:Y:S02]  /*29e40*/  IADD3 R6, R0.reuse, c[0x0][0x198], RZ ;  /* 0x0000660000067a10 */ /* 0x040fe40007ffe0ff */
[----:B------:R-:W-:Y:S02]  /*29e50*/  LEA.HI.X.SX32 R9, R0, R3, 0x1, P6 ;  /* 0x0000000300097211 */ /* 0x000fe400030f0eff */
[----:B------:R-:W-:-:S02]  /*29e60*/  ISETP.LT.AND P5, PT, R10, c[0x0][0x17c], !P0 ;  /* 0x00005f000a007a0c */ /* 0x000fc400047a1270 */
[----:B------:R-:W-:Y:S02]  /*29e70*/  LEA R4, P6, R6, R2, 0x1 ;  /* 0x0000000206047211 */ /* 0x000fe400078c08ff */
[----:B------:R-:W-:Y:S02]  /*29e80*/  IADD3 R10, R28, 0x16a, RZ ;  /* 0x0000016a1c0a7810 */ /* 0x000fe40007ffe0ff */
[C---:B------:R-:W-:Y:S01]  /*29e90*/  IADD3 R0, R6.reuse, c[0x0][0x198], RZ ;  /* 0x0000660006007a10 */ /* 0x040fe20007ffe0ff */
[----:B------:R0:W-:Y:S01]  /*29ea0*/  @P4 STG.E.U16 [R8.64], R12 ;  /* 0x0000000c08004986 */ /* 0x0001e2000c101504 */
[----:B------:R-:W-:Y:S02]  /*29eb0*/  LEA.HI.X.SX32 R5, R6, R3, 0x1, P6 ;  /* 0x0000000306057211 */ /* 0x000fe400030f0eff */
[----:B------:R-:W-:Y:S02]  /*29ec0*/  ISETP.LT.AND P4, PT, R10, c[0x0][0x17c], !P0 ;  /* 0x00005f000a007a0c */ /* 0x000fe40004781270 */
[----:B------:R-:W-:-:S02]  /*29ed0*/  IADD3 R10, R28, 0x16b, RZ ;  /* 0x0000016b1c0a7810 */ /* 0x000fc40007ffe0ff */
[C---:B------:R-:W-:Y:S01]  /*29ee0*/  IADD3 R6, R0.reuse, c[0x0][0x198], RZ ;  /* 0x0000660000067a10 */ /* 0x040fe20007ffe0ff */
[----:B------:R1:W-:Y:S01]  /*29ef0*/  @P3 STG.E.U16 [R4.64], R15 ;  /* 0x0000000f04003986 */ /* 0x0003e2000c101504 */
[CC--:B0-----:R-:W-:Y:S02]  /*29f00*/  LEA R8, P6, R0.reuse, R2.reuse, 0x1 ;  /* 0x0000000200087211 */ /* 0x0c1fe400078c08ff */
[----:B------:R-:W-:Y:S02]  /*29f10*/  PRMT R13, R15, 0x7632, R13 ;  /* 0x000076320f0d7816 */ /* 0x000fe4000000000d */
[----:B------:R-:W-:Y:S02]  /*29f20*/  LEA.HI.X.SX32 R9, R0, R3, 0x1, P6 ;  /* 0x0000000300097211 */ /* 0x000fe400030f0eff */
[----:B------:R-:W-:Y:S02]  /*29f30*/  ISETP.LT.AND P3, PT, R10, c[0x0][0x17c], !P0 ;  /* 0x00005f000a007a0c */ /* 0x000fe40004761270 */
[----:B-1----:R-:W-:-:S02]  /*29f40*/  LEA R4, P6, R6, R2, 0x1 ;  /* 0x0000000206047211 */ /* 0x002fc400078c08ff */
[----:B------:R-:W-:Y:S02]  /*29f50*/  IADD3 R10, R28, 0x16c, RZ ;  /* 0x0000016c1c0a7810 */ /* 0x000fe40007ffe0ff */
[C---:B------:R-:W-:Y:S01]  /*29f60*/  IADD3 R0, R6.reuse, c[0x0][0x198], RZ ;  /* 0x0000660006007a10 */ /* 0x040fe20007ffe0ff */
[----:B------:R0:W-:Y:S01]  /*29f70*/  @P2 STG.E.U16 [R8.64], R13 ;  /* 0x0000000d08002986 */ /* 0x0001e2000c101504 */
[----:B------:R-:W-:Y:S02]  /*29f80*/  LEA.HI.X.SX32 R5, R6, R3, 0x1, P6 ;  /* 0x0000000306057211 */ /* 0x000fe400030f0eff */
[----:B------:R-:W-:Y:S02]  /*29f90*/  ISETP.LT.AND P2, PT, R10, c[0x0][0x17c], !P0 ;  /* 0x00005f000a007a0c */ /* 0x000fe40004741270 */
[C---:B------:R-:W-:Y:S02]  /*29fa0*/  IADD3 R10, R0.reuse, c[0x0][0x198], RZ ;  /* 0x00006600000a7a10 */ /* 0x040fe40007ffe0ff */
[----:B0-----:R-:W-:-:S04]  /*29fb0*/  LEA R8, P6, R0, R2, 0x1 ;  /* 0x0000000200087211 */ /* 0x001fc800078c08ff */
[----:B------:R-:W-:Y:S02]  /*29fc0*/  LEA.HI.X.SX32 R9, R0, R3, 0x1, P6 ;  /* 0x0000000300097211 */ /* 0x000fe400030f0eff */
[----:B------:R-:W-:Y:S01]  /*29fd0*/  IADD3 R0, R10, c[0x0][0x198], RZ ;  /* 0x000066000a007a10 */ /* 0x000fe20007ffe0ff */
[----:B--2---:R0:W-:Y:S01]  /*29fe0*/  @P1 STG.E.U16 [R4.64], R24 ;  /* 0x0000001804001986 */ /* 0x0041e2000c101504 */
[----:B------:R-:W-:-:S05]  /*29ff0*/  PRMT R12, R24, 0x7632, R12 ;  /* 0x00007632180c7816 */ /* 0x000fca000000000c */
[----:B------:R1:W-:Y:S01]  /*2a000*/  @P5 STG.E.U16 [R8.64], R12 ;  /* 0x0000000c08005986 */ /* 0x0003e2000c101504 */
[----:B0-----:R-:W-:-:S04]  /*2a010*/  LEA R4, P6, R10, R2, 0x1 ;  /* 0x000000020a047211 */ /* 0x001fc800078c08ff */
[-C--:B------:R-:W-:Y:S02]  /*2a020*/  LEA.HI.X.SX32 R5, R10, R3.reuse, 0x1, P6 ;  /* 0x000000030a057211 */ /* 0x080fe400030f0eff */
[C---:B-1----:R-:W-:Y:S02]  /*2a030*/  LEA R8, P6, R0.reuse, R2, 0x1 ;  /* 0x0000000200087211 */ /* 0x042fe400078c08ff */
[C---:B------:R-:W-:Y:S02]  /*2a040*/  IADD3 R10, R0.reuse, c[0x0][0x198], RZ ;  /* 0x00006600000a7a10 */ /* 0x040fe40007ffe0ff */
[----:B------:R-:W-:Y:S02]  /*2a050*/  LEA.HI.X.SX32 R9, R0, R3, 0x1, P6 ;  /* 0x0000000300097211 */ /* 0x000fe400030f0eff */
[----:B------:R-:W-:Y:S01]  /*2a060*/  PRMT R12, R29, 0x7632, R12 ;  /* 0x000076321d0c7816 */ /* 0x000fe2000000000c */
[----:B---3--:R0:W-:Y:S01]  /*2a070*/  @P4 STG.E.U16 [R4.64], R25 ;  /* 0x0000001904004986 */ /* 0x0081e2000c101504 */
[----:B------:R-:W-:-:S03]  /*2a080*/  PRMT R13, R25, 0x7632, R13 ;  /* 0x00007632190d7816 */ /* 0x000fc6000000000d */
[----:B0-----:R-:W2:Y:S01]  /*2a090*/  LDL.LU R25, [R1+0x29c] ;  /* 0x00029c0001197983 */ /* 0x001ea20000300800 */
[----:B------:R-:W-:-:S04]  /*2a0a0*/  LEA R4, P6, R10, R2, 0x1 ;  /* 0x000000020a047211 */ /* 0x000fc800078c08ff */
[----:B------:R-:W-:Y:S01]  /*2a0b0*/  LEA.HI.X.SX32 R5, R10, R3, 0x1, P6 ;  /* 0x000000030a057211 */ /* 0x000fe200030f0eff */
[----:B------:R-:W-:Y:S04]  /*2a0c0*/  @P3 STG.E.U16 [R8.64], R13 ;  /* 0x0000000d08003986 */ /* 0x000fe8000c101504 */
[----:B------:R0:W-:Y:S04]  /*2a0d0*/  @P2 STG.E.U16 [R4.64], R29 ;  /* 0x0000001d04002986 */ /* 0x0001e8000c101504 */
[----:B0-----:R-:W3:Y:S01]  /*2a0e0*/  LDL.LU R29, [R1+0xdb4] ;  /* 0x000db400011d7983 */ /* 0x001ee20000300800 */
[----:B------:R-:W-:-:S04]  /*2a0f0*/  IADD3 R6, R28, 0x16d, RZ ;  /* 0x0000016d1c067810 */ /* 0x000fc80007ffe0ff */
[----:B------:R-:W-:Y:S02]  /*2a100*/  ISETP.LT.AND P1, PT, R6, c[0x0][0x17c], !P0 ;  /* 0x00005f0006007a0c */ /* 0x000fe40004721270 */
[----:B------:R-:W-:-:S04]  /*2a110*/  IADD3 R6, R28, 0x16e, RZ ;  /* 0x0000016e1c067810 */ /* 0x000fc80007ffe0ff */
[----:B------:R-:W-:Y:S02]  /*2a120*/  ISETP.LT.AND P5, PT, R6, c[0x0][0x17c], !P0 ;  /* 0x00005f0006007a0c */ /* 0x000fe400047a1270 */
[----:B------:R-:W-:-:S04]  /*2a130*/  IADD3 R6, R28, 0x16f, RZ ;  /* 0x0000016f1c067810 */ /* 0x000fc80007ffe0ff */
[----:B------:R-:W-:Y:S02]  /*2a140*/  ISETP.LT.AND P4, PT, R6, c[0x0][0x17c], !P0 ;  /* 0x00005f0006007a0c */ /* 0x000fe40004781270 */
[----:B------:R-:W-:-:S04]  /*2a150*/  IADD3 R6, R10, c[0x0][0x198], RZ ;  /* 0x000066000a067a10 */ /* 0x000fc80007ffe0ff */
[CC--:B------:R-:W-:Y:S02]  /*2a160*/  LEA R8, P6, R6.reuse, R2.reuse, 0x1 ;  /* 0x0000000206087211 */ /* 0x0c0fe400078c08ff */
[C---:B------:R-:W-:Y:S02]  /*2a170*/  IADD3 R10, R6.reuse, c[0x0][0x198], RZ ;  /* 0x00006600060a7a10 */ /* 0x040fe40007ffe0ff */
[-C--:B------:R-:W-:Y:S02]  /*2a180*/  LEA.HI.X.SX32 R9, R6, R3.reuse, 0x1, P6 ;  /* 0x0000000306097211 */ /* 0x080fe400030f0eff */
[C---:B------:R-:W-:Y:S02]  /*2a190*/  LEA R4, P6, R10.reuse, R2, 0x1 ;  /* 0x000000020a047211 */ /* 0x040fe400078c08ff */
[----:B------:R-:W-:Y:S02]  /*2a1a0*/  IADD3 R6, R10, c[0x0][0x198], RZ ;  /* 0x000066000a067a10 */ /* 0x000fe40007ffe0ff */
[----:B------:R-:W-:Y:S01]  /*2a1b0*/  IADD3 R0, R28, 0x170, RZ ;  /* 0x000001701c007810 */ /* 0x000fe20007ffe0ff */
[----:B------:R0:W-:Y:S01]  /*2a1c0*/  @P1 STG.E.U16 [R8.64], R12 ;  /* 0x0000000c08001986 */ /* 0x0001e2000c101504 */
[----:B------:R-:W-:-:S02]  /*2a1d0*/  LEA.HI.X.SX32 R5, R10, R3, 0x1, P6 ;  /* 0x000000030a057211 */ /* 0x000fc400030f0eff */
[----:B------:R-:W-:Y:S02]  /*2a1e0*/  ISETP.LT.AND P3, PT, R0, c[0x0][0x17c], !P0 ;  /* 0x00005f0000007a0c */ /* 0x000fe40004761270 */
[----:B------:R-:W-:Y:S02]  /*2a1f0*/  IADD3 R10, R6, c[0x0][0x198], RZ ;  /* 0x00006600060a7a10 */ /* 0x000fe40007ffe0ff */
[----:B------:R-:W-:Y:S01]  /*2a200*/  IADD3 R0, R28, 0x171, RZ ;  /* 0x000001711c007810 */ /* 0x000fe20007ffe0ff */
[----:B------:R1:W-:Y:S01]  /*2a210*/  @P5 STG.E.U16 [R4.64], R7 ;  /* 0x0000000704005986 */ /* 0x0003e2000c101504 */
[----:B0-----:R-:W-:Y:S02]  /*2a220*/  LEA R8, P6, R6, R2, 0x1 ;  /* 0x0000000206087211 */ /* 0x001fe400078c08ff */
[----:B------:R-:W-:Y:S02]  /*2a230*/  ISETP.LT.AND P2, PT, R0, c[0x0][0x17c], !P0 ;  /* 0x00005f0000007a0c */ /* 0x000fe40004741270 */
[----:B------:R-:W-:-:S02]  /*2a240*/  LEA.HI.X.SX32 R9, R6, R3, 0x1, P6 ;  /* 0x0000000306097211 */ /* 0x000fc400030f0eff */
[C---:B------:R-:W-:Y:S02]  /*2a250*/  IADD3 R12, R10.reuse, c[0x0][0x198], RZ ;  /* 0x000066000a0c7a10 */ /* 0x040fe40007ffe0ff */
[-C--:B-1----:R-:W-:Y:S02]  /*2a260*/  LEA R4, P6, R10, R2.reuse, 0x1 ;  /* 0x000000020a047211 */ /* 0x082fe400078c08ff */
[----:B------:R-:W-:Y:S02]  /*2a270*/  IADD3 R0, R28, 0x172, RZ ;  /* 0x000001721c007810 */ /* 0x000fe40007ffe0ff */
[----:B------:R-:W-:Y:S02]  /*2a280*/  PRMT R13, R7, 0x7632, R13 ;  /* 0x00007632070d7816 */ /* 0x000fe4000000000d */
[----:B------:R-:W-:Y:S02]  /*2a290*/  LEA.HI.X.SX32 R5, R10, R3, 0x1, P6 ;  /* 0x000000030a057211 */ /* 0x000fe400030f0eff */
[----:B------:R-:W-:-:S02]  /*2a2a0*/  LEA R6, P6, R12, R2, 0x1 ;  /* 0x000000020c067211 */ /* 0x000fc400078c08ff */
[----:B------:R-:W-:Y:S02]  /*2a2b0*/  ISETP.LT.AND P1, PT, R0, c[0x0][0x17c], !P0 ;  /* 0x00005f0000007a0c */ /* 0x000fe40004721270 */
[C---:B------:R-:W-:Y:S01]  /*2a2c0*/  IADD3 R10, R12.reuse, c[0x0][0x198], RZ ;  /* 0x000066000c0a7a10 */ /* 0x040fe20007ffe0ff */
[----:B------:R0:W-:Y:S01]  /*2a2d0*/  @P4 STG.E.U16 [R8.64], R13 ;  /* 0x0000000d08004986 */ /* 0x0001e2000c101504 */
[----:B------:R-:W-:Y:S02]  /*2a2e0*/  LEA.HI.X.SX32 R7, R12, R3, 0x1, P6 ;  /* 0x000000030c077211 */ /* 0x000fe400030f0eff */
[C---:B0-----:R-:W-:Y:S01]  /*2a2f0*/  IADD3 R8, R10.reuse, c[0x0][0x198], RZ ;  /* 0x000066000a087a10 */ /* 0x041fe20007ffe0ff */
[----:B--2---:R0:W-:Y:S01]  /*2a300*/  @P3 STG.E.U16 [R4.64], R25 ;  /* 0x0000001904003986 */ /* 0x0041e2000c101504 */
[----:B------:R-:W-:Y:S02]  /*2a310*/  PRMT R12, R25, 0x7632, R12 ;  /* 0x00007632190c7816 */ /* 0x000fe4000000000c */
[----:B0-----:R-:W-:-:S04]  /*2a320*/  LEA R4, P6, R10, R2, 0x1 ;  /* 0x000000020a047211 */ /* 0x001fc800078c08ff */
[----:B------:R-:W-:Y:S01]  /*2a330*/  LEA.HI.X.SX32 R5, R10, R3, 0x1, P6 ;  /* 0x000000030a057211 */ /* 0x000fe200030f0eff */
[----:B------:R-:W-:Y:S04]  /*2a340*/  @P2 STG.E.U16 [R6.64], R12 ;  /* 0x0000000c06002986 */ /* 0x000fe8000c101504 */
[----:B---3--:R0:W-:Y:S01]  /*2a350*/  @P1 STG.E.U16 [R4.64], R29 ;  /* 0x0000001d04001986 */ /* 0x0081e2000c101504 */
[----:B------:R-:W-:-:S03]  /*2a360*/  PRMT R10, R29, 0x7632, R10 ;  /* 0x000076321d0a7816 */ /* 0x000fc6000000000a */
[----:B0-----:R-:W2:Y:S04]  /*2a370*/  LDL.LU R29, [R1+0xdb0] ;  /* 0x000db000011d7983 */ /* 0x001ea80000300800 */
[----:B------:R-:W3:Y:S04]  /*2a380*/  LDL.LU R23, [R1+0x27c] ;  /* 0x00027c0001177983 */ /* 0x000ee80000300800 */
[----:B------:R-:W4:Y:S04]  /*2a390*/  LDL.LU R24, [R1+0x22c] ;  /* 0x00022c0001187983 */ /* 0x000f280000300800 */
[----:B------:R-:W4:Y:S01]  /*2a3a0*/  LDL.LU R25, [R1+0x2ac] ;  /* 0x0002ac0001197983 */ /* 0x000f220000300800 */
[----:B------:R-:W-:-:S04]  /*2a3b0*/  IADD3 R0, R28, 0x173, RZ ;  /* 0x000001731c007810 */ /* 0x000fc80007ffe0ff */
[----:B------:R-:W-:Y:S02]  /*2a3c0*/  ISETP.LT.AND P5, PT, R0, c[0x0][0x17c], !P0 ;  /* 0x00005f0000007a0c */ /* 0x000fe400047a1270 */
[----:B------:R-:W-:Y:S02]  /*2a3d0*/  IADD3 R0, R28, 0x174, RZ ;  /* 0x000001741c007810 */ /* 0x000fe40007ffe0ff */
[----:B------:R-:W-:Y:S02]  /*2a3e0*/  LEA R6, P6, R8, R2, 0x1 ;  /* 0x0000000208067211 */ /* 0x000fe400078c08ff */
[----:B------:R-:W-:Y:S02]  /*2a3f0*/  ISETP.LT.AND P4, PT, R0, c[0x0][0x17c], !P0 ;  /* 0x00005f0000007a0c */ /* 0x000fe40004781270 */
[C---:B------:R-:W-:Y:S02]  /*2a400*/  IADD3 R9, R8.reuse, c[0x0][0x198], RZ ;  /* 0x0000660008097a10 */ /* 0x040fe40007ffe0ff */
[----:B------:R-:W-:-:S02]  /*2a410*/  LEA.HI.X.SX32 R7, R8, R3, 0x1, P6 ;  /* 0x0000000308077211 */ /* 0x000fc400030f0eff */
[----:B------:R-:W-:-:S04]  /*2a420*/  LEA R4, P6, R9, R2, 0x1 ;  /* 0x0000000209047211 */ /* 0x000fc800078c08ff */
[----:B------:R-:W-:Y:S01]  /*2a430*/  LEA.HI.X.SX32 R5, R9, R3, 0x1, P6 ;  /* 0x0000000309057211 */ /* 0x000fe200030f0eff */
[----:B------:R-:W-:Y:S04]  /*2a440*/  @P5 STG.E.U16 [R6.64], R10 ;  /* 0x0000000a06005986 */ /* 0x000fe8000c101504 */
[----:B------:R0:W-:Y:S01]  /*2a450*/  @P4 STG.E.U16 [R4.64], R19 ;  /* 0x0000001304004986 */ /* 0x0001e2000c101504 */
[----:B------:R-:W-:-:S03]  /*2a460*/  IADD3 R0, R28, 0x175, RZ ;  /* 0x000001751c007810 */ /* 0x000fc60007ffe0ff */
[----:B------:R-:W-:Y:S01]  /*2a470*/  STL [R1+0xdac], R17 ;  /* 0x000dac1101007387 */ /* 0x000fe20000100800 */
[----:B------:R-:W-:Y:S02]  /*2a480*/  ISETP.LT.AND P3, PT, R0, c[0x0][0x17c], !P0 ;  /* 0x00005f0000007a0c */ /* 0x000fe40004761270 */
[----:B0-----:R-:W-:Y:S02]  /*2a490*/  PRMT R5, R19, 0x7632, R5 ;  /* 0x0000763213057816 */ /* 0x001fe40000000005 */
[----:B------:R-:W-:Y:S02]  /*2a4a0*/  IADD3 R8, R9, c[0x0][0x198], RZ ;  /* 0x0000660009087a10 */ /* 0x000fe40007ffe0ff */
[----:B------:R-:W-:Y:S02]  /*2a4b0*/  IADD3 R0, R28, 0x176, RZ ;  /* 0x000001761c007810 */ /* 0x000fe40007ffe0ff */
[----:B------:R-:W-:Y:S02]  /*2a4c0*/  LEA R6, P6, R8, R2, 0x1 ;  /* 0x0000000208067211 */ /* 0x000fe400078c08ff */
[----:B------:R-:W-:-:S02]  /*2a4d0*/  ISETP.LT.AND P2, PT, R0, c[0x0][0x17c], !P0 ;  /* 0x00005f0000007a0c */ /* 0x000fc40004741270 */
[----:B------:R-:W-:Y:S02]  /*2a4e0*/  IADD3 R9, R8, c[0x0][0x198], RZ ;  /* 0x0000660008097a10 */ /* 0x000fe40007ffe0ff */
[----:B------:R-:W-:Y:S02]  /*2a4f0*/  IADD3 R0, R28, 0x177, RZ ;  /* 0x000001771c007810 */ /* 0x000fe40007ffe0ff */
[----:B------:R-:W-:Y:S02]  /*2a500*/  LEA.HI.X.SX32 R7, R8, R3, 0x1, P6 ;  /* 0x0000000308077211 */ /* 0x000fe400030f0eff */
[C---:B------:R-:W-:Y:S02]  /*2a510*/  LEA R8, P6, R9.reuse, R2, 0x1 ;  /* 0x0000000209087211 */ /* 0x040fe400078c08ff */
[----:B------:R-:W-:Y:S02]  /*2a520*/  ISETP.LT.AND P1, PT, R0, c[0x0][0x17c], !P0 ;  /* 0x00005f0000007a0c */ /* 0x000fe40004721270 */
[----:B------:R-:W-:-:S02]  /*2a530*/  IADD3 R10, R9, c[0x0][0x198], RZ ;  /* 0x00006600090a7a10 */ /* 0x000fc40007ffe0ff */
[----:B------:R-:W-:Y:S02]  /*2a540*/  IADD3 R0, R28, 0x178, RZ ;  /* 0x000001781c007810 */ /* 0x000fe40007ffe0ff */
[----:B------:R-:W-:Y:S02]  /*2a550*/  LEA.HI.X.SX32 R9, R9, R3, 0x1, P6 ;  /* 0x0000000309097211 */ /* 0x000fe400030f0eff */
[----:B------:R-:W-:Y:S02]  /*2a560*/  LEA R4, P6, R10, R2, 0x1 ;  /* 0x000000020a047211 */ /* 0x000fe400078c08ff */
[----:B------:R-:W-:Y:S02]  /*2a570*/  ISETP.LT.AND P5, PT, R0, c[0x0][0x17c], !P0 ;  /* 0x00005f0000007a0c */ /* 0x000fe400047a1270 */
[----:B------:R-:W-:Y:S01]  /*2a580*/  IADD3 R12, R10, c[0x0][0x198], RZ ;  /* 0x000066000a0c7a10 */ /* 0x000fe20007ffe0ff */
[----:B------:R0:W-:Y:S01]  /*2a590*/  @P3 STG.E.U16 [R6.64], R5 ;  /* 0x0000000506003986 */ /* 0x0001e2000c101504 */
[----:B------:R-:W-:-:S03]  /*2a5a0*/  IADD3 R0, R28, 0x179, RZ ;  /* 0x000001791c007810 */ /* 0x000fc60007ffe0ff */
[----:B------:R1:W-:Y:S01]  /*2a5b0*/  @P2 STG.E.U16 [R8.64], R11 ;  /* 0x0000000b08002986 */ /* 0x0003e2000c101504 */
[----:B------:R-:W-:Y:S02]  /*2a5c0*/  ISETP.LT.AND P4, PT, R0, c[0x0][0x17c], !P0 ;  /* 0x00005f0000007a0c */ /* 0x000fe40004781270 */
[-C--:B0-----:R-:W-:Y:S02]  /*2a5d0*/  LEA.HI.X.SX32 R5, R10, R3.reuse, 0x1, P6 ;  /* 0x000000030a057211 */ /* 0x081fe400030f0eff */
[C---:B------:R-:W-:Y:S02]  /*2a5e0*/  LEA R14, P6, R12.reuse, R2, 0x1 ;  /* 0x000000020c0e7211 */ /* 0x040fe400078c08ff */
[C---:B------:R-:W-:Y:S02]  /*2a5f0*/  IADD3 R6, R12.reuse, c[0x0][0x198], RZ ;  /* 0x000066000c067a10 */ /* 0x040fe40007ffe0ff */
[----:B-1----:R-:W-:Y:S02]  /*2a600*/  PRMT R9, R11, 0x7632, R9 ;  /* 0x000076320b097816 */ /* 0x002fe40000000009 */
[----:B------:R-:W-:-:S02]  /*2a610*/  LEA.HI.X.SX32 R15, R12, R3, 0x1, P6 ;  /* 0x000000030c0f7211 */ /* 0x000fc400030f0eff */
[C---:B------:R-:W-:Y:S01]  /*2a620*/  LEA R12, P6, R6.reuse, R2, 0x1 ;  /* 0x00000002060c7211 */ /* 0x040fe200078c08ff */
[----:B------:R0:W-:Y:S03]  /*2a630*/  @P1 STG.E.U16 [R4.64], R9 ;  /* 0x0000000904001986 */ /* 0x0001e6000c101504 */
[----:B------:R-:W-:Y:S02]  /*2a640*/  LEA.HI.X.SX32 R13, R6, R3, 0x1, P6 ;  /* 0x00000003060d7211 */ /* 0x000fe400030f0eff */
[----:B------:R-:W-:Y:S02]  /*2a650*/  IADD3 R0, R28, 0x17a, RZ ;  /* 0x0000017a1c007810 */ /* 0x000fe40007ffe0ff */
[----:B------:R-:W-:Y:S02]  /*2a660*/  IADD3 R7, R6, c[0x0][0x198], RZ ;  /* 0x0000660006077a10 */ /* 0x000fe40007ffe0ff */
[----:B------:R-:W-:-:S02]  /*2a670*/  ISETP.LT.AND P3, PT, R0, c[0x0][0x17c], !P0 ;  /* 0x00005f0000007a0c */ /* 0x000fc40004761270 */
[----:B------:R-:W-:Y:S02]  /*2a680*/  IADD3 R0, R28, 0x17b, RZ ;  /* 0x0000017b1c007810 */ /* 0x000fe40007ffe0ff */
[C---:B------:R-:W-:Y:S02]  /*2a690*/  LEA R10, P6, R7.reuse, R2, 0x1 ;  /* 0x00000002070a7211 */ /* 0x040fe400078c08ff */
[C---:B0-----:R-:W-:Y:S02]  /*2a6a0*/  IADD3 R4, R7.reuse, c[0x0][0x198], RZ ;  /* 0x0000660007047a10 */ /* 0x041fe40007ffe0ff */
[----:B------:R-:W-:Y:S02]  /*2a6b0*/  ISETP.LT.AND P2, PT, R0, c[0x0][0x17c], !P0 ;  /* 0x00005f0000007a0c */ /* 0x000fe40004741270 */
[----:B------:R-:W-:Y:S02]  /*2a6c0*/  LEA.HI.X.SX32 R11, R7, R3, 0x1, P6 ;  /* 0x00000003070b7211 */ /* 0x000fe400030f0eff */
[----:B------:R-:W-:-:S02]  /*2a6d0*/  IADD3 R0, R28, 0x17c, RZ ;  /* 0x0000017c1c007810 */ /* 0x000fc40007ffe0ff */
[CC--:B------:R-:W-:Y:S02]  /*2a6e0*/  LEA R6, P6, R4.reuse, R2.reuse, 0x1 ;  /* 0x0000000204067211 */ /* 0x0c0fe400078c08ff */
[----:B------:R-:W-:Y:S02]  /*2a6f0*/  IADD3 R5, R4, c[0x0][0x198], RZ ;  /* 0x0000660004057a10 */ /* 0x000fe40007ffe0ff */
[----:B------:R-:W-:Y:S02]  /*2a700*/  ISETP.LT.AND P1, PT, R0, c[0x0][0x17c], !P0 ;  /* 0x00005f0000007a0c */ /* 0x000fe40004721270 */
[----:B------:R-:W-:Y:S02]  /*2a710*/  LEA.HI.X.SX32 R7, R4, R3, 0x1, P6 ;  /* 0x0000000304077211 */ /* 0x000fe400030f0eff */
[----:B------:R-:W-:Y:S02]  /*2a720*/  LEA R8, P6, R5, R2, 0x1 ;  /* 0x0000000205087211 */ /* 0x000fe400078c08ff */
[----:B------:R-:W-:-:S02]  /*2a730*/  IADD3 R0, R28, 0x17d, RZ ;  /* 0x0000017d1c007810 */ /* 0x000fc40007ffe0ff */
[C---:B------:R-:W-:Y:S02]  /*2a740*/  LEA.HI.X.SX32 R9, R5.reuse, R3, 0x1, P6 ;  /* 0x0000000305097211 */ /* 0x040fe400030f0eff */
[----:B------:R-:W-:-:S04]  /*2a750*/  IADD3 R5, R5, c[0x0][0x198], RZ ;  /* 0x0000660005057a10 */ /* 0x000fc80007ffe0ff */
[----:B------:R-:W-:Y:S01]  /*2a760*/  LEA R4, P6, R5, R2, 0x1 ;  /* 0x0000000205047211 */ /* 0x000fe200078c08ff */
[----:B--2---:R-:W0:Y:S01]  /*2a770*/  LDS.128 R16, [R29] ;  /* 0x000000001d107984 */ /* 0x004e220000000c00 */
[----:B------:R-:W-:-:S03]  /*2a780*/  LOP3.LUT R22, R29, 0x20, RZ, 0x3c, !PT ;  /* 0x000000201d167812 */ /* 0x000fc600078e3cff */
[----:B---3--:R1:W-:Y:S02]  /*2a790*/  @P5 STG.E.U16 [R14.64], R23 ;  /* 0x000000170e005986 */ /* 0x0083e4000c101504 */
[----:B-1----:R-:W-:-:S05]  /*2a7a0*/  PRMT R15, R23, 0x7632, R15 ;  /* 0x00007632170f7816 */ /* 0x002fca000000000f */
[----:B------:R1:W-:Y:S04]  /*2a7b0*/  @P4 STG.E.U16 [R12.64], R15 ;  /* 0x0000000f0c004986 */ /* 0x0003e8000c101504 */
[----:B0-----:R-:W-:Y:S01]  /*2a7c0*/  STL [R1+0x44], R17 ;  /* 0x0000441101007387 */ /* 0x001fe20000100800 */
[----:B-1----:R-:W-:-:S03]  /*2a7d0*/  IMAD.MOV.U32 R15, RZ, RZ, R16 ;  /* 0x000000ffff0f7224 */ /* 0x002fc600078e0010 */
[----:B------:R-:W-:Y:S04]  /*2a7e0*/  STL.64 [R1+0x48], R18 ;  /* 0x0000481201007387 */ /* 0x000fe80000100a00 */
[----:B------:R-:W0:Y:S01]  /*2a7f0*/  LDS.128 R16, [R22] ;  /* 0x0000000016107984 */ /* 0x000e220000000c00 */
[----:B------:R-:W-:-:S03]  /*2a800*/  LOP3.LUT R23, R29, 0x40, RZ, 0x3c, !PT ;  /* 0x000000401d177812 */ /* 0x000fc600078e3cff */
[----:B0-----:R-:W-:Y:S01]  /*2a810*/  STL [R1+0x54], R17 ;  /* 0x0000541101007387 */ /* 0x001fe20000100800 */
[----:B------:R-:W-:-:S03]  /*2a820*/  IMAD.MOV.U32 R14, RZ, RZ, R16 ;  /* 0x000000ffff0e7224 */ /* 0x000fc600078e0010 */
[----:B------:R-:W-:Y:S04]  /*2a830*/  STL.64 [R1+0x58], R18 ;  /* 0x0000581201007387 */ /* 0x000fe80000100a00 */
[----:B------:R-:W0:Y:S01]  /*2a840*/  LDS.128 R16, [R23] ;  /* 0x0000000017107984 */ /* 0x000e220000000c00 */
[----:B------:R-:W-:-:S03]  /*2a850*/  ISETP.LT.AND P5, PT, R0, c[0x0][0x17c], !P0 ;  /* 0x00005f0000007a0c */ /* 0x000fc600047a1270 */
[----:B----4-:R1:W-:Y:S01]  /*2a860*/  @P3 STG.E.U16 [R10.64], R24 ;  /* 0x000000180a003986 */ /* 0x0103e2000c101504 */
[----:B------:R-:W-:-:S04]  /*2a870*/  IADD3 R0, R28, 0x17e, RZ ;  /* 0x0000017e1c007810 */ /* 0x000fc80007ffe0ff */
[----:B------:R-:W-:Y:S02]  /*2a880*/  ISETP.LT.AND P4, PT, R0, c[0x0][0x17c], !P0 ;  /* 0x00005f0000007a0c */ /* 0x000fe40004781270 */
[----:B-1----:R-:W-:Y:S01]  /*2a890*/  PRMT R11, R24, 0x7632, R11 ;  /* 0x00007632180b7816 */ /* 0x002fe2000000000b */
[----:B0-----:R-:W-:Y:S01]  /*2a8a0*/  STL [R1+0x24], R17 ;  /* 0x0000241101007387 */ /* 0x001fe20000100800 */
[----:B------:R-:W-:-:S03]  /*2a8b0*/  IMAD.MOV.U32 R13, RZ, RZ, R16 ;  /* 0x000000ffff0d7224 */ /* 0x000fc600078e0010 */
[----:B------:R-:W-:Y:S04]  /*2a8c0*/  STL.64 [R1+0x28], R18 ;  /* 0x0000281201007387 */ /* 0x000fe80000100a00 */
[----:B------:R-:W0:Y:S01]  /*2a8d0*/  LDS.128 R16, [R26] ;  /* 0x000000001a107984 */ /* 0x000e220000000c00 */
[C---:B------:R-:W-:Y:S02]  /*2a8e0*/  IADD3 R10, R5.reuse, c[0x0][0x198], RZ ;  /* 0x00006600050a7a10 */ /* 0x040fe40007ffe0ff */
[----:B------:R-:W-:Y:S01]  /*2a8f0*/  IADD3 R0, R28, 0x17f, RZ ;  /* 0x0000017f1c007810 */ /* 0x000fe20007ffe0ff */
[----:B------:R1:W-:Y:S01]  /*2a900*/  @P2 STG.E.U16 [R6.64], R11 ;  /* 0x0000000b06002986 */ /* 0x0003e2000c101504 */
[----:B------:R-:W-:-:S03]  /*2a910*/  LEA.HI.X.SX32 R5, R5, R3, 0x1, P6 ;  /* 0x0000000305057211 */ /* 0x000fc600030f0eff */
[----:B------:R2:W-:Y:S01]  /*2a920*/  @P1 STG.E.U16 [R8.64], R25 ;  /* 0x0000001908001986 */ /* 0x0005e2000c101504 */
[----:B------:R-:W-:Y:S02]  /*2a930*/  ISETP.LT.AND P3, PT, R0, c[0x0][0x17c], !P0 ;  /* 0x00005f0000007a0c */ /* 0x000fe40004761270 */
[C---:B-1----:R-:W-:Y:S02]  /*2a940*/  LEA R6, P6, R10.reuse, R2, 0x1 ;  /* 0x000000020a067211 */ /* 0x042fe400078c08ff */
[C---:B------:R-:W-:Y:S02]  /*2a950*/  IADD3 R11, R10.reuse, c[0x0][0x198], RZ ;  /* 0x000066000a0b7a10 */ /* 0x040fe40007ffe0ff */
[----:B--2---:R-:W-:Y:S02]  /*2a960*/  PRMT R9, R25, 0x7632, R9 ;  /* 0x0000763219097816 */ /* 0x004fe40000000009 */
[----:B------:R-:W-:-:S03]  /*2a970*/  LEA.HI.X.SX32 R7, R10, R3, 0x1, P6 ;  /* 0x000000030a077211 */ /* 0x000fc600030f0eff */
[----:B------:R1:W-:Y:S01]  /*2a980*/  @P5 STG.E.U16 [R4.64], R9 ;  /* 0x0000000904005986 */ /* 0x0003e2000c101504 */
[C---:B------:R-:W-:Y:S02]  /*2a990*/  IADD3 R8, R11.reuse, c[0x0][0x198], RZ ;  /* 0x000066000b087a10 */ /* 0x040fe40007ffe0ff */
[----:B------:R-:W-:Y:S02]  /*2a9a0*/  IADD3 R0, R28, 0x180, RZ ;  /* 0x000001801c007810 */ /* 0x000fe40007ffe0ff */
[----:B-1----:R-:W-:-:S04]  /*2a9b0*/  LEA R4, P6, R11, R2, 0x1 ;  /* 0x000000020b047211 */ /* 0x002fc800078c08ff */
[----:B------:R-:W-:Y:S02]  /*2a9c0*/  LEA.HI.X.SX32 R5, R11, R3, 0x1, P6 ;  /* 0x000000030b057211 */ /* 0x000fe400030f0eff */
[----:B------:R-:W-:Y:S01]  /*2a9d0*/  PRMT R11, R27, 0x7632, R11 ;  /* 0x000076321b0b7816 */ /* 0x000fe2000000000b */
[----:B------:R-:W-:Y:S01]  /*2a9e0*/  @P4 STG.E.U16 [R6.64], R27 ;  /* 0x0000001b06004986 */ /* 0x000fe2000c101504 */
[----:B------:R-:W-:-:S03]  /*2a9f0*/  ISETP.LT.AND P2, PT, R0, c[0x0][0x17c], !P0 ;  /* 0x00005f0000007a0c */ /* 0x000fc60004741270 */
[----:B------:R1:W-:Y:S01]  /*2aa00*/  @P3 STG.E.U16 [R4.64], R11 ;  /* 0x0000000b04003986 */ /* 0x0003e2000c101504 */
[----:B------:R-:W-:-:S03]  /*2aa10*/  IADD3 R0, R28, 0x181, RZ ;  /* 0x000001811c007810 */ /* 0x000fc60007ffe0ff */
[----:B0-----:R-:W-:Y:S04]  /*2aa20*/  STL [R1+0x74], R17 ;  /* 0x0000741101007387 */ /* 0x001fe80000100800 */
[----:B------:R-:W-:Y:S01]  /*2aa30*/  STL.64 [R1+0x78], R18 ;  /* 0x0000781201007387 */ /* 0x000fe20000100a00 */
[----:B-1----:R-:W-:-:S03]  /*2aa40*/  IMAD.MOV.U32 R11, RZ, RZ, R16 ;  /* 0x000000ffff0b7224 */ /* 0x002fc600078e0010 */
[----:B------:R-:W0:Y:S01]  /*2aa50*/  LDS.128 R16, [R29+0x2000] ;  /* 0x002000001d107984 */ /* 0x000e220000000c00 */
[----:B------:R-:W-:Y:S02]  /*2aa60*/  ISETP.LT.AND P1, PT, R0, c[0x0][0x17c], !P0 ;  /* 0x00005f0000007a0c */ /* 0x000fe40004721270 */
[----:B------:R-:W-:-:S04]  /*2aa70*/  IADD3 R0, R28, 0x182, RZ ;  /* 0x000001821c007810 */ /* 0x000fc80007ffe0ff */
[----:B------:R-:W-:Y:S02]  /*2aa80*/  ISETP.LT.AND P5, PT, R0, c[0x0][0x17c], !P0 ;  /* 0x00005f0000007a0c */ /* 0x000fe400047a1270 */
[----:B------:R-:W-:Y:S02]  /*2aa90*/  IADD3 R0, R28, 0x183, RZ ;  /* 0x000001831c007810 */ /* 0x000fe40007ffe0ff */
[----:B------:R-:W-:Y:S02]  /*2aaa0*/  LEA R6, P6, R8, R2, 0x1 ;  /* 0x0000000208067211 */ /* 0x000fe400078c08ff */
[----:B------:R-:W-:Y:S02]  /*2aab0*/  ISETP.LT.AND P4, PT, R0, c[0x0][0x17c], !P0 ;  /* 0x00005f0000007a0c */ /* 0x000fe40004781270 */
[----:B------:R-:W-:Y:S02]  /*2aac0*/  IADD3 R0, R28, 0x184, RZ ;  /* 0x000001841c007810 */ /* 0x000fe40007ffe0ff */
[----:B------:R-:W-:-:S02]  /*2aad0*/  LEA.HI.X.SX32 R7, R8, R3, 0x1, P6 ;  /* 0x0000000308077211 */ /* 0x000fc400030f0eff */
[----:B------:R-:W-:Y:S02]  /*2aae0*/  ISETP.LT.AND P3, PT, R0, c[0x0][0x17c], !P0 ;  /* 0x00005f0000007a0c */ /* 0x000fe40004761270 */
[----:B------:R-:W-:Y:S02]  /*2aaf0*/  IADD3 R8, R8, c[0x0][0x198], RZ ;  /* 0x0000660008087a10 */ /* 0x000fe40007ffe0ff */
[----:B------:R-:W-:Y:S01]  /*2ab00*/  IADD3 R0, R28, 0x185, RZ ;  /* 0x000001851c007810 */ /* 0x000fe20007ffe0ff */
[----:B------:R1:W-:Y:S03]  /*2ab10*/  @P2 STG.E.U16 [R6.64], R15 ;  /* 0x0000000f06002986 */ /* 0x0003e6000c101504 */
[----:B------:R-:W-:Y:S02]  /*2ab20*/  ISETP.LT.AND P2, PT, R0, c[0x0][0x17c], !P0 ;  /* 0x00005f0000007a0c */ /* 0x000fe40004741270 */
[----:B------:R-:W-:-:S02]  /*2ab30*/  IADD3 R0, R8, c[0x0][0x198], RZ ;  /* 0x0000660008007a10 */ /* 0x000fc40007ffe0ff */
[----:B------:R-:W-:Y:S02]  /*2ab40*/  PRMT R9, R15, 0x7632, R9 ;  /* 0x000076320f097816 */ /* 0x000fe40000000009 */
[----:B-1----:R-:W-:-:S04]  /*2ab50*/  LEA R6, P6, R8, R2, 0x1 ;  /* 0x0000000208067211 */ /* 0x002fc800078c08ff */
[-C--:B------:R-:W-:Y:S02]  /*2ab60*/  LEA.HI.X.SX32 R7, R8, R3.reuse, 0x1, P6 ;  /* 0x0000000308077211 */ /* 0x080fe400030f0eff */
[CC--:B------:R-:W-:Y:S02]  /*2ab70*/  LEA R4, P6, R0.reuse, R2.reuse, 0x1 ;  /* 0x0000000200047211 */ /* 0x0c0fe400078c08ff */
[C---:B------:R-:W-:Y:S01]  /*2ab80*/  IADD3 R8, R0.reuse, c[0x0][0x198], RZ ;  /* 0x0000660000087a10 */ /* 0x040fe20007ffe0ff */
[----:B------:R1:W-:Y:S01]  /*2ab90*/  @P1 STG.E.U16 [R6.64], R9 ;  /* 0x0000000906001986 */ /* 0x0003e2000c101504 */
[----:B------:R-:W-:Y:S02]  /*2aba0*/  LEA.HI.X.SX32 R5, R0, R3, 0x1, P6 ;  /* 0x0000000300057211 */ /* 0x000fe400030f0eff */
[C---:B------:R-:W-:Y:S01]  /*2abb0*/  IADD3 R0, R8.reuse, c[0x0][0x198], RZ ;  /* 0x0000660008007a10 */ /* 0x040fe20007ffe0ff */
[----:B0-----:R-:W-:Y:S01]  /*2abc0*/  STL [R1+0xa4], R17 ;  /* 0x0000a41101007387 */ /* 0x001fe20000100800 */
[----:B-1----:R-:W-:-:S03]  /*2abd0*/  LEA R6, P6, R8, R2, 0x1 ;  /* 0x0000000208067211 */ /* 0x002fc600078c08ff */
[----:B------:R0:W-:Y:S01]  /*2abe0*/  @P5 STG.E.U16 [R4.64], R14 ;  /* 0x0000000e04005986 */ /* 0x0001e2000c101504 */
[----:B------:R-:W-:-:S03]  /*2abf0*/  LEA.HI.X.SX32 R7, R8, R3, 0x1, P6 ;  /* 0x0000000308077211 */ /* 0x000fc600030f0eff */
[----:B------:R-:W-:Y:S01]  /*2ac00*/  STL.64 [R1+0xa8], R18 ;  /* 0x0000a81201007387 */ /* 0x000fe20000100a00 */
[----:B------:R-:W-:Y:S01]  /*2ac10*/  PRMT R8, R14, 0x7632, R8 ;  /* 0x000076320e087816 */ /* 0x000fe20000000008 */
[----:B0-----:R-:W-:Y:S02]  /*2ac20*/  IMAD.MOV.U32 R14, RZ, RZ, R16 ;  /* 0x000000ffff0e7224 */ /* 0x001fe400078e0010 */
[----:B------:R-:W0:Y:S01]  /*2ac30*/  LDS.128 R16, [R22+0x2000] ;  /* 0x0020000016107984 */ /* 0x000e220000000c00 */
[----:B------:R-:W-:Y:S02]  /*2ac40*/  LEA R4, P6, R0, R2, 0x1 ;  /* 0x0000000200047211 */ /* 0x000fe400078c08ff */
[----:B------:R-:W-:Y:S02]  /*2ac50*/  IADD3 R9, R28, 0x188, RZ ;  /* 0x000001881c097810 */ /* 0x000fe40007ffe0ff */
[----:B------:R-:W-:Y:S01]  /*2ac60*/  LEA.HI.X.SX32 R5, R0, R3, 0x1, P6 ;  /* 0x0000000300057211 */ /* 0x000fe200030f0eff */
[----:B------:R1:W-:Y:S01]  /*2ac70*/  @P4 STG.E.U16 [R6.64], R8 ;  /* 0x0000000806004986 */ /* 0x0003e2000c101504 */
[----:B------:R-:W-:-:S02]  /*2ac80*/  ISETP.LT.AND P4, PT, R9, c[0x0][0x17c], !P0 ;  /* 0x00005f0009007a0c */ /* 0x000fc40004781270 */
[----:B------:R-:W-:Y:S01]  /*2ac90*/  PRMT R9, R13, 0x7632, R9 ;  /* 0x000076320d097816 */ /* 0x000fe20000000009 */
[----:B------:R2:W-:Y:S01]  /*2aca0*/  @P3 STG.E.U16 [R4.64], R13 ;  /* 0x0000000d04003986 */ /* 0x0005e2000c101504 */
[----:B------:R-:W-:Y:S02]  /*2acb0*/  IADD3 R10, R28, 0x186, RZ ;  /* 0x000001861c0a7810 */ /* 0x000fe40007ffe0ff */
[----:B-1----:R-:W-:Y:S01]  /*2acc0*/  IADD3 R7, R0, c[0x0][0x198], RZ ;  /* 0x0000660000077a10 */ /* 0x002fe20007ffe0ff */
[----:B0-----:R-:W-:Y:S01]  /*2acd0*/  STL [R1+0x94], R17 ;  /* 0x0000941101007387 */ /* 0x001fe20000100800 */
[----:B--2---:R-:W-:-:S03]  /*2ace0*/  IMAD.MOV.U32 R13, RZ, RZ, R16 ;  /* 0x000000ffff0d7224 */ /* 0x004fc600078e0010 */
[----:B------:R-:W-:Y:S04]  /*2acf0*/  STL.64 [R1+0x98], R18 ;  /* 0x0000981201007387 */ /* 0x000fe80000100a00 */
[----:B------:R-:W0:Y:S01]  /*2ad00*/  LDS.128 R16, [R23+0x2000] ;  /* 0x0020000017107984 */ /* 0x000e220000000c00 */
[----:B------:R-:W-:Y:S02]  /*2ad10*/  IADD3 R0, R28, 0x189, RZ ;  /* 0x000001891c007810 */ /* 0x000fe40007ffe0ff */
[----:B------:R-:W-:Y:S02]  /*2ad20*/  LEA R6, P6, R7, R2, 0x1 ;  /* 0x0000000207067211 */ /* 0x000fe400078c08ff */
[----:B------:R-:W-:Y:S02]  /*2ad30*/  ISETP.LT.AND P3, PT, R0, c[0x0][0x17c], !P0 ;  /* 0x00005f0000007a0c */ /* 0x000fe40004761270 */
[----:B------:R-:W-:-:S02]  /*2ad40*/  ISETP.LT.AND P1, PT, R10, c[0x0][0x17c], !P0 ;  /* 0x00005f000a007a0c */ /* 0x000fc40004721270 */
[C---:B------:R-:W-:Y:S02]  /*2ad50*/  IADD3 R0, R7.reuse, c[0x0][0x198], RZ ;  /* 0x0000660007007a10 */ /* 0x040fe40007ffe0ff */
[-C--:B------:R-:W-:Y:S02]  /*2ad60*/  LEA.HI.X.SX32 R7, R7, R3.reuse, 0x1, P6 ;  /* 0x0000000307077211 */ /* 0x080fe400030f0eff */
[C---:B------:R-:W-:Y:S02]  /*2ad70*/  LEA R4, P6, R0.reuse, R2, 0x1 ;  /* 0x0000000200047211 */ /* 0x040fe400078c08ff */
[C---:B------:R-:W-:Y:S01]  /*2ad80*/  IADD3 R8, R0.reuse, c[0x0][0x198], RZ ;  /* 0x0000660000087a10 */ /* 0x040fe20007ffe0ff */
[----:B------:R1:W-:Y:S01]  /*2ad90*/  @P2 STG.E.U16 [R6.64], R9 ;  /* 0x0000000906002986 */ /* 0x0003e2000c101504 */
[----:B------:R-:W-:Y:S02]  /*2ada0*/  LEA.HI.X.SX32 R5, R0, R3, 0x1, P6 ;  /* 0x0000000300057211 */ /* 0x000fe400030f0eff */
[----:B------:R-:W-:-:S03]  /*2adb0*/  IADD3 R0, R8, c[0x0][0x198], RZ ;  /* 0x0000660008007a10 */ /* 0x000fc60007ffe0ff */
[----:B------:R2:W-:Y:S01]  /*2adc0*/  @P1 STG.E.U16 [R4.64], R11 ;  /* 0x0000000b04001986 */ /* 0x0005e2000c101504 */
[----:B-1----:R-:W-:Y:S02]  /*2add0*/  IADD3 R7, R28, 0x18b, RZ ;  /* 0x0000018b1c077810 */ /* 0x002fe40007ffe0ff */
[C---:B------:R-:W-:Y:S02]  /*2ade0*/  LEA R6, P6, R8.reuse, R2, 0x1 ;  /* 0x0000000208067211 */ /* 0x040fe400078c08ff */
[----:B------:R-:W-:Y:S02]  /*2adf0*/  ISETP.LT.AND P1, PT, R7, c[0x0][0x17c], !P0 ;  /* 0x00005f0007007a0c */ /* 0x000fe40004721270 */
[----:B------:R-:W-:Y:S02]  /*2ae00*/  LEA.HI.X.SX32 R7, R8, R3, 0x1, P6 ;  /* 0x0000000308077211 */ /* 0x000fe400030f0eff */
[----:B------:R-:W-:Y:S01]  /*2ae10*/  PRMT R8, R11, 0x7632, R8 ;  /* 0x000076320b087816 */ /* 0x000fe20000000008 */
[----:B0-----:R-:W-:Y:S01]  /*2ae20*/  STL [R1+0x84], R17 ;  /* 0x0000841101007387 */ /* 0x001fe20000100800 */
[----:B--2---:R-:W-:-:S03]  /*2ae30*/  IMAD.MOV.U32 R11, RZ, RZ, R16 ;  /* 0x000000ffff0b7224 */ /* 0x004fc600078e0010 */
[----:B------:R-:W-:Y:S04]  /*2ae40*/  STL.64 [R1+0x88], R18 ;  /* 0x0000881201007387 */ /* 0x000fe80000100a00 */
[----:B------:R-:W0:Y:S01]  /*2ae50*/  LDS.128 R16, [R26+0x2000] ;  /* 0x002000001a107984 */ /* 0x000e220000000c00 */
[----:B------:R-:W-:Y:S02]  /*2ae60*/  IADD3 R10, R28, 0x187, RZ ;  /* 0x000001871c0a7810 */ /* 0x000fe40007ffe0ff */
[----:B------:R-:W-:Y:S01]  /*2ae70*/  LEA R4, P6, R0, R2, 0x1 ;  /* 0x0000000200047211 */ /* 0x000fe200078c08ff */
[----:B------:R-:W-:Y:S01]  /*2ae80*/  LDS.128 R24, [R26+0x4000] ;  /* 0x004000001a187984 */ /* 0x000fe20000000c00 */
[----:B------:R-:W-:Y:S02]  /*2ae90*/  ISETP.LT.AND P5, PT, R10, c[0x0][0x17c], !P0 ;  /* 0x00005f000a007a0c */ /* 0x000fe400047a1270 */
[----:B------:R-:W-:-:S02]  /*2aea0*/  IADD3 R9, R28, 0x18c, RZ ;  /* 0x0000018c1c097810 */ /* 0x000fc40007ffe0ff */
[----:B------:R-:W-:-:S09]  /*2aeb0*/  LEA.HI.X.SX32 R5, R0, R3, 0x1, P6 ;  /* 0x0000000300057211 */ /* 0x000fd200030f0eff */
[----:B------:R-:W-:Y:S01]  /*2aec0*/  @P5 STG.E.U16 [R6.64], R8 ;  /* 0x0000000806005986 */ /* 0x000fe2000c101504 */
[----:B------:R-:W-:Y:S02]  /*2aed0*/  ISETP.LT.AND P5, PT, R9, c[0x0][0x17c], !P0 ;  /* 0x00005f0009007a0c */ /* 0x000fe400047a1270 */
[----:B------:R-:W-:Y:S01]  /*2aee0*/  PRMT R9, R14, 0x7632, R9 ;  /* 0x000076320e097816 */ /* 0x000fe20000000009 */
[----:B------:R1:W-:Y:S04]  /*2aef0*/  @P4 STG.E.U16 [R4.64], R14 ;  /* 0x0000000e04004986 */ /* 0x0003e8000c101504 */
[----:B0-----:R-:W-:Y:S01]  /*2af00*/  STL [R1+0x4], R17 ;  /* 0x0000041101007387 */ /* 0x001fe20000100800 */
[----:B-1----:R-:W-:-:S03]  /*2af10*/  IMAD.MOV.U32 R14, RZ, RZ, R16 ;  /* 0x000000ffff0e7224 */ /* 0x002fc600078e0010 */
[----:B------:R-:W-:Y:S04]  /*2af20*/  STL.64 [R1+0x8], R18 ;  /* 0x0000081201007387 */ /* 0x000fe80000100a00 */
[----:B------:R-:W0:Y:S01]  /*2af30*/  LDS.128 R16, [R29+0x4000] ;  /* 0x004000001d107984 */ /* 0x000e220000000c00 */
[----:B------:R-:W-:Y:S02]  /*2af40*/  IADD3 R7, R0, c[0x0][0x198], RZ ;  /* 0x0000660000077a10 */ /* 0x000fe40007ffe0ff */
[C---:B------:R-:W-:Y:S02]  /*2af50*/  IADD3 R0, R28.reuse, 0x18d, RZ ;  /* 0x0000018d1c007810 */ /* 0x040fe40007ffe0ff */
[----:B------:R-:W-:Y:S02]  /*2af60*/  IADD3 R10, R28, 0x18a, RZ ;  /* 0x0000018a1c0a7810 */ /* 0x000fe40007ffe0ff */
[----:B------:R-:W-:-:S02]  /*2af70*/  LEA R6, P6, R7, R2, 0x1 ;  /* 0x0000000207067211 */ /* 0x000fc400078c08ff */
[----:B------:R-:W-:Y:S02]  /*2af80*/  ISETP.LT.AND P4, PT, R0, c[0x0][0x17c], !P0 ;  /* 0x00005f0000007a0c */ /* 0x000fe40004781270 */
[----:B------:R-:W-:Y:S02]  /*2af90*/  ISETP.LT.AND P2, PT, R10, c[0x0][0x17c], !P0 ;  /* 0x00005f000a007a0c */ /* 0x000fe40004741270 */
[C---:B------:R-:W-:Y:S02]  /*2afa0*/  IADD3 R0, R7.reuse, c[0x0][0x198], RZ ;  /* 0x0000660007007a10 */ /* 0x040fe40007ffe0ff */
[-C--:B------:R-:W-:Y:S02]  /*2afb0*/  LEA.HI.X.SX32 R7, R7, R3.reuse, 0x1, P6 ;  /* 0x0000000307077211 */ /* 0x080fe400030f0eff */
[C---:B------:R-:W-:Y:S02]  /*2afc0*/  LEA R4, P6, R0.reuse, R2, 0x1 ;  /* 0x0000000200047211 */ /* 0x040fe400078c08ff */
[C---:B------:R-:W-:Y:S01]  /*2afd0*/  IADD3 R8, R0.reuse, c[0x0][0x198], RZ ;  /* 0x0000660000087a10 */ /* 0x040fe20007ffe0ff */
[----:B------:R1:W-:Y:S01]  /*2afe0*/  @P3 STG.E.U16 [R6.64], R9 ;  /* 0x0000000906003986 */ /* 0x0003e2000c101504 */
[----:B------:R-:W-:-:S02]  /*2aff0*/  LEA.HI.X.SX32 R5, R0, R3, 0x1, P6 ;  /* 0x0000000300057211 */ /* 0x000fc400030f0eff */
        /* <DEDUP_REMOVED lines=11> */
[----:B------:R-:W-:Y:S02]  /*2b0b0*/  LEA R4, P6, R0, R2, 0x1 ;  /* 0x0000000200047211 */ /* 0x000fe400078c08ff */
[----:B------:R-:W-:Y:S02]  /*2b0c0*/  IADD3 R9, R28, 0x190, RZ ;  /* 0x000001901c097810 */ /* 0x000fe40007ffe0ff */
[----:B------:R-:W-:Y:S01]  /*2b0d0*/  LEA.HI.X.SX32 R5, R0, R3, 0x1, P6 ;  /* 0x0000000300057211 */ /* 0x000fe200030f0eff */
[----:B------:R-:W-:Y:S01]  /*2b0e0*/  @P1 STG.E.U16 [R6.64], R8 ;  /* 0x0000000806001986 */ /* 0x000fe2000c101504 */
[----:B------:R-:W-:-:S02]  /*2b0f0*/  ISETP.LT.AND P1, PT, R9, c[0x0][0x17c], !P0 ;  /* 0x00005f0009007a0c */ /* 0x000fc40004721270 */
[----:B------:R-:W-:Y:S01]  /*2b100*/  PRMT R9, R11, 0x7632, R9 ;  /* 0x000076320b097816 */ /* 0x000fe20000000009 */
[----:B------:R1:W-:Y:S04]  /*2b110*/  @P5 STG.E.U16 [R4.64], R11 ;  /* 0x0000000b04005986 */ /* 0x0003e8000c101504 */
[----:B0-----:R-:W-:Y:S01]  /*2b120*/  STL [R1+0x34], R17 ;  /* 0x0000341101007387 */ /* 0x001fe20000100800 */
[----:B-1----:R-:W-:-:S03]  /*2b130*/  IMAD.MOV.U32 R11, RZ, RZ, R16 ;  /* 0x000000ffff0b7224 */ /* 0x002fc600078e0010 */
[----:B------:R-:W-:Y:S04]  /*2b140*/  STL.64 [R1+0x38], R18 ;  /* 0x0000381201007387 */ /* 0x000fe80000100a00 */
[----:B------:R-:W0:Y:S04]  /*2b150*/  LDS.128 R16, [R23+0x4000] ;  /* 0x0040000017107984 */ /* 0x000e280000000c00 */
[----:B0-----:R0:W-:Y:S04]  /*2b160*/  STL [R1+0x14], R17 ;  /* 0x0000141101007387 */ /* 0x0011e80000100800 */
[----:B------:R-:W-:Y:S04]  /*2b170*/  STL.64 [R1+0x18], R18 ;  /* 0x0000181201007387 */ /* 0x000fe80000100a00 */
[----:B0-----:R-:W2:Y:S01]  /*2b180*/  LDL.LU R17, [R1+0xdac] ;  /* 0x000dac0001117983 */ /* 0x001ea20000300800 */
[----:B------:R-:W-:-:S02]  /*2b190*/  IADD3 R6, R0, c[0x0][0x198], RZ ;  /* 0x0000660000067a10 */ /* 0x000fc40007ffe0ff */
[C---:B------:R-:W-:Y:S02]  /*2b1a0*/  IADD3 R0, R28.reuse, 0x191, RZ ;  /* 0x000001911c007810 */ /* 0x040fe40007ffe0ff */
[----:B------:R-:W-:Y:S02]  /*2b1b0*/  IADD3 R10, R28, 0x18e, RZ ;  /* 0x0000018e1c0a7810 */ /* 0x000fe40007ffe0ff */
[----:B------:R-:W-:Y:S02]  /*2b1c0*/  LEA R4, P6, R6, R2, 0x1 ;  /* 0x0000000206047211 */ /* 0x000fe400078c08ff */
[----:B------:R-:W-:Y:S02]  /*2b1d0*/  ISETP.LT.AND P5, PT, R0, c[0x0][0x17c], !P0 ;  /* 0x00005f0000007a0c */ /* 0x000fe400047a1270 */
[----:B------:R-:W-:Y:S02]  /*2b1e0*/  ISETP.LT.AND P3, PT, R10, c[0x0][0x17c], !P0 ;  /* 0x00005f000a007a0c */ /* 0x000fe40004761270 */
[----:B------:R-:W-:-:S02]  /*2b1f0*/  IADD3 R0, R6, c[0x0][0x198], RZ ;  /* 0x0000660006007a10 */ /* 0x000fc40007ffe0ff */
[-C--:B------:R-:W-:Y:S02]  /*2b200*/  LEA.HI.X.SX32 R5, R6, R3.reuse, 0x1, P6 ;  /* 0x0000000306057211 */ /* 0x080fe400030f0eff */
[C---:B------:R-:W-:Y:S02]  /*2b210*/  LEA R6, P6, R0.reuse, R2, 0x1 ;  /* 0x0000000200067211 */ /* 0x040fe400078c08ff */
[C---:B------:R-:W-:Y:S01]  /*2b220*/  IADD3 R8, R0.reuse, c[0x0][0x198], RZ ;  /* 0x0000660000087a10 */ /* 0x040fe20007ffe0ff */
[----:B------:R0:W-:Y:S01]  /*2b230*/  @P4 STG.E.U16 [R4.64], R9 ;  /* 0x0000000904004986 */ /* 0x0001e2000c101504 */
[----:B------:R-:W-:Y:S02]  /*2b240*/  LEA.HI.X.SX32 R7, R0, R3, 0x1, P6 ;  /* 0x0000000300077211 */ /* 0x000fe400030f0eff */
[----:B------:R-:W-:-:S03]  /*2b250*/  IADD3 R0, R8, c[0x0][0x198], RZ ;  /* 0x0000660008007a10 */ /* 0x000fc60007ffe0ff */
[----:B------:R1:W-:Y:S01]  /*2b260*/  @P3 STG.E.U16 [R6.64], R14 ;  /* 0x0000000e06003986 */ /* 0x0003e2000c101504 */
[----:B0-----:R-:W-:Y:S02]  /*2b270*/  IADD3 R5, R28, 0x193, RZ ;  /* 0x000001931c057810 */ /* 0x001fe40007ffe0ff */
[CC--:B------:R-:W-:Y:S02]  /*2b280*/  LEA R4, P6, R8.reuse, R2.reuse, 0x1 ;  /* 0x0000000208047211 */ /* 0x0c0fe400078c08ff */
[----:B------:R-:W-:Y:S02]  /*2b290*/  ISETP.LT.AND P3, PT, R5, c[0x0][0x17c], !P0 ;  /* 0x00005f0005007a0c */ /* 0x000fe40004761270 */
[----:B------:R-:W-:Y:S02]  /*2b2a0*/  LEA.HI.X.SX32 R5, R8, R3, 0x1, P6 ;  /* 0x0000000308057211 */ /* 0x000fe400030f0eff */
[----:B------:R-:W-:Y:S02]  /*2b2b0*/  PRMT R8, R14, 0x7632, R8 ;  /* 0x000076320e087816 */ /* 0x000fe40000000008 */
[----:B-1----:R-:W-:-:S03]  /*2b2c0*/  LEA R6, P6, R0, R2, 0x1 ;  /* 0x0000000200067211 */ /* 0x002fc600078c08ff */
[----:B------:R0:W-:Y:S01]  /*2b2d0*/  @P2 STG.E.U16 [R4.64], R8 ;  /* 0x0000000804002986 */ /* 0x0001e2000c101504 */
[----:B------:R-:W-:Y:S02]  /*2b2e0*/  LEA.HI.X.SX32 R7, R0, R3, 0x1, P6 ;  /* 0x0000000300077211 */ /* 0x000fe400030f0eff */
[----:B------:R-:W-:-:S03]  /*2b2f0*/  IADD3 R10, R28, 0x192, RZ ;  /* 0x000001921c0a7810 */ /* 0x000fc60007ffe0ff */
[----:B------:R1:W-:Y:S01]  /*2b300*/  @P1 STG.E.U16 [R6.64], R13 ;  /* 0x0000000d06001986 */ /* 0x0003e2000c101504 */
[----:B0-----:R-:W-:Y:S02]  /*2b310*/  IADD3 R4, R0, c[0x0][0x198], RZ ;  /* 0x0000660000047a10 */ /* 0x001fe40007ffe0ff */
[C---:B------:R-:W-:Y:S02]  /*2b320*/  IADD3 R0, R28.reuse, 0x195, RZ ;  /* 0x000001951c007810 */ /* 0x040fe40007ffe0ff */
[----:B------:R-:W-:Y:S02]  /*2b330*/  IADD3 R9, R28, 0x194, RZ ;  /* 0x000001941c097810 */ /* 0x000fe40007ffe0ff */
[----:B-1----:R-:W-:Y:S02]  /*2b340*/  LEA R6, P6, R4, R2, 0x1 ;  /* 0x0000000204067211 */ /* 0x002fe400078c08ff */
[----:B------:R-:W-:Y:S02]  /*2b350*/  ISETP.LT.AND P1, PT, R0, c[0x0][0x17c], !P0 ;  /* 0x00005f0000007a0c */ /* 0x000fe40004721270 */
[----:B------:R-:W-:-:S02]  /*2b360*/  IADD3 R0, R4, c[0x0][0x198], RZ ;  /* 0x0000660004007a10 */ /* 0x000fc40007ffe0ff */
[----:B------:R-:W-:Y:S02]  /*2b370*/  PRMT R8, R13, 0x7632, R8 ;  /* 0x000076320d087816 */ /* 0x000fe40000000008 */
[-C--:B------:R-:W-:Y:S02]  /*2b380*/  LEA.HI.X.SX32 R7, R4, R3.reuse, 0x1, P6 ;  /* 0x0000000304077211 */ /* 0x080fe400030f0eff */
[----:B------:R-:W-:Y:S02]  /*2b390*/  ISETP.LT.AND P4, PT, R10, c[0x0][0x17c], !P0 ;  /* 0x00005f000a007a0c */ /* 0x000fe40004781270 */
[----:B------:R-:W-:Y:S02]  /*2b3a0*/  ISETP.LT.AND P2, PT, R9, c[0x0][0x17c], !P0 ;  /* 0x00005f0009007a0c */ /* 0x000fe40004741270 */
[C---:B------:R-:W-:Y:S02]  /*2b3b0*/  LEA R4, P6, R0.reuse, R2, 0x1 ;  /* 0x0000000200047211 */ /* 0x040fe400078c08ff */
[C---:B------:R-:W-:Y:S01]  /*2b3c0*/  IADD3 R9, R0.reuse, c[0x0][0x198], RZ ;  /* 0x0000660000097a10 */ /* 0x040fe20007ffe0ff */
[----:B------:R0:W-:Y:S01]  /*2b3d0*/  @P5 STG.E.U16 [R6.64], R8 ;  /* 0x0000000806005986 */ /* 0x0001e2000c101504 */
[----:B------:R-:W-:-:S02]  /*2b3e0*/  LEA.HI.X.SX32 R5, R0, R3, 0x1, P6 ;  /* 0x0000000300057211 */ /* 0x000fc400030f0eff */
[----:B------:R-:W-:Y:S02]  /*2b3f0*/  IADD3 R10, R28, 0x196, RZ ;  /* 0x000001961c0a7810 */ /* 0x000fe40007ffe0ff */
[C---:B------:R-:W-:Y:S02]  /*2b400*/  IADD3 R0, R9.reuse, c[0x0][0x198], RZ ;  /* 0x0000660009007a10 */ /* 0x040fe40007ffe0ff */
[----:B------:R-:W-:Y:S02]  /*2b410*/  ISETP.LT.AND P5, PT, R10, c[0x0][0x17c], !P0 ;  /* 0x00005f000a007a0c */ /* 0x000fe400047a1270 */
[----:B0-----:R-:W-:Y:S02]  /*2b420*/  LEA R8, P6, R9, R2, 0x1 ;  /* 0x0000000209087211 */ /* 0x001fe400078c08ff */
[----:B------:R-:W-:Y:S02]  /*2b430*/  PRMT R12, R11, 0x7632, R12 ;  /* 0x000076320b0c7816 */ /* 0x000fe4000000000c */
[----:B------:R-:W-:-:S02]  /*2b440*/  LEA.HI.X.SX32 R9, R9, R3, 0x1, P6 ;  /* 0x0000000309097211 */ /* 0x000fc400030f0eff */
[CC--:B------:R-:W-:Y:S01]  /*2b450*/  LEA R10, P6, R0.reuse, R2.reuse, 0x1 ;  /* 0x00000002000a7211 */ /* 0x0c0fe200078c08ff */
[----:B------:R0:W-:Y:S04]  /*2b460*/  @P4 STG.E.U16 [R4.64], R11 ;  /* 0x0000000b04004986 */ /* 0x0001e8000c101504 */
[----:B------:R1:W-:Y:S01]  /*2b470*/  @P3 STG.E.U16 [R8.64], R12 ;  /* 0x0000000c08003986 */ /* 0x0003e2000c101504 */
[C---:B0-----:R-:W-:Y:S02]  /*2b480*/  LEA.HI.X.SX32 R11, R0.reuse, R3, 0x1, P6 ;  /* 0x00000003000b7211 */ /* 0x041fe400030f0eff */
[----:B-1----:R-:W-:Y:S02]  /*2b490*/  IADD3 R8, R0, c[0x0][0x198], RZ ;  /* 0x0000660000087a10 */ /* 0x002fe40007ffe0ff */
[----:B------:R-:W-:Y:S01]  /*2b4a0*/  IADD3 R0, R28, 0x199, RZ ;  /* 0x000001991c007810 */ /* 0x000fe20007ffe0ff */
[----:B------:R-:W-:Y:S01]  /*2b4b0*/  @P2 STG.E.U16 [R10.64], R16 ;  /* 0x000000100a002986 */ /* 0x000fe2000c101504 */
[----:B------:R-:W-:-:S02]  /*2b4c0*/  LEA R14, P6, R8, R2, 0x1 ;  /* 0x00000002080e7211 */ /* 0x000fc400078c08ff */
[----:B------:R-:W-:Y:S02]  /*2b4d0*/  ISETP.LT.AND P2, PT, R0, c[0x0][0x17c], !P0 ;  /* 0x00005f0000007a0c */ /* 0x000fe40004741270 */
[----:B------:R-:W-:Y:S02]  /*2b4e0*/  IADD3 R0, R8, c[0x0][0x198], RZ ;  /* 0x0000660008007a10 */ /* 0x000fe40007ffe0ff */
[----:B------:R-:W-:Y:S02]  /*2b4f0*/  IADD3 R13, R28, 0x198, RZ ;  /* 0x000001981c0d7810 */ /* 0x000fe40007ffe0ff */
[----:B------:R-:W-:Y:S02]  /*2b500*/  LEA.HI.X.SX32 R15, R8, R3, 0x1, P6 ;  /* 0x00000003080f7211 */ /* 0x000fe400030f0eff */
[----:B------:R-:W-:Y:S01]  /*2b510*/  LEA R12, P6, R0, R2, 0x1 ;  /* 0x00000002000c7211 */ /* 0x000fe200078c08ff */
[----:B------:R-:W-:Y:S01]  /*2b520*/  LDS.128 R8, [R22+0x6000] ;  /* 0x0060000016087984 */ /* 0x000fe20000000c00 */
[----:B------:R-:W-:-:S02]  /*2b530*/  ISETP.LT.AND P3, PT, R13, c[0x0][0x17c], !P0 ;  /* 0x00005f000d007a0c */ /* 0x000fc40004761270 */
[----:B------:R-:W-:Y:S02]  /*2b540*/  LEA.HI.X.SX32 R13, R0, R3, 0x1, P6 ;  /* 0x00000003000d7211 */ /* 0x000fe400030f0eff */
[----:B------:R-:W-:-:S04]  /*2b550*/  IADD3 R6, R28, 0x197, RZ ;  /* 0x000001971c067810 */ /* 0x000fc80007ffe0ff */
[----:B------:R-:W-:Y:S02]  /*2b560*/  ISETP.LT.AND P4, PT, R6, c[0x0][0x17c], !P0 ;  /* 0x00005f0006007a0c */ /* 0x000fe40004781270 */
[----:B------:R-:W0:Y:S01]  /*2b570*/  LDS.128 R4, [R29+0x6000] ;  /* 0x006000001d047984 */ /* 0x000e220000000c00 */
[----:B------:R-:W-:Y:S02]  /*2b580*/  IADD3 R18, R28, 0x19a, RZ ;  /* 0x0000019a1c127810 */ /* 0x000fe40007ffe0ff */
[----:B--2---:R-:W-:-:S05]  /*2b590*/  PRMT R17, R16, 0x7632, R17 ;  /* 0x0000763210117816 */ /* 0x004fca0000000011 */
[----:B------:R1:W-:Y:S04]  /*2b5a0*/  @P1 STG.E.U16 [R14.64], R17 ;  /* 0x000000110e001986 */ /* 0x0003e8000c101504 */
[----:B------:R-:W-:Y:S01]  /*2b5b0*/  @P5 STG.E.U16 [R12.64], R24 ;  /* 0x000000180c005986 */ /* 0x000fe2000c101504 */
[----:B-1----:R-:W-:-:S04]  /*2b5c0*/  IADD3 R14, R28, 0x19b, RZ ;  /* 0x0000019b1c0e7810 */ /* 0x002fc80007ffe0ff */
[----:B------:R-:W-:Y:S02]  /*2b5d0*/  ISETP.LT.AND P5, PT, R14, c[0x0][0x17c], !P0 ;  /* 0x00005f000e007a0c */ /* 0x000fe400047a1270 */
[----:B------:R1:W2:Y:S04]  /*2b5e0*/  LDS.128 R12, [R23+0x6000] ;  /* 0x00600000170c7984 */ /* 0x0002a80000000c00 */
[----:B-1----:R-:W1:Y:S01]  /*2b5f0*/  S2R R23, SR_TID.X ;  /* 0x0000000000177919 */ /* 0x002e620000002100 */
[----:B------:R-:W-:Y:S02]  /*2b600*/  IADD3 R16, R0, c[0x0][0x198], RZ ;  /* 0x0000660000107a10 */ /* 0x000fe40007ffe0ff */
[----:B------:R-:W-:Y:S02]  /*2b610*/  ISETP.LT.AND P1, PT, R18, c[0x0][0x17c], !P0 ;  /* 0x00005f0012007a0c */ /* 0x000fe40004721270 */
[----:B------:R-:W-:-:S02]  /*2b620*/  LEA R18, P6, R16, R2, 0x1 ;  /* 0x0000000210127211 */ /* 0x000fc400078c08ff */
[C---:B------:R-:W-:Y:S02]  /*2b630*/  IADD3 R0, R16.reuse, c[0x0][0x198], RZ ;  /* 0x0000660010007a10 */ /* 0x040fe40007ffe0ff */
[-C--:B------:R-:W-:Y:S02]  /*2b640*/  LEA.HI.X.SX32 R19, R16, R3.reuse, 0x1, P6 ;  /* 0x0000000310137211 */ /* 0x080fe400030f0eff */
[----:B------:R-:W-:Y:S02]  /*2b650*/  LEA R16, P6, R0, R2, 0x1 ;  /* 0x0000000200107211 */ /* 0x000fe400078c08ff */
[----:B------:R-:W-:Y:S02]  /*2b660*/  PRMT R24, R24, 0x7632, R24 ;  /* 0x0000763218187816 */ /* 0x000fe40000000018 */
[----:B------:R-:W-:Y:S01]  /*2b670*/  LEA.HI.X.SX32 R17, R0, R3, 0x1, P6 ;  /* 0x0000000300117211 */ /* 0x000fe200030f0eff */
[C---:B-1----:R-:W-:Y:S01]  /*2b680*/  IMAD.SHL.U32 R29, R23.reuse, 0x4000, RZ ;  /* 0x00004000171d7824 */ /* 0x042fe200078e00ff */
[----:B------:R-:W-:-:S04]  /*2b690*/  LOP3.LUT R21, R23, 0x1ff, RZ, 0xc0, !PT ;  /* 0x000001ff17157812 */ /* 0x000fc800078ec0ff */
[----:B------:R-:W-:Y:S02]  /*2b6a0*/  LOP3.LUT R29, R29, 0x18000, RZ, 0xc0, !PT ;  /* 0x000180001d1d7812 */ /* 0x000fe400078ec0ff */
[----:B------:R-:W-:-:S03]  /*2b6b0*/  IADD3 R0, R0, c[0x0][0x198], RZ ;  /* 0x0000660000007a10 */ /* 0x000fc60007ffe0ff */
[----:B------:R-:W-:Y:S01]  /*2b6c0*/  IMAD R29, R21, 0x10, R29 ;  /* 0x00000010151d7824 */ /* 0x000fe200078e021d */
[C---:B------:R-:W-:Y:S01]  /*2b6d0*/  LEA R22, P6, R0.reuse, R2, 0x1 ;  /* 0x0000000200167211 */ /* 0x040fe200078c08ff */
[----:B------:R1:W-:Y:S03]  /*2b6e0*/  @P4 STG.E.U16 [R18.64], R24 ;  /* 0x0000001812004986 */ /* 0x0003e6000c101504 */
[----:B------:R-:W-:Y:S02]  /*2b6f0*/  LOP3.LUT R29, R29, 0x60, RZ, 0x3c, !PT ;  /* 0x000000601d1d7812 */ /* 0x000fe400078e3cff */
[----:B------:R-:W-:Y:S01]  /*2b700*/  LEA.HI.X.SX32 R23, R0, R3, 0x1, P6 ;  /* 0x0000000300177211 */ /* 0x000fe200030f0eff */
[----:B0-----:R-:W-:Y:S01]  /*2b710*/  @P3 STG.E.U16 [R16.64], R4 ;  /* 0x0000000410003986 */ /* 0x001fe2000c101504 */
[----:B-1----:R-:W-:Y:S02]  /*2b720*/  IADD3 R18, R28, 0x19d, RZ ;  /* 0x0000019d1c127810 */ /* 0x002fe40007ffe0ff */
[----:B------:R-:W-:-:S02]  /*2b730*/  PRMT R24, R4, 0x7632, R24 ;  /* 0x0000763204187816 */ /* 0x000fc40000000018 */
[----:B------:R-:W-:Y:S02]  /*2b740*/  ISETP.LT.AND P3, PT, R18, c[0x0][0x17c], !P0 ;  /* 0x00005f0012007a0c */ /* 0x000fe40004761270 */
[----:B------:R0:W1:Y:S04]  /*2b750*/  LDS.128 R16, [R29+0x6000] ;  /* 0x006000001d107984 */ /* 0x0000680000000c00 */
[----:B------:R3:W-:Y:S04]  /*2b760*/  @P2 STG.E.U16 [R22.64], R24 ;  /* 0x0000001816002986 */ /* 0x0007e8000c101504 */
[----:B0-----:R-:W4:Y:S04]  /*2b770*/  LDL.LU R29, [R1+0x54] ;  /* 0x00005400011d7983 */ /* 0x001f280000300800 */
[----:B---3--:R-:W3:Y:S01]  /*2b780*/  LDL.LU R24, [R1+0x44] ;  /* 0x0000440001187983 */ /* 0x008ee20000300800 */
[----:B------:R-:W-:-:S02]  /*2b790*/  IADD3 R20, R28, 0x19c, RZ ;  /* 0x0000019c1c147810 */ /* 0x000fc40007ffe0ff */
[----:B------:R-:W-:Y:S02]  /*2b7a0*/  IADD3 R21, R0, c[0x0][0x198], RZ ;  /* 0x0000660000157a10 */ /* 0x000fe40007ffe0ff */
[----:B------:R-:W-:Y:S02]  /*2b7b0*/  ISETP.LT.AND P4, PT, R20, c[0x0][0x17c], !P0 ;  /* 0x00005f0014007a0c */ /* 0x000fe40004781270 */
[C---:B------:R-:W-:Y:S02]  /*2b7c0*/  LEA R20, P6, R21.reuse, R2, 0x1 ;  /* 0x0000000215147211 */ /* 0x040fe400078c08ff */
[C---:B------:R-:W-:Y:S02]  /*2b7d0*/  IADD3 R0, R21.reuse, c[0x0][0x198], RZ ;  /* 0x0000660015007a10 */ /* 0x040fe40007ffe0ff */
[----:B------:R-:W-:Y:S02]  /*2b7e0*/  LEA.HI.X.SX32 R21, R21, R3, 0x1, P6 ;  /* 0x0000000315157211 */ /* 0x000fe400030f0eff */
[----:B------:R-:W-:-:S02]  /*2b7f0*/  IADD3 R4, R28, 0x19e, RZ ;  /* 0x0000019e1c047810 */ /* 0x000fc40007ffe0ff */
[----:B------:R-:W-:Y:S01]  /*2b800*/  LEA R22, P6, R0, R2, 0x1 ;  /* 0x0000000200167211 */ /* 0x000fe200078c08ff */
[----:B------:R0:W-:Y:S01]  /*2b810*/  @P1 STG.E.U16 [R20.64], R8 ;  /* 0x0000000814001986 */ /* 0x0001e2000c101504 */
[----:B------:R-:W-:Y:S02]  /*2b820*/  ISETP.LT.AND P2, PT, R4, c[0x0][0x17c], !P0 ;  /* 0x00005f0004007a0c */ /* 0x000fe40004741270 */
[C---:B------:R-:W-:Y:S02]  /*2b830*/  LEA.HI.X.SX32 R23, R0.reuse, R3, 0x1, P6 ;  /* 0x0000000300177211 */ /* 0x040fe400030f0eff */
[----:B------:R-:W-:Y:S02]  /*2b840*/  IADD3 R4, R0, c[0x0][0x198], RZ ;  /* 0x0000660000047a10 */ /* 0x000fe40007ffe0ff */
[----:B0-----:R-:W-:Y:S02]  /*2b850*/  IADD3 R20, R28, 0x19f, RZ ;  /* 0x0000019f1c147810 */ /* 0x001fe40007ffe0ff */
[----:B------:R-:W-:-:S02]  /*2b860*/  PRMT R8, R8, 0x7632, R8 ;  /* 0x0000763208087816 */ /* 0x000fc40000000008 */
[----:B------:R-:W-:Y:S02]  /*2b870*/  ISETP.LT.AND P1, PT, R20, c[0x0][0x17c], !P0 ;  /* 0x00005f0014007a0c */ /* 0x000fe40004721270 */
[----:B------:R-:W-:Y:S01]  /*2b880*/  LEA R20, P6, R4, R2, 0x1 ;  /* 0x0000000204147211 */ /* 0x000fe200078c08ff */
[----:B------:R0:W-:Y:S01]  /*2b890*/  @P5 STG.E.U16 [R22.64], R8 ;  /* 0x0000000816005986 */ /* 0x0001e2000c101504 */
[----:B------:R-:W-:Y:S02]  /*2b8a0*/  IADD3 R0, R28, 0x1a0, RZ ;  /* 0x000001a01c007810 */ /* 0x000fe40007ffe0ff */
[----:B------:R-:W-:Y:S02]  /*2b8b0*/  LEA.HI.X.SX32 R21, R4, R3, 0x1, P6 ;  /* 0x0000000304157211 */ /* 0x000fe400030f0eff */
[----:B------:R-:W-:Y:S02]  /*2b8c0*/  ISETP.LT.AND P5, PT, R0, c[0x0][0x17c], !P0 ;  /* 0x00005f0000007a0c */ /* 0x000fe400047a1270 */
[----:B0-----:R-:W-:-:S02]  /*2b8d0*/  IADD3 R8, R4, c[0x0][0x198], RZ ;  /* 0x0000660004087a10 */ /* 0x001fc40007ffe0ff */
[----:B------:R-:W-:Y:S02]  /*2b8e0*/  IADD3 R4, R28, 0x1a1, RZ ;  /* 0x000001a11c047810 */ /* 0x000fe40007ffe0ff */
[C---:B------:R-:W-:Y:S02]  /*2b8f0*/  LEA R22, P6, R8.reuse, R2, 0x1 ;  /* 0x0000000208167211 */ /* 0x040fe400078c08ff */
[C---:B------:R-:W-:Y:S01]  /*2b900*/  IADD3 R0, R8.reuse, c[0x0][0x198], RZ ;  /* 0x0000660008007a10 */ /* 0x040fe20007ffe0ff */
[----:B--2---:R0:W-:Y:S01]  /*2b910*/  @P4 STG.E.U16 [R20.64], R12 ;  /* 0x0000000c14004986 */ /* 0x0041e2000c101504 */
[----:B------:R-:W-:Y:S02]  /*2b920*/  LEA.HI.X.SX32 R23, R8, R3, 0x1, P6 ;  /* 0x0000000308177211 */ /* 0x000fe400030f0eff */
[----:B------:R-:W-:Y:S02]  /*2b930*/  ISETP.LT.AND P4, PT, R4, c[0x0][0x17c], !P0 ;  /* 0x00005f0004007a0c */ /* 0x000fe40004781270 */
[----:B------:R-:W-:-:S02]  /*2b940*/  IADD3 R4, R0, c[0x0][0x198], RZ ;  /* 0x0000660000047a10 */ /* 0x000fc40007ffe0ff */
[----:B0-----:R-:W-:Y:S02]  /*2b950*/  LEA R20, P6, R0, R2, 0x1 ;  /* 0x0000000200147211 */ /* 0x001fe400078c08ff */
[----:B------:R-:W-:Y:S02]  /*2b960*/  PRMT R12, R12, 0x7632, R12 ;  /* 0x000076320c0c7816 */ /* 0x000fe4000000000c */
[----:B------:R-:W-:-:S03]  /*2b970*/  LEA.HI.X.SX32 R21, R0, R3, 0x1, P6 ;  /* 0x0000000300157211 */ /* 0x000fc600030f0eff */
[----:B------:R0:W-:Y:S04]  /*2b980*/  @P3 STG.E.U16 [R22.64], R12 ;  /* 0x0000000c16003986 */ /* 0x0001e8000c101504 */
[----:B-1----:R1:W-:Y:S01]  /*2b990*/  @P2 STG.E.U16 [R20.64], R16 ;  /* 0x0000001014002986 */ /* 0x0023e2000c101504 */
[C---:B------:R-:W-:Y:S02]  /*2b9a0*/  IADD3 R0, R4.reuse, c[0x0][0x198], RZ ;  /* 0x0000660004007a10 */ /* 0x040fe40007ffe0ff */
[----:B0-----:R-:W-:-:S04]  /*2b9b0*/  LEA R22, P6, R4, R2, 0x1 ;  /* 0x0000000204167211 */ /* 0x001fc800078c08ff */
[----:B------:R-:W-:Y:S02]  /*2b9c0*/  LEA.HI.X.SX32 R23, R4, R3, 0x1, P6 ;  /* 0x0000000304177211 */ /* 0x000fe400030f0eff */
[----:B-1----:R-:W-:Y:S02]  /*2b9d0*/  PRMT R16, R16, 0x7632, R16 ;  /* 0x0000763210107816 */ /* 0x002fe40000000010 */
[----:B------:R-:W-:-:S03]  /*2b9e0*/  LEA R20, P6, R0, R2, 0x1 ;  /* 0x0000000200147211 */ /* 0x000fc600078c08ff */
[----:B------:R0:W-:Y:S01]  /*2b9f0*/  @P1 STG.E.U16 [R22.64], R16 ;  /* 0x0000001016001986 */ /* 0x0001e2000c101504 */
[C---:B------:R-:W-:Y:S02]  /*2ba00*/  IADD3 R4, R0.reuse, c[0x0][0x198], RZ ;  /* 0x0000660000047a10 */ /* 0x040fe40007ffe0ff */
[----:B------:R-:W-:Y:S02]  /*2ba10*/  LEA.HI.X.SX32 R21, R0, R3, 0x1, P6 ;  /* 0x0000000300157211 */ /* 0x000fe400030f0eff */
[----:B------:R-:W-:Y:S01]  /*2ba20*/  IADD3 R8, R28, 0x1a2, RZ ;  /* 0x000001a21c087810 */ /* 0x000fe20007ffe0ff */
[----:B0-----:R-:W2:Y:S01]  /*2ba30*/  LDL.LU R16, [R1+0x24] ;  /* 0x0000240001107983 */ /* 0x001ea20000300800 */
[C---:B------:R-:W-:Y:S02]  /*2ba40*/  LEA R22, P6, R4.reuse, R2, 0x1 ;  /* 0x0000000204167211 */ /* 0x040fe400078c08ff */
[----:B------:R-:W-:Y:S02]  /*2ba50*/  IADD3 R0, R4, c[0x0][0x198], RZ ;  /* 0x0000660004007a10 */ /* 0x000fe40007ffe0ff */
[----:B------:R-:W-:-:S02]  /*2ba60*/  ISETP.LT.AND P3, PT, R8, c[0x0][0x17c], !P0 ;  /* 0x00005f0008007a0c */ /* 0x000fc40004761270 */
[----:B------:R-:W-:Y:S02]  /*2ba70*/  LEA.HI.X.SX32 R23, R4, R3, 0x1, P6 ;  /* 0x0000000304177211 */ /* 0x000fe400030f0eff */
[----:B------:R-:W-:Y:S01]  /*2ba80*/  IADD3 R4, R0, c[0x0][0x198], RZ ;  /* 0x0000660000047a10 */ /* 0x000fe20007ffe0ff */
[----:B---3--:R0:W-:Y:S01]  /*2ba90*/  @P5 STG.E.U16 [R20.64], R24 ;  /* 0x0000001814005986 */ /* 0x0081e2000c101504 */
[----:B------:R-:W-:-:S03]  /*2baa0*/  PRMT R12, R24, 0x7632, R12 ;  /* 0x00007632180c7816 */ /* 0x000fc6000000000c */
[----:B0-----:R-:W3:Y:S01]  /*2bab0*/  LDL.LU R24, [R1+0x74] ;  /* 0x0000740001187983 */ /* 0x001ee20000300800 */
[----:B------:R-:W-:-:S03]  /*2bac0*/  LEA R20, P6, R0, R2, 0x1 ;  /* 0x0000000200147211 */ /* 0x000fc600078c08ff */
[----:B------:R0:W-:Y:S01]  /*2bad0*/  @P4 STG.E.U16 [R22.64], R12 ;  /* 0x0000000c16004986 */ /* 0x0001e2000c101504 */
[----:B------:R-:W-:Y:S02]  /*2bae0*/  LEA.HI.X.SX32 R21, R0, R3, 0x1, P6 ;  /* 0x0000000300157211 */ /* 0x000fe400030f0eff */
[----:B------:R-:W-:-:S03]  /*2baf0*/  IADD3 R0, R4, c[0x0][0x198], RZ ;  /* 0x0000660004007a10 */ /* 0x000fc60007ffe0ff */
[----:B----4-:R1:W-:Y:S01]  /*2bb00*/  @P3 STG.E.U16 [R20.64], R29 ;  /* 0x0000001d14003986 */ /* 0x0103e2000c101504 */
[----:B0-----:R-:W-:-:S04]  /*2bb10*/  LEA R22, P6, R4, R2, 0x1 ;  /* 0x0000000204167211 */ /* 0x001fc800078c08ff */
[----:B------:R-:W-:Y:S02]  /*2bb20*/  LEA.HI.X.SX32 R23, R4, R3, 0x1, P6 ;  /* 0x0000000304177211 */ /* 0x000fe400030f0eff */
[----:B------:R-:W-:Y:S02]  /*2bb30*/  PRMT R4, R29, 0x7632, R4 ;  /* 0x000076321d047816 */ /* 0x000fe40000000004 */
[----:B-1----:R-:W4:Y:S01]  /*2bb40*/  LDL.LU R29, [R1+0xa4] ;  /* 0x0000a400011d7983 */ /* 0x002f220000300800 */
[----:B------:R-:W-:-:S04]  /*2bb50*/  IADD3 R8, R28, 0x1a3, RZ ;  /* 0x000001a31c087810 */ /* 0x000fc80007ffe0ff */
[----:B------:R-:W-:Y:S02]  /*2bb60*/  ISETP.LT.AND P2, PT, R8, c[0x0][0x17c], !P0 ;  /* 0x00005f0008007a0c */ /* 0x000fe40004741270 */
[----:B------:R-:W-:-:S04]  /*2bb70*/  IADD3 R8, R28, 0x1a4, RZ ;  /* 0x000001a41c087810 */ /* 0x000fc80007ffe0ff */
[----:B------:R-:W-:Y:S02]  /*2bb80*/  ISETP.LT.AND P1, PT, R8, c[0x0][0x17c], !P0 ;  /* 0x00005f0008007a0c */ /* 0x000fe40004721270 */
[----:B------:R-:W-:Y:S02]  /*2bb90*/  IADD3 R8, R28, 0x1a5, RZ ;  /* 0x000001a51c087810 */ /* 0x000fe40007ffe0ff */
[----:B------:R-:W-:Y:S02]  /*2bba0*/  LEA R20, P6, R0, R2, 0x1 ;  /* 0x0000000200147211 */ /* 0x000fe400078c08ff */
[----:B------:R-:W-:Y:S01]  /*2bbb0*/  ISETP.LT.AND P5, PT, R8, c[0x0][0x17c], !P0 ;  /* 0x00005f0008007a0c */ /* 0x000fe200047a1270 */
[----:B------:R0:W-:Y:S01]  /*2bbc0*/  @P2 STG.E.U16 [R22.64], R4 ;  /* 0x0000000416002986 */ /* 0x0001e2000c101504 */
[----:B------:R-:W-:Y:S02]  /*2bbd0*/  IADD3 R8, R28, 0x1a6, RZ ;  /* 0x000001a61c087810 */ /* 0x000fe40007ffe0ff */
[----:B------:R-:W-:-:S02]  /*2bbe0*/  LEA.HI.X.SX32 R21, R0, R3, 0x1, P6 ;  /* 0x0000000300157211 */ /* 0x000fc400030f0eff */
[----:B------:R-:W-:Y:S02]  /*2bbf0*/  ISETP.LT.AND P4, PT, R8, c[0x0][0x17c], !P0 ;  /* 0x00005f0008007a0c */ /* 0x000fe40004781270 */
[----:B0-----:R-:W-:-:S04]  /*2bc00*/  IADD3 R4, R0, c[0x0][0x198], RZ ;  /* 0x0000660000047a10 */ /* 0x001fc80007ffe0ff */
[C---:B------:R-:W-:Y:S02]  /*2bc10*/  LEA R22, P6, R4.reuse, R2, 0x1 ;  /* 0x0000000204167211 */ /* 0x040fe400078c08ff */
[C---:B------:R-:W-:Y:S02]  /*2bc20*/  IADD3 R0, R4.reuse, c[0x0][0x198], RZ ;  /* 0x0000660004007a10 */ /* 0x040fe40007ffe0ff */
[----:B------:R-:W-:Y:S02]  /*2bc30*/  LEA.HI.X.SX32 R23, R4, R3, 0x1, P6 ;  /* 0x0000000304177211 */ /* 0x000fe400030f0eff */
[----:B------:R-:W-:Y:S02]  /*2bc40*/  IADD3 R4, R0, c[0x0][0x198], RZ ;  /* 0x0000660000047a10 */ /* 0x000fe40007ffe0ff */
[----:B------:R-:W-:-:S04]  /*2bc50*/  IADD3 R8, R28, 0x1a7, RZ ;  /* 0x000001a71c087810 */ /* 0x000fc80007ffe0ff */
[----:B------:R-:W-:Y:S02]  /*2bc60*/  ISETP.LT.AND P3, PT, R8, c[0x0][0x17c], !P0 ;  /* 0x00005f0008007a0c */ /* 0x000fe40004761270 */
[----:B------:R-:W-:-:S04]  /*2bc70*/  IADD3 R8, R28, 0x1a8, RZ ;  /* 0x000001a81c087810 */ /* 0x000fc80007ffe0ff */
[----:B------:R-:W-:Y:S01]  /*2bc80*/  ISETP.LT.AND P2, PT, R8, c[0x0][0x17c], !P0 ;  /* 0x00005f0008007a0c */ /* 0x000fe20004741270 */
[----:B--2---:R0:W-:Y:S01]  /*2bc90*/  @P1 STG.E.U16 [R20.64], R16 ;  /* 0x0000001014001986 */ /* 0x0041e2000c101504 */
[----:B------:R-:W-:-:S05]  /*2bca0*/  PRMT R12, R16, 0x7632, R12 ;  /* 0x00007632100c7816 */ /* 0x000fca000000000c */
[----:B------:R1:W-:Y:S01]  /*2bcb0*/  @P5 STG.E.U16 [R22.64], R12 ;  /* 0x0000000c16005986 */ /* 0x0003e2000c101504 */
[----:B0-----:R-:W-:-:S03]  /*2bcc0*/  LEA R20, P6, R0, R2, 0x1 ;  /* 0x0000000200147211 */ /* 0x001fc600078c08ff */
[----:B------:R-:W2:Y:S01]  /*2bcd0*/  LDL.LU R16, [R1+0x94] ;  /* 0x0000940001107983 */ /* 0x000ea20000300800 */
[-C--:B------:R-:W-:Y:S02]  /*2bce0*/  LEA.HI.X.SX32 R21, R0, R3.reuse, 0x1, P6 ;  /* 0x0000000300157211 */ /* 0x080fe400030f0eff */
[C---:B-1----:R-:W-:Y:S02]  /*2bcf0*/  LEA R22, P6, R4.reuse, R2, 0x1 ;  /* 0x0000000204167211 */ /* 0x042fe400078c08ff */
[C---:B------:R-:W-:Y:S02]  /*2bd00*/  IADD3 R0, R4.reuse, c[0x0][0x198], RZ ;  /* 0x0000660004007a10 */ /* 0x040fe40007ffe0ff */
[----:B------:R-:W-:Y:S01]  /*2bd10*/  LEA.HI.X.SX32 R23, R4, R3, 0x1, P6 ;  /* 0x0000000304177211 */ /* 0x000fe200030f0eff */
[----:B---3--:R0:W-:Y:S01]  /*2bd20*/  @P4 STG.E.U16 [R20.64], R24 ;  /* 0x0000001814004986 */ /* 0x0081e2000c101504 */
[----:B------:R-:W-:-:S03]  /*2bd30*/  PRMT R4, R24, 0x7632, R4 ;  /* 0x0000763218047816 */ /* 0x000fc60000000004 */
[----:B0-----:R-:W3:Y:S01]  /*2bd40*/  LDL.LU R24, [R1+0x84] ;  /* 0x0000840001187983 */ /* 0x001ee20000300800 */
[----:B------:R-:W-:-:S04]  /*2bd50*/  LEA R20, P6, R0, R2, 0x1 ;  /* 0x0000000200147211 */ /* 0x000fc800078c08ff */
[----:B------:R-:W-:Y:S01]  /*2bd60*/  LEA.HI.X.SX32 R21, R0, R3, 0x1, P6 ;  /* 0x0000000300157211 */ /* 0x000fe200030f0eff */
[----:B------:R-:W-:Y:S04]  /*2bd70*/  @P3 STG.E.U16 [R22.64], R4 ;  /* 0x0000000416003986 */ /* 0x000fe8000c101504 */
[----:B----4-:R0:W-:Y:S01]  /*2bd80*/  @P2 STG.E.U16 [R20.64], R29 ;  /* 0x0000001d14002986 */ /* 0x0101e2000c101504 */
[----:B------:R-:W-:-:S03]  /*2bd90*/  PRMT R12, R29, 0x7632, R12 ;  /* 0x000076321d0c7816 */ /* 0x000fc6000000000c */
[----:B0-----:R-:W4:Y:S01]  /*2bda0*/  LDL.LU R29, [R1+0x4] ;  /* 0x00000400011d7983 */ /* 0x001f220000300800 */
[----:B------:R-:W-:Y:S02]  /*2bdb0*/  IADD3 R8, R28, 0x1a9, RZ ;  /* 0x000001a91c087810 */ /* 0x000fe40007ffe0ff */
[----:B------:R-:W-:Y:S02]  /*2bdc0*/  IADD3 R4, R0, c[0x0][0x198], RZ ;  /* 0x0000660000047a10 */ /* 0x000fe40007ffe0ff */
[----:B------:R-:W-:Y:S02]  /*2bdd0*/  ISETP.LT.AND P1, PT, R8, c[0x0][0x17c], !P0 ;  /* 0x00005f0008007a0c */ /* 0x000fe40004721270 */
[----:B------:R-:W-:Y:S02]  /*2bde0*/  IADD3 R8, R28, 0x1aa, RZ ;  /* 0x000001aa1c087810 */ /* 0x000fe40007ffe0ff */
[C---:B------:R-:W-:Y:S02]  /*2bdf0*/  LEA R22, P6, R4.reuse, R2, 0x1 ;  /* 0x0000000204167211 */ /* 0x040fe400078c08ff */
[----:B------:R-:W-:-:S02]  /*2be00*/  IADD3 R0, R4, c[0x0][0x198], RZ ;  /* 0x0000660004007a10 */ /* 0x000fc40007ffe0ff */
[----:B------:R-:W-:Y:S02]  /*2be10*/  ISETP.LT.AND P5, PT, R8, c[0x0][0x17c], !P0 ;  /* 0x00005f0008007a0c */ /* 0x000fe400047a1270 */
[----:B------:R-:W-:Y:S02]  /*2be20*/  IADD3 R8, R28, 0x1ab, RZ ;  /* 0x000001ab1c087810 */ /* 0x000fe40007ffe0ff */
[----:B------:R-:W-:Y:S02]  /*2be30*/  LEA.HI.X.SX32 R23, R4, R3, 0x1, P6 ;  /* 0x0000000304177211 */ /* 0x000fe400030f0eff */
[C---:B------:R-:W-:Y:S02]  /*2be40*/  LEA R20, P6, R0.reuse, R2, 0x1 ;  /* 0x0000000200147211 */ /* 0x040fe400078c08ff */
[----:B------:R-:W-:Y:S02]  /*2be50*/  IADD3 R4, R0, c[0x0][0x198], RZ ;  /* 0x0000660000047a10 */ /* 0x000fe40007ffe0ff */
[----:B------:R-:W-:Y:S01]  /*2be60*/  ISETP.LT.AND P4, PT, R8, c[0x0][0x17c], !P0 ;  /* 0x00005f0008007a0c */ /* 0x000fe20004781270 */
[----:B------:R0:W-:Y:S01]  /*2be70*/  @P1 STG.E.U16 [R22.64], R12 ;  /* 0x0000000c16001986 */ /* 0x0001e2000c101504 */
[----:B------:R-:W-:-:S02]  /*2be80*/  IADD3 R8, R28, 0x1ac, RZ ;  /* 0x000001ac1c087810 */ /* 0x000fc40007ffe0ff */
[----:B------:R-:W-:Y:S02]  /*2be90*/  LEA.HI.X.SX32 R21, R0, R3, 0x1, P6 ;  /* 0x0000000300157211 */ /* 0x000fe400030f0eff */
[----:B------:R-:W-:Y:S02]  /*2bea0*/  ISETP.LT.AND P3, PT, R8, c[0x0][0x17c], !P0 ;  /* 0x00005f0008007a0c */ /* 0x000fe40004761270 */
[C---:B------:R-:W-:Y:S02]  /*2beb0*/  IADD3 R0, R4.reuse, c[0x0][0x198], RZ ;  /* 0x0000660004007a10 */ /* 0x040fe40007ffe0ff */
[----:B0-----:R-:W-:-:S04]  /*2bec0*/  LEA R22, P6, R4, R2, 0x1 ;  /* 0x0000000204167211 */ /* 0x001fc800078c08ff */
[----:B------:R-:W-:Y:S02]  /*2bed0*/  LEA.HI.X.SX32 R23, R4, R3, 0x1, P6 ;  /* 0x0000000304177211 */ /* 0x000fe400030f0eff */
[----:B------:R-:W-:-:S04]  /*2bee0*/  IADD3 R8, R28, 0x1ad, RZ ;  /* 0x000001ad1c087810 */ /* 0x000fc80007ffe0ff */
[----:B------:R-:W-:Y:S02]  /*2bef0*/  ISETP.LT.AND P2, PT, R8, c[0x0][0x17c], !P0 ;  /* 0x00005f0008007a0c */ /* 0x000fe40004741270 */
[----:B------:R-:W-:-:S04]  /*2bf00*/  IADD3 R8, R28, 0x1ae, RZ ;  /* 0x000001ae1c087810 */ /* 0x000fc80007ffe0ff */
[----:B------:R-:W-:Y:S01]  /*2bf10*/  ISETP.LT.AND P1, PT, R8, c[0x0][0x17c], !P0 ;  /* 0x00005f0008007a0c */ /* 0x000fe20004721270 */
[----:B--2---:R0:W-:Y:S01]  /*2bf20*/  @P5 STG.E.U16 [R20.64], R16 ;  /* 0x0000001014005986 */ /* 0x0041e2000c101504 */
[----:B------:R-:W-:-:S05]  /*2bf30*/  PRMT R4, R16, 0x7632, R4 ;  /* 0x0000763210047816 */ /* 0x000fca0000000004 */
[----:B------:R1:W-:Y:S04]  /*2bf40*/  @P4 STG.E.U16 [R22.64], R4 ;  /* 0x0000000416004986 */ /* 0x0003e8000c101504 */
[----:B0-----:R-:W2:Y:S01]  /*2bf50*/  LDL.LU R16, [R1+0x64] ;  /* 0x0000640001107983 */ /* 0x001ea20000300800 */
[----:B------:R-:W-:-:S04]  /*2bf60*/  LEA R20, P6, R0, R2, 0x1 ;  /* 0x0000000200147211 */ /* 0x000fc800078c08ff */
[C---:B------:R-:W-:Y:S02]  /*2bf70*/  LEA.HI.X.SX32 R21, R0.reuse, R3, 0x1, P6 ;  /* 0x0000000300157211 */ /* 0x040fe400030f0eff */
[----:B-1----:R-:W-:-:S04]  /*2bf80*/  IADD3 R4, R0, c[0x0][0x198], RZ ;  /* 0x0000660000047a10 */ /* 0x002fc80007ffe0ff */
[C---:B------:R-:W-:Y:S02]  /*2bf90*/  LEA R22, P6, R4.reuse, R2, 0x1 ;  /* 0x0000000204167211 */ /* 0x040fe400078c08ff */
[C---:B------:R-:W-:Y:S02]  /*2bfa0*/  IADD3 R0, R4.reuse, c[0x0][0x198], RZ ;  /* 0x0000660004007a10 */ /* 0x040fe40007ffe0ff */
[----:B------:R-:W-:Y:S02]  /*2bfb0*/  LEA.HI.X.SX32 R23, R4, R3, 0x1, P6 ;  /* 0x0000000304177211 */ /* 0x000fe400030f0eff */
[----:B------:R-:W-:Y:S01]  /*2bfc0*/  IADD3 R4, R0, c[0x0][0x198], RZ ;  /* 0x0000660000047a10 */ /* 0x000fe20007ffe0ff */
[----:B---3--:R0:W-:Y:S01]  /*2bfd0*/  @P3 STG.E.U16 [R20.64], R24 ;  /* 0x0000001814003986 */ /* 0x0081e2000c101504 */
[----:B------:R-:W-:-:S03]  /*2bfe0*/  PRMT R12, R24, 0x7632, R12 ;  /* 0x00007632180c7816 */ /* 0x000fc6000000000c */
[----:B0-----:R-:W3:Y:S01]  /*2bff0*/  LDL.LU R24, [R1+0x34] ;  /* 0x0000340001187983 */ /* 0x001ee20000300800 */
[----:B------:R-:W-:-:S03]  /*2c000*/  LEA R20, P6, R0, R2, 0x1 ;  /* 0x0000000200147211 */ /* 0x000fc600078c08ff */
[----:B------:R0:W-:Y:S01]  /*2c010*/  @P2 STG.E.U16 [R22.64], R12 ;  /* 0x0000000c16002986 */ /* 0x0001e2000c101504 */
[-C--:B------:R-:W-:Y:S02]  /*2c020*/  LEA.HI.X.SX32 R21, R0, R3.reuse, 0x1, P6 ;  /* 0x0000000300157211 */ /* 0x080fe400030f0eff */
[C---:B------:R-:W-:Y:S02]  /*2c030*/  IADD3 R0, R4.reuse, c[0x0][0x198], RZ ;  /* 0x0000660004007a10 */ /* 0x040fe40007ffe0ff */
[C---:B0-----:R-:W-:Y:S01]  /*2c040*/  LEA R22, P6, R4.reuse, R2, 0x1 ;  /* 0x0000000204167211 */ /* 0x041fe200078c08ff */
[----:B----4-:R0:W-:Y:S03]  /*2c050*/  @P1 STG.E.U16 [R20.64], R29 ;  /* 0x0000001d14001986 */ /* 0x0101e6000c101504 */
[----:B------:R-:W-:Y:S02]  /*2c060*/  LEA.HI.X.SX32 R23, R4, R3, 0x1, P6 ;  /* 0x0000000304177211 */ /* 0x000fe400030f0eff */
[----:B------:R-:W-:-:S02]  /*2c070*/  PRMT R4, R29, 0x7632, R4 ;  /* 0x000076321d047816 */ /* 0x000fc40000000004 */
[----:B0-----:R-:W4:Y:S01]  /*2c080*/  LDL.LU R29, [R1+0x14] ;  /* 0x00001400011d7983 */ /* 0x001f220000300800 */
        /* <DEDUP_REMOVED lines=23> */
[----:B0-----:R-:W-:-:S04]  /*2c200*/  LEA R20, P6, R0, R2, 0x1 ;  /* 0x0000000200147211 */ /* 0x001fc800078c08ff */
[-C--:B------:R-:W-:Y:S02]  /*2c210*/  LEA.HI.X.SX32 R21, R0, R3.reuse, 0x1, P6 ;  /* 0x0000000300157211 */ /* 0x080fe400030f0eff */
[C---:B-1----:R-:W-:Y:S02]  /*2c220*/  LEA R22, P6, R4.reuse, R2, 0x1 ;  /* 0x0000000204167211 */ /* 0x042fe400078c08ff */
[C---:B------:R-:W-:Y:S02]  /*2c230*/  IADD3 R0, R4.reuse, c[0x0][0x198], RZ ;  /* 0x0000660004007a10 */ /* 0x040fe40007ffe0ff */
[----:B------:R-:W-:Y:S01]  /*2c240*/  LEA.HI.X.SX32 R23, R4, R3, 0x1, P6 ;  /* 0x0000000304177211 */ /* 0x000fe200030f0eff */
[----:B---3--:R0:W-:Y:S01]  /*2c250*/  @P2 STG.E.U16 [R20.64], R24 ;  /* 0x0000001814002986 */ /* 0x0081e2000c101504 */
[----:B------:R-:W-:-:S03]  /*2c260*/  PRMT R4, R24, 0x7632, R4 ;  /* 0x0000763218047816 */ /* 0x000fc60000000004 */
[----:B0-----:R-:W2:Y:S01]  /*2c270*/  LDL.LU R24, [R1+0x48] ;  /* 0x0000480001187983 */ /* 0x001ea20000300800 */
[----:B------:R-:W-:-:S04]  /*2c280*/  LEA R20, P6, R0, R2, 0x1 ;  /* 0x0000000200147211 */ /* 0x000fc800078c08ff */
[----:B------:R-:W-:Y:S01]  /*2c290*/  LEA.HI.X.SX32 R21, R0, R3, 0x1, P6 ;  /* 0x0000000300157211 */ /* 0x000fe200030f0eff */
[----:B------:R-:W-:Y:S04]  /*2c2a0*/  @P1 STG.E.U16 [R22.64], R4 ;  /* 0x0000000416001986 */ /* 0x000fe8000c101504 */
[----:B----4-:R0:W-:Y:S01]  /*2c2b0*/  @P5 STG.E.U16 [R20.64], R29 ;  /* 0x0000001d14005986 */ /* 0x0101e2000c101504 */
[----:B------:R-:W-:-:S03]  /*2c2c0*/  PRMT R12, R29, 0x7632, R12 ;  /* 0x000076321d0c7816 */ /* 0x000fc6000000000c */
[----:B0-----:R-:W3:Y:S01]  /*2c2d0*/  LDL.LU R29, [R1+0x58] ;  /* 0x00005800011d7983 */ /* 0x001ee20000300800 */
[----:B------:R-:W-:-:S04]  /*2c2e0*/  IADD3 R8, R28, 0x1b5, RZ ;  /* 0x000001b51c087810 */ /* 0x000fc80007ffe0ff */
[----:B------:R-:W-:Y:S02]  /*2c2f0*/  ISETP.LT.AND P4, PT, R8, c[0x0][0x17c], !P0 ;  /* 0x00005f0008007a0c */ /* 0x000fe40004781270 */
[----:B------:R-:W-:-:S04]  /*2c300*/  IADD3 R8, R28, 0x1b6, RZ ;  /* 0x000001b61c087810 */ /* 0x000fc80007ffe0ff */
[----:B------:R-:W-:Y:S02]  /*2c310*/  ISETP.LT.AND P3, PT, R8, c[0x0][0x17c], !P0 ;  /* 0x00005f0008007a0c */ /* 0x000fe40004761270 */
[----:B------:R-:W-:Y:S02]  /*2c320*/  IADD3 R8, R28, 0x1b7, RZ ;  /* 0x000001b71c087810 */ /* 0x000fe40007ffe0ff */
[----:B------:R-:W-:Y:S02]  /*2c330*/  IADD3 R4, R0, c[0x0][0x198], RZ ;  /* 0x0000660000047a10 */ /* 0x000fe40007ffe0ff */
[----:B------:R-:W-:Y:S02]  /*2c340*/  ISETP.LT.AND P2, PT, R8, c[0x0][0x17c], !P0 ;  /* 0x00005f0008007a0c */ /* 0x000fe40004741270 */
[----:B------:R-:W-:Y:S02]  /*2c350*/  IADD3 R8, R28, 0x1b8, RZ ;  /* 0x000001b81c087810 */ /* 0x000fe40007ffe0ff */
[----:B------:R-:W-:-:S02]  /*2c360*/  LEA R22, P6, R4, R2, 0x1 ;  /* 0x0000000204167211 */ /* 0x000fc400078c08ff */
[----:B------:R-:W-:Y:S02]  /*2c370*/  IADD3 R0, R4, c[0x0][0x198], RZ ;  /* 0x0000660004007a10 */ /* 0x000fe40007ffe0ff */
[----:B------:R-:W-:Y:S02]  /*2c380*/  ISETP.LT.AND P1, PT, R8, c[0x0][0x17c], !P0 ;  /* 0x00005f0008007a0c */ /* 0x000fe40004721270 */
[----:B------:R-:W-:Y:S02]  /*2c390*/  IADD3 R8, R28, 0x1b9, RZ ;  /* 0x000001b91c087810 */ /* 0x000fe40007ffe0ff */
[----:B------:R-:W-:Y:S02]  /*2c3a0*/  LEA.HI.X.SX32 R23, R4, R3, 0x1, P6 ;  /* 0x0000000304177211 */ /* 0x000fe400030f0eff */
[----:B------:R-:W-:Y:S02]  /*2c3b0*/  LEA R20, P6, R0, R2, 0x1 ;  /* 0x0000000200147211 */ /* 0x000fe400078c08ff */
[----:B------:R-:W-:-:S02]  /*2c3c0*/  ISETP.LT.AND P5, PT, R8, c[0x0][0x17c], !P0 ;  /* 0x00005f0008007a0c */ /* 0x000fc400047a1270 */
[----:B------:R-:W-:Y:S02]  /*2c3d0*/  IADD3 R4, R0, c[0x0][0x198], RZ ;  /* 0x0000660000047a10 */ /* 0x000fe40007ffe0ff */
[----:B------:R-:W-:Y:S01]  /*2c3e0*/  IADD3 R8, R28, 0x1ba, RZ ;  /* 0x000001ba1c087810 */ /* 0x000fe20007ffe0ff */
[----:B------:R0:W-:Y:S01]  /*2c3f0*/  @P4 STG.E.U16 [R22.64], R12 ;  /* 0x0000000c16004986 */ /* 0x0001e2000c101504 */
[----:B------:R-:W-:Y:S02]  /*2c400*/  LEA.HI.X.SX32 R21, R0, R3, 0x1, P6 ;  /* 0x0000000300157211 */ /* 0x000fe400030f0eff */
[----:B------:R-:W-:Y:S02]  /*2c410*/  ISETP.LT.AND P4, PT, R8, c[0x0][0x17c], !P0 ;  /* 0x00005f0008007a0c */ /* 0x000fe40004781270 */
[----:B------:R-:W-:Y:S01]  /*2c420*/  IADD3 R0, R4, c[0x0][0x198], RZ ;  /* 0x0000660004007a10 */ /* 0x000fe20007ffe0ff */
[----:B------:R1:W-:Y:S01]  /*2c430*/  @P3 STG.E.U16 [R20.64], R25 ;  /* 0x0000001914003986 */ /* 0x0003e2000c101504 */
[----:B------:R-:W-:-:S02]  /*2c440*/  IADD3 R8, R28, 0x1bb, RZ ;  /* 0x000001bb1c087810 */ /* 0x000fc40007ffe0ff */
[-C--:B0-----:R-:W-:Y:S02]  /*2c450*/  LEA R22, P6, R4, R2.reuse, 0x1 ;  /* 0x0000000204167211 */ /* 0x081fe400078c08ff */
[----:B------:R-:W-:Y:S02]  /*2c460*/  ISETP.LT.AND P3, PT, R8, c[0x0][0x17c], !P0 ;  /* 0x00005f0008007a0c */ /* 0x000fe40004761270 */
[----:B------:R-:W-:Y:S02]  /*2c470*/  LEA.HI.X.SX32 R23, R4, R3, 0x1, P6 ;  /* 0x0000000304177211 */ /* 0x000fe400030f0eff */
[----:B-1----:R-:W-:Y:S02]  /*2c480*/  PRMT R25, R25, 0x7632, R25 ;  /* 0x0000763219197816 */ /* 0x002fe40000000019 */
[C---:B------:R-:W-:Y:S02]  /*2c490*/  LEA R20, P6, R0.reuse, R2, 0x1 ;  /* 0x0000000200147211 */ /* 0x040fe400078c08ff */
[----:B------:R-:W-:-:S02]  /*2c4a0*/  IADD3 R4, R0, c[0x0][0x198], RZ ;  /* 0x0000660000047a10 */ /* 0x000fc40007ffe0ff */
[----:B------:R-:W-:Y:S01]  /*2c4b0*/  IADD3 R8, R28, 0x1bc, RZ ;  /* 0x000001bc1c087810 */ /* 0x000fe20007ffe0ff */
[----:B------:R0:W-:Y:S01]  /*2c4c0*/  @P2 STG.E.U16 [R22.64], R25 ;  /* 0x0000001916002986 */ /* 0x0001e2000c101504 */
[----:B------:R-:W-:Y:S02]  /*2c4d0*/  LEA.HI.X.SX32 R21, R0, R3, 0x1, P6 ;  /* 0x0000000300157211 */ /* 0x000fe400030f0eff */
[----:B------:R-:W-:Y:S02]  /*2c4e0*/  ISETP.LT.AND P2, PT, R8, c[0x0][0x17c], !P0 ;  /* 0x00005f0008007a0c */ /* 0x000fe40004741270 */
[----:B------:R-:W-:Y:S02]  /*2c4f0*/  IADD3 R0, R4, c[0x0][0x198], RZ ;  /* 0x0000660004007a10 */ /* 0x000fe40007ffe0ff */
[----:B------:R-:W-:Y:S02]  /*2c500*/  IADD3 R8, R28, 0x1bd, RZ ;  /* 0x000001bd1c087810 */ /* 0x000fe40007ffe0ff */
[----:B0-----:R-:W-:Y:S01]  /*2c510*/  LEA R22, P6, R4, R2, 0x1 ;  /* 0x0000000204167211 */ /* 0x001fe200078c08ff */
[----:B------:R0:W-:Y:S01]  /*2c520*/  @P1 STG.E.U16 [R20.64], R5 ;  /* 0x0000000514001986 */ /* 0x0001e2000c101504 */
[----:B------:R-:W-:-:S02]  /*2c530*/  ISETP.LT.AND P1, PT, R8, c[0x0][0x17c], !P0 ;  /* 0x00005f0008007a0c */ /* 0x000fc40004721270 */
[-C--:B------:R-:W-:Y:S01]  /*2c540*/  LEA.HI.X.SX32 R23, R4, R3.reuse, 0x1, P6 ;  /* 0x0000000304177211 */ /* 0x080fe200030f0eff */
[----:B------:R-:W4:Y:S01]  /*2c550*/  LDL.LU R25, [R1+0x28] ;  /* 0x0000280001197983 */ /* 0x000f220000300800 */
[CC--:B------:R-:W-:Y:S02]  /*2c560*/  LEA R4, P6, R0.reuse, R2.reuse, 0x1 ;  /* 0x0000000200047211 */ /* 0x0c0fe400078c08ff */
[C---:B------:R-:W-:Y:S02]  /*2c570*/  IADD3 R8, R0.reuse, c[0x0][0x198], RZ ;  /* 0x0000660000087a10 */ /* 0x040fe40007ffe0ff */
[----:B------:R-:W-:Y:S02]  /*2c580*/  PRMT R12, R5, 0x7632, R12 ;  /* 0x00007632050c7816 */ /* 0x000fe4000000000c */
[----:B0-----:R-:W-:Y:S02]  /*2c590*/  LEA.HI.X.SX32 R5, R0, R3, 0x1, P6 ;  /* 0x0000000300057211 */ /* 0x001fe400030f0eff */
[C---:B------:R-:W-:Y:S01]  /*2c5a0*/  LEA R20, P6, R8.reuse, R2, 0x1 ;  /* 0x0000000208147211 */ /* 0x040fe200078c08ff */
[----:B------:R-:W-:Y:S01]  /*2c5b0*/  @P5 STG.E.U16 [R22.64], R12 ;  /* 0x0000000c16005986 */ /* 0x000fe2000c101504 */
[----:B------:R-:W-:-:S02]  /*2c5c0*/  IADD3 R0, R8, c[0x0][0x198], RZ ;  /* 0x0000660008007a10 */ /* 0x000fc40007ffe0ff */
[----:B------:R-:W-:Y:S01]  /*2c5d0*/  LEA.HI.X.SX32 R21, R8, R3, 0x1, P6 ;  /* 0x0000000308157211 */ /* 0x000fe200030f0eff */
[----:B------:R0:W-:Y:S01]  /*2c5e0*/  @P4 STG.E.U16 [R4.64], R9 ;  /* 0x0000000904004986 */ /* 0x0001e2000c101504 */
[C---:B------:R-:W-:Y:S02]  /*2c5f0*/  IADD3 R8, R28.reuse, 0x1c0, RZ ;  /* 0x000001c01c087810 */ /* 0x040fe40007ffe0ff */
[C---:B------:R-:W-:Y:S02]  /*2c600*/  IADD3 R16, R28.reuse, 0x1be, RZ ;  /* 0x000001be1c107810 */ /* 0x040fe40007ffe0ff */
[----:B0-----:R-:W-:Y:S02]  /*2c610*/  IADD3 R4, R28, 0x1bf, RZ ;  /* 0x000001bf1c047810 */ /* 0x001fe40007ffe0ff */
[----:B------:R-:W-:Y:S02]  /*2c620*/  PRMT R9, R9, 0x7632, R9 ;  /* 0x0000763209097816 */ /* 0x000fe40000000009 */
[----:B------:R-:W-:-:S02]  /*2c630*/  ISETP.LT.AND P4, PT, R4, c[0x0][0x17c], !P0 ;  /* 0x00005f0004007a0c */ /* 0x000fc40004781270 */
[----:B------:R-:W-:Y:S01]  /*2c640*/  LEA R4, P6, R0, R2, 0x1 ;  /* 0x0000000200047211 */ /* 0x000fe200078c08ff */
[----:B------:R0:W-:Y:S01]  /*2c650*/  @P3 STG.E.U16 [R20.64], R9 ;  /* 0x0000000914003986 */ /* 0x0001e2000c101504 */
[----:B------:R-:W-:Y:S02]  /*2c660*/  ISETP.LT.AND P3, PT, R8, c[0x0][0x17c], !P0 ;  /* 0x00005f0008007a0c */ /* 0x000fe40004761270 */
[----:B------:R-:W-:Y:S02]  /*2c670*/  LEA.HI.X.SX32 R5, R0, R3, 0x1, P6 ;  /* 0x0000000300057211 */ /* 0x000fe400030f0eff */
[----:B------:R-:W-:Y:S02]  /*2c680*/  ISETP.LT.AND P5, PT, R16, c[0x0][0x17c], !P0 ;  /* 0x00005f0010007a0c */ /* 0x000fe400047a1270 */
[----:B0-----:R-:W-:-:S04]  /*2c690*/  IADD3 R9, R0, c[0x0][0x198], RZ ;  /* 0x0000660000097a10 */ /* 0x001fc80007ffe0ff */
[C---:B------:R-:W-:Y:S02]  /*2c6a0*/  LEA R8, P6, R9.reuse, R2, 0x1 ;  /* 0x0000000209087211 */ /* 0x040fe400078c08ff */
[C---:B------:R-:W-:Y:S01]  /*2c6b0*/  IADD3 R0, R9.reuse, c[0x0][0x198], RZ ;  /* 0x0000660009007a10 */ /* 0x040fe20007ffe0ff */
[----:B------:R0:W-:Y:S01]  /*2c6c0*/  @P2 STG.E.U16 [R4.64], R13 ;  /* 0x0000000d04002986 */ /* 0x0001e2000c101504 */
[----:B------:R-:W-:Y:S02]  /*2c6d0*/  LEA.HI.X.SX32 R9, R9, R3, 0x1, P6 ;  /* 0x0000000309097211 */ /* 0x000fe400030f0eff */
[----:B------:R-:W-:-:S04]  /*2c6e0*/  IADD3 R12, R28, 0x1c1, RZ ;  /* 0x000001c11c0c7810 */ /* 0x000fc80007ffe0ff */
[----:B------:R-:W-:Y:S02]  /*2c6f0*/  ISETP.LT.AND P2, PT, R12, c[0x0][0x17c], !P0 ;  /* 0x00005f000c007a0c */ /* 0x000fe40004741270 */
[C---:B0-----:R-:W-:Y:S02]  /*2c700*/  LEA R4, P6, R0.reuse, R2, 0x1 ;  /* 0x0000000200047211 */ /* 0x041fe400078c08ff */
[----:B------:R-:W-:Y:S02]  /*2c710*/  PRMT R13, R13, 0x7632, R13 ;  /* 0x000076320d0d7816 */ /* 0x000fe4000000000d */
[C---:B------:R-:W-:Y:S02]  /*2c720*/  LEA.HI.X.SX32 R5, R0.reuse, R3, 0x1, P6 ;  /* 0x0000000300057211 */ /* 0x040fe400030f0eff */
[----:B------:R-:W-:Y:S01]  /*2c730*/  IADD3 R12, R0, c[0x0][0x198], RZ ;  /* 0x00006600000c7a10 */ /* 0x000fe20007ffe0ff */
[----:B------:R0:W-:Y:S04]  /*2c740*/  @P1 STG.E.U16 [R8.64], R13 ;  /* 0x0000000d08001986 */ /* 0x0001e8000c101504 */
[----:B------:R1:W-:Y:S01]  /*2c750*/  @P5 STG.E.U16 [R4.64], R17 ;  /* 0x0000001104005986 */ /* 0x0003e2000c101504 */
[----:B------:R-:W-:-:S02]  /*2c760*/  IADD3 R0, R12, c[0x0][0x198], RZ ;  /* 0x000066000c007a10 */ /* 0x000fc40007ffe0ff */
[-C--:B0-----:R-:W-:Y:S02]  /*2c770*/  LEA R8, P6, R12, R2.reuse, 0x1 ;  /* 0x000000020c087211 */ /* 0x081fe400078c08ff */
[----:B-1----:R-:W-:Y:S02]  /*2c780*/  IADD3 R4, R28, 0x1c3, RZ ;  /* 0x000001c31c047810 */ /* 0x002fe40007ffe0ff */
[----:B------:R-:W-:Y:S02]  /*2c790*/  LEA.HI.X.SX32 R9, R12, R3, 0x1, P6 ;  /* 0x000000030c097211 */ /* 0x000fe400030f0eff */
[----:B------:R-:W-:Y:S02]  /*2c7a0*/  PRMT R17, R17, 0x7632, R17 ;  /* 0x0000763211117816 */ /* 0x000fe40000000011 */
[----:B------:R-:W-:Y:S02]  /*2c7b0*/  ISETP.LT.AND P5, PT, R4, c[0x0][0x17c], !P0 ;  /* 0x00005f0004007a0c */ /* 0x000fe400047a1270 */
[----:B------:R-:W-:Y:S01]  /*2c7c0*/  LEA R4, P6, R0, R2, 0x1 ;  /* 0x0000000200047211 */ /* 0x000fe200078c08ff */
[----:B------:R0:W-:Y:S01]  /*2c7d0*/  @P4 STG.E.U16 [R8.64], R17 ;  /* 0x0000001108004986 */ /* 0x0001e2000c101504 */
[----:B------:R-:W-:-:S02]  /*2c7e0*/  IADD3 R16, R28, 0x1c2, RZ ;  /* 0x000001c21c107810 */ /* 0x000fc40007ffe0ff */
[----:B------:R-:W-:Y:S02]  /*2c7f0*/  LEA.HI.X.SX32 R5, R0, R3, 0x1, P6 ;  /* 0x0000000300057211 */ /* 0x000fe400030f0eff */
[----:B------:R-:W-:Y:S02]  /*2c800*/  ISETP.LT.AND P1, PT, R16, c[0x0][0x17c], !P0 ;  /* 0x00005f0010007a0c */ /* 0x000fe40004721270 */
[----:B0-----:R-:W-:-:S04]  /*2c810*/  IADD3 R9, R0, c[0x0][0x198], RZ ;  /* 0x0000660000097a10 */ /* 0x001fc80007ffe0ff */
[C---:B------:R-:W-:Y:S02]  /*2c820*/  LEA R8, P6, R9.reuse, R2, 0x1 ;  /* 0x0000000209087211 */ /* 0x040fe400078c08ff */
[C---:B------:R-:W-:Y:S02]  /*2c830*/  IADD3 R0, R9.reuse, c[0x0][0x198], RZ ;  /* 0x0000660009007a10 */ /* 0x040fe40007ffe0ff */
[----:B------:R-:W-:Y:S01]  /*2c840*/  LEA.HI.X.SX32 R9, R9, R3, 0x1, P6 ;  /* 0x0000000309097211 */ /* 0x000fe200030f0eff */
[----:B--2---:R0:W-:Y:S01]  /*2c850*/  @P3 STG.E.U16 [R4.64], R24 ;  /* 0x0000001804003986 */ /* 0x0041e2000c101504 */
[----:B------:R-:W-:-:S03]  /*2c860*/  PRMT R13, R24, 0x7632, R13 ;  /* 0x00007632180d7816 */ /* 0x000fc6000000000d */
[----:B0-----:R-:W2:Y:S01]  /*2c870*/  LDL.LU R24, [R1+0x78] ;  /* 0x0000780001187983 */ /* 0x001ea20000300800 */
[----:B------:R-:W-:-:S04]  /*2c880*/  LEA R4, P6, R0, R2, 0x1 ;  /* 0x0000000200047211 */ /* 0x000fc800078c08ff */
[----:B------:R-:W-:Y:S01]  /*2c890*/  LEA.HI.X.SX32 R5, R0, R3, 0x1, P6 ;  /* 0x0000000300057211 */ /* 0x000fe200030f0eff */
[----:B------:R-:W-:Y:S04]  /*2c8a0*/  @P2 STG.E.U16 [R8.64], R13 ;  /* 0x0000000d08002986 */ /* 0x000fe8000c101504 */
[----:B---3--:R0:W-:Y:S02]  /*2c8b0*/  @P1 STG.E.U16 [R4.64], R29 ;  /* 0x0000001d04001986 */ /* 0x0081e4000c101504 */
[----:B0-----:R-:W-:Y:S02]  /*2c8c0*/  PRMT R5, R29, 0x7632, R5 ;  /* 0x000076321d057816 */ /* 0x001fe40000000005 */
[----:B------:R-:W3:Y:S01]  /*2c8d0*/  LDL.LU R29, [R1+0xa8] ;  /* 0x0000a800011d7983 */ /* 0x000ee20000300800 */
[----:B------:R-:W-:-:S04]  /*2c8e0*/  IADD3 R12, R28, 0x1c4, RZ ;  /* 0x000001c41c0c7810 */ /* 0x000fc80007ffe0ff */
[----:B------:R-:W-:Y:S02]  /*2c8f0*/  ISETP.LT.AND P4, PT, R12, c[0x0][0x17c], !P0 ;  /* 0x00005f000c007a0c */ /* 0x000fe40004781270 */
[----:B------:R-:W-:-:S04]  /*2c900*/  IADD3 R12, R28, 0x1c5, RZ ;  /* 0x000001c51c0c7810 */ /* 0x000fc80007ffe0ff */
[----:B------:R-:W-:Y:S02]  /*2c910*/  ISETP.LT.AND P3, PT, R12, c[0x0][0x17c], !P0 ;  /* 0x00005f000c007a0c */ /* 0x000fe40004761270 */
[----:B------:R-:W-:Y:S02]  /*2c920*/  IADD3 R12, R0, c[0x0][0x198], RZ ;  /* 0x00006600000c7a10 */ /* 0x000fe40007ffe0ff */
[----:B------:R-:W-:Y:S02]  /*2c930*/  IADD3 R4, R28, 0x1c7, RZ ;  /* 0x000001c71c047810 */ /* 0x000fe40007ffe0ff */
[C---:B------:R-:W-:Y:S02]  /*2c940*/  LEA R8, P6, R12.reuse, R2, 0x1 ;  /* 0x000000020c087211 */ /* 0x040fe400078c08ff */
[C---:B------:R-:W-:Y:S02]  /*2c950*/  IADD3 R0, R12.reuse, c[0x0][0x198], RZ ;  /* 0x000066000c007a10 */ /* 0x040fe40007ffe0ff */
[----:B------:R-:W-:-:S02]  /*2c960*/  LEA.HI.X.SX32 R9, R12, R3, 0x1, P6 ;  /* 0x000000030c097211 */ /* 0x000fc400030f0eff */
[----:B------:R-:W-:Y:S02]  /*2c970*/  ISETP.LT.AND P1, PT, R4, c[0x0][0x17c], !P0 ;  /* 0x00005f0004007a0c */ /* 0x000fe40004721270 */
[----:B------:R-:W-:Y:S01]  /*2c980*/  LEA R4, P6, R0, R2, 0x1 ;  /* 0x0000000200047211 */ /* 0x000fe200078c08ff */
[----:B------:R0:W-:Y:S01]  /*2c990*/  @P5 STG.E.U16 [R8.64], R5 ;  /* 0x0000000508005986 */ /* 0x0001e2000c101504 */
[C---:B------:R-:W-:Y:S02]  /*2c9a0*/  IADD3 R16, R28.reuse, 0x1c6, RZ ;  /* 0x000001c61c107810 */ /* 0x040fe40007ffe0ff */
[----:B------:R-:W-:Y:S02]  /*2c9b0*/  IADD3 R12, R28, 0x1c8, RZ ;  /* 0x000001c81c0c7810 */ /* 0x000fe40007ffe0ff */
[----:B------:R-:W-:Y:S02]  /*2c9c0*/  ISETP.LT.AND P2, PT, R16, c[0x0][0x17c], !P0 ;  /* 0x00005f0010007a0c */ /* 0x000fe40004741270 */
[----:B0-----:R-:W-:-:S02]  /*2c9d0*/  LEA.HI.X.SX32 R5, R0, R3, 0x1, P6 ;  /* 0x0000000300057211 */ /* 0x001fc400030f0eff */
[----:B------:R-:W-:-:S04]  /*2c9e0*/  IADD3 R9, R0, c[0x0][0x198], RZ ;  /* 0x0000660000097a10 */ /* 0x000fc80007ffe0ff */
[C---:B------:R-:W-:Y:S02]  /*2c9f0*/  LEA R8, P6, R9.reuse, R2, 0x1 ;  /* 0x0000000209087211 */ /* 0x040fe400078c08ff */
[C---:B------:R-:W-:Y:S02]  /*2ca00*/  IADD3 R0, R9.reuse, c[0x0][0x198], RZ ;  /* 0x0000660009007a10 */ /* 0x040fe40007ffe0ff */
[----:B------:R-:W-:Y:S02]  /*2ca10*/  ISETP.LT.AND P5, PT, R12, c[0x0][0x17c], !P0 ;  /* 0x00005f000c007a0c */ /* 0x000fe400047a1270 */
[----:B------:R-:W-:Y:S02]  /*2ca20*/  LEA.HI.X.SX32 R9, R9, R3, 0x1, P6 ;  /* 0x0000000309097211 */ /* 0x000fe400030f0eff */
[----:B------:R-:W-:Y:S01]  /*2ca30*/  IADD3 R12, R28, 0x1c9, RZ ;  /* 0x000001c91c0c7810 */ /* 0x000fe20007ffe0ff */
[----:B----4-:R0:W-:Y:S01]  /*2ca40*/  @P4 STG.E.U16 [R4.64], R25 ;  /* 0x0000001904004986 */ /* 0x0101e2000c101504 */
[----:B------:R-:W-:-:S02]  /*2ca50*/  PRMT R13, R25, 0x7632, R13 ;  /* 0x00007632190d7816 */ /* 0x000fc4000000000d */
[----:B------:R-:W-:Y:S01]  /*2ca60*/  ISETP.LT.AND P4, PT, R12, c[0x0][0x17c], !P0 ;  /* 0x00005f000c007a0c */ /* 0x000fe20004781270 */
[----:B0-----:R-:W4:Y:S01]  /*2ca70*/  LDL.LU R25, [R1+0x98] ;  /* 0x0000980001197983 */ /* 0x001f220000300800 */
[CC--:B------:R-:W-:Y:S02]  /*2ca80*/  LEA R4, P6, R0.reuse, R2.reuse, 0x1 ;  /* 0x0000000200047211 */ /* 0x0c0fe400078c08ff */
[C---:B------:R-:W-:Y:S02]  /*2ca90*/  IADD3 R12, R0.reuse, c[0x0][0x198], RZ ;  /* 0x00006600000c7a10 */ /* 0x040fe40007ffe0ff */
[----:B------:R-:W-:Y:S01]  /*2caa0*/  LEA.HI.X.SX32 R5, R0, R3, 0x1, P6 ;  /* 0x0000000300057211 */ /* 0x000fe200030f0eff */
[----:B------:R0:W-:Y:S01]  /*2cab0*/  @P3 STG.E.U16 [R8.64], R13 ;  /* 0x0000000d08003986 */ /* 0x0001e2000c101504 */
[C---:B------:R-:W-:Y:S02]  /*2cac0*/  IADD3 R0, R12.reuse, c[0x0][0x198], RZ ;  /* 0x000066000c007a10 */ /* 0x040fe40007ffe0ff */
[----:B0-----:R-:W-:-:S04]  /*2cad0*/  LEA R8, P6, R12, R2, 0x1 ;  /* 0x000000020c087211 */ /* 0x001fc800078c08ff */
[-C--:B------:R-:W-:Y:S01]  /*2cae0*/  LEA.HI.X.SX32 R9, R12, R3.reuse, 0x1, P6 ;  /* 0x000000030c097211 */ /* 0x080fe200030f0eff */
[----:B--2---:R0:W-:Y:S02]  /*2caf0*/  @P2 STG.E.U16 [R4.64], R24 ;  /* 0x0000001804002986 */ /* 0x0041e4000c101504 */
[----:B0-----:R-:W-:Y:S02]  /*2cb00*/  IADD3 R4, R28, 0x1cb, RZ ;  /* 0x000001cb1c047810 */ /* 0x001fe40007ffe0ff */
[----:B------:R-:W-:Y:S02]  /*2cb10*/  PRMT R5, R24, 0x7632, R5 ;  /* 0x0000763218057816 */ /* 0x000fe40000000005 */
[----:B------:R-:W2:Y:S01]  /*2cb20*/  LDL.LU R24, [R1+0x88] ;  /* 0x0000880001187983 */ /* 0x000ea20000300800 */
[----:B------:R-:W-:Y:S02]  /*2cb30*/  ISETP.LT.AND P2, PT, R4, c[0x0][0x17c], !P0 ;  /* 0x00005f0004007a0c */ /* 0x000fe40004741270 */
[C---:B------:R-:W-:Y:S01]  /*2cb40*/  LEA R4, P6, R0.reuse, R2, 0x1 ;  /* 0x0000000200047211 */ /* 0x040fe200078c08ff */
[----:B------:R0:W-:Y:S03]  /*2cb50*/  @P1 STG.E.U16 [R8.64], R5 ;  /* 0x0000000508001986 */ /* 0x0001e6000c101504 */
[----:B0-----:R-:W-:-:S02]  /*2cb60*/  LEA.HI.X.SX32 R5, R0, R3, 0x1, P6 ;  /* 0x0000000300057211 */ /* 0x001fc400030f0eff */
[----:B---3--:R-:W-:-:S03]  /*2cb70*/  PRMT R13, R29, 0x7632, R13 ;  /* 0x000076321d0d7816 */ /* 0x008fc6000000000d */
[----:B------:R0:W-:Y:S04]  /*2cb80*/  @P5 STG.E.U16 [R4.64], R29 ;  /* 0x0000001d04005986 */ /* 0x0001e8000c101504 */
[----:B0-----:R-:W3:Y:S01]  /*2cb90*/  LDL.LU R29, [R1+0x8] ;  /* 0x00000800011d7983 */ /* 0x001ee20000300800 */
[----:B------:R-:W-:Y:S02]  /*2cba0*/  IADD3 R9, R0, c[0x0][0x198], RZ ;  /* 0x0000660000097a10 */ /* 0x000fe40007ffe0ff */
[C---:B------:R-:W-:Y:S02]  /*2cbb0*/  IADD3 R16, R28.reuse, 0x1ca, RZ ;  /* 0x000001ca1c107810 */ /* 0x040fe40007ffe0ff */
[----:B------:R-:W-:Y:S02]  /*2cbc0*/  IADD3 R12, R28, 0x1cc, RZ ;  /* 0x000001cc1c0c7810 */ /* 0x000fe40007ffe0ff */
[----:B------:R-:W-:-:S02]  /*2cbd0*/  LEA R8, P6, R9, R2, 0x1 ;  /* 0x0000000209087211 */ /* 0x000fc400078c08ff */
[----:B------:R-:W-:Y:S02]  /*2cbe0*/  ISETP.LT.AND P3, PT, R16, c[0x0][0x17c], !P0 ;  /* 0x00005f0010007a0c */ /* 0x000fe40004761270 */
[C---:B------:R-:W-:Y:S02]  /*2cbf0*/  IADD3 R0, R9.reuse, c[0x0][0x198], RZ ;  /* 0x0000660009007a10 */ /* 0x040fe40007ffe0ff */
[----:B------:R-:W-:Y:S02]  /*2cc00*/  ISETP.LT.AND P1, PT, R12, c[0x0][0x17c], !P0 ;  /* 0x00005f000c007a0c */ /* 0x000fe40004721270 */
[----:B------:R-:W-:Y:S02]  /*2cc10*/  LEA.HI.X.SX32 R9, R9, R3, 0x1, P6 ;  /* 0x0000000309097211 */ /* 0x000fe400030f0eff */
[----:B------:R-:W-:Y:S02]  /*2cc20*/  IADD3 R12, R28, 0x1cd, RZ ;  /* 0x000001cd1c0c7810 */ /* 0x000fe40007ffe0ff */
[----:B------:R-:W-:-:S02]  /*2cc30*/  LEA R4, P6, R0, R2, 0x1 ;  /* 0x0000000200047211 */ /* 0x000fc400078c08ff */
[----:B------:R-:W-:Y:S02]  /*2cc40*/  ISETP.LT.AND P5, PT, R12, c[0x0][0x17c], !P0 ;  /* 0x00005f000c007a0c */ /* 0x000fe400047a1270 */
[C---:B------:R-:W-:Y:S02]  /*2cc50*/  LEA.HI.X.SX32 R5, R0.reuse, R3, 0x1, P6 ;  /* 0x0000000300057211 */ /* 0x040fe400030f0eff */
[----:B------:R-:W-:Y:S01]  /*2cc60*/  IADD3 R12, R0, c[0x0][0x198], RZ ;  /* 0x00006600000c7a10 */ /* 0x000fe20007ffe0ff */
[----:B------:R0:W-:Y:S03]  /*2cc70*/  @P4 STG.E.U16 [R8.64], R13 ;  /* 0x0000000d08004986 */ /* 0x0001e6000c101504 */
[C---:B------:R-:W-:Y:S02]  /*2cc80*/  IADD3 R0, R12.reuse, c[0x0][0x198], RZ ;  /* 0x000066000c007a10 */ /* 0x040fe40007ffe0ff */
[----:B0-----:R-:W-:-:S04]  /*2cc90*/  LEA R8, P6, R12, R2, 0x1 ;  /* 0x000000020c087211 */ /* 0x001fc800078c08ff */
[----:B------:R-:W-:Y:S02]  /*2cca0*/  LEA.HI.X.SX32 R9, R12, R3, 0x1, P6 ;  /* 0x000000030c097211 */ /* 0x000fe400030f0eff */
[C---:B------:R-:W-:Y:S01]  /*2ccb0*/  IADD3 R16, R28.reuse, 0x1ce, RZ ;  /* 0x000001ce1c107810 */ /* 0x040fe20007ffe0ff */
[----:B----4-:R0:W-:Y:S02]  /*2ccc0*/  @P3 STG.E.U16 [R4.64], R25 ;  /* 0x0000001904003986 */ /* 0x0101e4000c101504 */
[----:B0-----:R-:W-:Y:S02]  /*2ccd0*/  IADD3 R4, R28, 0x1cf, RZ ;  /* 0x000001cf1c047810 */ /* 0x001fe40007ffe0ff */
[----:B------:R-:W-:Y:S02]  /*2cce0*/  PRMT R5, R25, 0x7632, R5 ;  /* 0x0000763219057816 */ /* 0x000fe40000000005 */
[----:B------:R-:W-:Y:S01]  /*2ccf0*/  ISETP.LT.AND P3, PT, R4, c[0x0][0x17c], !P0 ;  /* 0x00005f0004007a0c */ /* 0x000fe20004761270 */
[----:B------:R-:W4:Y:S01]  /*2cd00*/  LDL.LU R25, [R1+0x68] ;  /* 0x0000680001197983 */ /* 0x000f220000300800 */
[----:B------:R-:W-:-:S03]  /*2cd10*/  LEA R4, P6, R0, R2, 0x1 ;  /* 0x0000000200047211 */ /* 0x000fc600078c08ff */
[----:B------:R0:W-:Y:S01]  /*2cd20*/  @P2 STG.E.U16 [R8.64], R5 ;  /* 0x0000000508002986 */ /* 0x0001e2000c101504 */
[----:B------:R-:W-:Y:S02]  /*2cd30*/  ISETP.LT.AND P4, PT, R16, c[0x0][0x17c], !P0 ;  /* 0x00005f0010007a0c */ /* 0x000fe40004781270 */
[C---:B0-----:R-:W-:Y:S02]  /*2cd40*/  LEA.HI.X.SX32 R5, R0.reuse, R3, 0x1, P6 ;  /* 0x0000000300057211 */ /* 0x041fe400030f0eff */
[----:B------:R-:W-:-:S04]  /*2cd50*/  IADD3 R9, R0, c[0x0][0x198], RZ ;  /* 0x0000660000097a10 */ /* 0x000fc80007ffe0ff */
        /* <DEDUP_REMOVED lines=16> */
[----:B------:R-:W-:-:S04]  /*2ce60*/  IADD3 R12, R0, c[0x0][0x198], RZ ;  /* 0x00006600000c7a10 */ /* 0x000fc80007ffe0ff */
[-C--:B------:R-:W-:Y:S02]  /*2ce70*/  LEA R8, P6, R12, R2.reuse, 0x1 ;  /* 0x000000020c087211 */ /* 0x080fe400078c08ff */
[----:B------:R-:W-:Y:S02]  /*2ce80*/  IADD3 R4, R28, 0x1d3, RZ ;  /* 0x000001d31c047810 */ /* 0x000fe40007ffe0ff */
[C---:B------:R-:W-:Y:S02]  /*2ce90*/  LEA.HI.X.SX32 R9, R12.reuse, R3, 0x1, P6 ;  /* 0x000000030c097211 */ /* 0x040fe400030f0eff */
[----:B------:R-:W-:Y:S02]  /*2cea0*/  IADD3 R0, R12, c[0x0][0x198], RZ ;  /* 0x000066000c007a10 */ /* 0x000fe40007ffe0ff */
[----:B------:R-:W-:Y:S01]  /*2ceb0*/  ISETP.LT.AND P4, PT, R4, c[0x0][0x17c], !P0 ;  /* 0x00005f0004007a0c */ /* 0x000fe20004781270 */
[----:B------:R0:W-:Y:S01]  /*2cec0*/  @P3 STG.E.U16 [R8.64], R5 ;  /* 0x0000000508003986 */ /* 0x0001e2000c101504 */
[----:B------:R-:W-:-:S02]  /*2ced0*/  LEA R4, P6, R0, R2, 0x1 ;  /* 0x0000000200047211 */ /* 0x000fc400078c08ff */
[C---:B------:R-:W-:Y:S02]  /*2cee0*/  IADD3 R16, R28.reuse, 0x1d2, RZ ;  /* 0x000001d21c107810 */ /* 0x040fe40007ffe0ff */
[----:B------:R-:W-:Y:S02]  /*2cef0*/  IADD3 R12, R28, 0x1d4, RZ ;  /* 0x000001d41c0c7810 */ /* 0x000fe40007ffe0ff */
[----:B------:R-:W-:Y:S02]  /*2cf00*/  ISETP.LT.AND P5, PT, R16, c[0x0][0x17c], !P0 ;  /* 0x00005f0010007a0c */ /* 0x000fe400047a1270 */
[C---:B0-----:R-:W-:Y:S02]  /*2cf10*/  IADD3 R9, R0.reuse, c[0x0][0x198], RZ ;  /* 0x0000660000097a10 */ /* 0x041fe40007ffe0ff */
[----:B------:R-:W-:Y:S02]  /*2cf20*/  LEA.HI.X.SX32 R5, R0, R3, 0x1, P6 ;  /* 0x0000000300057211 */ /* 0x000fe400030f0eff */
[----:B------:R-:W-:-:S02]  /*2cf30*/  LEA R8, P6, R9, R2, 0x1 ;  /* 0x0000000209087211 */ /* 0x000fc400078c08ff */
[C---:B------:R-:W-:Y:S02]  /*2cf40*/  IADD3 R0, R9.reuse, c[0x0][0x198], RZ ;  /* 0x0000660009007a10 */ /* 0x040fe40007ffe0ff */
[----:B------:R-:W-:Y:S02]  /*2cf50*/  ISETP.LT.AND P3, PT, R12, c[0x0][0x17c], !P0 ;  /* 0x00005f000c007a0c */ /* 0x000fe40004761270 */
[----:B------:R-:W-:Y:S02]  /*2cf60*/  LEA.HI.X.SX32 R9, R9, R3, 0x1, P6 ;  /* 0x0000000309097211 */ /* 0x000fe400030f0eff */
[----:B------:R-:W-:Y:S01]  /*2cf70*/  IADD3 R12, R28, 0x1d5, RZ ;  /* 0x000001d51c0c7810 */ /* 0x000fe20007ffe0ff */
[----:B----4-:R0:W-:Y:S01]  /*2cf80*/  @P2 STG.E.U16 [R4.64], R25 ;  /* 0x0000001904002986 */ /* 0x0101e2000c101504 */
[----:B------:R-:W-:Y:S02]  /*2cf90*/  PRMT R13, R25, 0x7632, R13 ;  /* 0x00007632190d7816 */ /* 0x000fe4000000000d */
[----:B------:R-:W-:-:S02]  /*2cfa0*/  ISETP.LT.AND P2, PT, R12, c[0x0][0x17c], !P0 ;  /* 0x00005f000c007a0c */ /* 0x000fc40004741270 */
[C---:B------:R-:W-:Y:S02]  /*2cfb0*/  IADD3 R12, R0.reuse, c[0x0][0x198], RZ ;  /* 0x00006600000c7a10 */ /* 0x040fe40007ffe0ff */
[----:B0-----:R-:W-:-:S04]  /*2cfc0*/  LEA R4, P6, R0, R2, 0x1 ;  /* 0x0000000200047211 */ /* 0x001fc800078c08ff */
[----:B------:R-:W-:Y:S01]  /*2cfd0*/  LEA.HI.X.SX32 R5, R0, R3, 0x1, P6 ;  /* 0x0000000300057211 */ /* 0x000fe200030f0eff */
[----:B------:R0:W-:Y:S01]  /*2cfe0*/  @P1 STG.E.U16 [R8.64], R13 ;  /* 0x0000000d08001986 */ /* 0x0001e2000c101504 */
[C---:B------:R-:W-:Y:S02]  /*2cff0*/  IADD3 R0, R12.reuse, c[0x0][0x198], RZ ;  /* 0x000066000c007a10 */ /* 0x040fe40007ffe0ff */
[----:B0-----:R-:W-:-:S04]  /*2d000*/  LEA R8, P6, R12, R2, 0x1 ;  /* 0x000000020c087211 */ /* 0x001fc800078c08ff */
[----:B------:R-:W-:Y:S01]  /*2d010*/  LEA.HI.X.SX32 R9, R12, R3, 0x1, P6 ;  /* 0x000000030c097211 */ /* 0x000fe200030f0eff */
[----:B--2---:R0:W-:Y:S02]  /*2d020*/  @P5 STG.E.U16 [R4.64], R24 ;  /* 0x0000001804005986 */ /* 0x0041e4000c101504 */
[----:B0-----:R-:W-:Y:S02]  /*2d030*/  IADD3 R4, R28, 0x1d7, RZ ;  /* 0x000001d71c047810 */ /* 0x001fe40007ffe0ff */
[----:B------:R-:W-:Y:S02]  /*2d040*/  PRMT R5, R24, 0x7632, R5 ;  /* 0x0000763218057816 */ /* 0x000fe40000000005 */
[----:B------:R-:W-:Y:S01]  /*2d050*/  ISETP.LT.AND P5, PT, R4, c[0x0][0x17c], !P0 ;  /* 0x00005f0004007a0c */ /* 0x000fe200047a1270 */
[----:B------:R-:W2:Y:S01]  /*2d060*/  LDL.LU R24, [R1+0x4c] ;  /* 0x00004c0001187983 */ /* 0x000ea20000300800 */
[----:B------:R-:W-:-:S03]  /*2d070*/  LEA R4, P6, R0, R2, 0x1 ;  /* 0x0000000200047211 */ /* 0x000fc600078c08ff */
[----:B------:R0:W-:Y:S02]  /*2d080*/  @P4 STG.E.U16 [R8.64], R5 ;  /* 0x0000000508004986 */ /* 0x0001e4000c101504 */
[----:B0-----:R-:W-:Y:S02]  /*2d090*/  LEA.HI.X.SX32 R5, R0, R3, 0x1, P6 ;  /* 0x0000000300057211 */ /* 0x001fe400030f0eff */
[----:B---3--:R-:W-:-:S03]  /*2d0a0*/  PRMT R13, R29, 0x7632, R13 ;  /* 0x000076321d0d7816 */ /* 0x008fc6000000000d */
[----:B------:R0:W-:Y:S04]  /*2d0b0*/  @P3 STG.E.U16 [R4.64], R29 ;  /* 0x0000001d04003986 */ /* 0x0001e8000c101504 */
[----:B0-----:R-:W3:Y:S01]  /*2d0c0*/  LDL.LU R29, [R1+0x5c] ;  /* 0x00005c00011d7983 */ /* 0x001ee20000300800 */
[----:B------:R-:W-:Y:S02]  /*2d0d0*/  IADD3 R9, R0, c[0x0][0x198], RZ ;  /* 0x0000660000097a10 */ /* 0x000fe40007ffe0ff */
[C---:B------:R-:W-:Y:S01]  /*2d0e0*/  IADD3 R16, R28.reuse, 0x1d6, RZ ;  /* 0x000001d61c107810 */ /* 0x040fe20007ffe0ff */
[----:B------:R-:W4:Y:S01]  /*2d0f0*/  LDL.LU R25, [R1+0x2c] ;  /* 0x00002c0001197983 */ /* 0x000f220000300800 */
[----:B------:R-:W-:Y:S02]  /*2d100*/  IADD3 R12, R28, 0x1d8, RZ ;  /* 0x000001d81c0c7810 */ /* 0x000fe40007ffe0ff */
[----:B------:R-:W-:-:S02]  /*2d110*/  LEA R8, P6, R9, R2, 0x1 ;  /* 0x0000000209087211 */ /* 0x000fc400078c08ff */
[----:B------:R-:W-:Y:S02]  /*2d120*/  ISETP.LT.AND P1, PT, R16, c[0x0][0x17c], !P0 ;  /* 0x00005f0010007a0c */ /* 0x000fe40004721270 */
[C---:B------:R-:W-:Y:S02]  /*2d130*/  IADD3 R0, R9.reuse, c[0x0][0x198], RZ ;  /* 0x0000660009007a10 */ /* 0x040fe40007ffe0ff */
[----:B------:R-:W-:Y:S02]  /*2d140*/  ISETP.LT.AND P4, PT, R12, c[0x0][0x17c], !P0 ;  /* 0x00005f000c007a0c */ /* 0x000fe40004781270 */
[----:B------:R-:W-:Y:S02]  /*2d150*/  IADD3 R12, R28, 0x1d9, RZ ;  /* 0x000001d91c0c7810 */ /* 0x000fe40007ffe0ff */
[----:B------:R-:W-:Y:S02]  /*2d160*/  LEA.HI.X.SX32 R9, R9, R3, 0x1, P6 ;  /* 0x0000000309097211 */ /* 0x000fe400030f0eff */
[----:B------:R-:W-:-:S02]  /*2d170*/  LEA R4, P6, R0, R2, 0x1 ;  /* 0x0000000200047211 */ /* 0x000fc400078c08ff */
[----:B------:R-:W-:Y:S02]  /*2d180*/  ISETP.LT.AND P3, PT, R12, c[0x0][0x17c], !P0 ;  /* 0x00005f000c007a0c */ /* 0x000fe40004761270 */
[C---:B------:R-:W-:Y:S02]  /*2d190*/  IADD3 R12, R0.reuse, c[0x0][0x198], RZ ;  /* 0x00006600000c7a10 */ /* 0x040fe40007ffe0ff */
[----:B------:R-:W-:Y:S01]  /*2d1a0*/  LEA.HI.X.SX32 R5, R0, R3, 0x1, P6 ;  /* 0x0000000300057211 */ /* 0x000fe200030f0eff */
[----:B------:R0:W-:Y:S01]  /*2d1b0*/  @P2 STG.E.U16 [R8.64], R13 ;  /* 0x0000000d08002986 */ /* 0x0001e2000c101504 */
[----:B------:R-:W-:-:S03]  /*2d1c0*/  IADD3 R0, R12, c[0x0][0x198], RZ ;  /* 0x000066000c007a10 */ /* 0x000fc60007ffe0ff */
[----:B------:R1:W-:Y:S01]  /*2d1d0*/  @P1 STG.E.U16 [R4.64], R26 ;  /* 0x0000001a04001986 */ /* 0x0003e2000c101504 */
        /* <DEDUP_REMOVED lines=8> */
[----:B------:R-:W-:Y:S02]  /*2d260*/  IADD3 R16, R28, 0x1da, RZ ;  /* 0x000001da1c107810 */ /* 0x000fe40007ffe0ff */
[----:B------:R-:W-:Y:S02]  /*2d270*/  LEA.HI.X.SX32 R5, R0, R3, 0x1, P6 ;  /* 0x0000000300057211 */ /* 0x000fe400030f0eff */
[----:B------:R-:W-:Y:S02]  /*2d280*/  ISETP.LT.AND P5, PT, R12, c[0x0][0x17c], !P0 ;  /* 0x00005f000c007a0c */ /* 0x000fe400047a1270 */
[----:B0-----:R-:W-:Y:S02]  /*2d290*/  IADD3 R9, R0, c[0x0][0x198], RZ ;  /* 0x0000660000097a10 */ /* 0x001fe40007ffe0ff */
[----:B------:R-:W-:Y:S02]  /*2d2a0*/  IADD3 R12, R28, 0x1dd, RZ ;  /* 0x000001dd1c0c7810 */ /* 0x000fe40007ffe0ff */
[----:B------:R-:W-:-:S02]  /*2d2b0*/  LEA R8, P6, R9, R2, 0x1 ;  /* 0x0000000209087211 */ /* 0x000fc400078c08ff */
[----:B------:R-:W-:Y:S02]  /*2d2c0*/  ISETP.LT.AND P2, PT, R16, c[0x0][0x17c], !P0 ;  /* 0x00005f0010007a0c */ /* 0x000fe40004741270 */
[C---:B------:R-:W-:Y:S01]  /*2d2d0*/  IADD3 R0, R9.reuse, c[0x0][0x198], RZ ;  /* 0x0000660009007a10 */ /* 0x040fe20007ffe0ff */
[----:B------:R0:W-:Y:S01]  /*2d2e0*/  @P4 STG.E.U16 [R4.64], R6 ;  /* 0x0000000604004986 */ /* 0x0001e2000c101504 */
[----:B------:R-:W-:Y:S02]  /*2d2f0*/  ISETP.LT.AND P4, PT, R12, c[0x0][0x17c], !P0 ;  /* 0x00005f000c007a0c */ /* 0x000fe40004781270 */
[----:B------:R-:W-:Y:S02]  /*2d300*/  LEA.HI.X.SX32 R9, R9, R3, 0x1, P6 ;  /* 0x0000000309097211 */ /* 0x000fe400030f0eff */
[----:B------:R-:W-:Y:S02]  /*2d310*/  PRMT R12, R6, 0x7632, R12 ;  /* 0x00007632060c7816 */ /* 0x000fe4000000000c */
[----:B0-----:R-:W-:-:S02]  /*2d320*/  LEA R4, P6, R0, R2, 0x1 ;  /* 0x0000000200047211 */ /* 0x001fc400078c08ff */
[C---:B------:R-:W-:Y:S01]  /*2d330*/  IADD3 R6, R0.reuse, c[0x0][0x198], RZ ;  /* 0x0000660000067a10 */ /* 0x040fe20007ffe0ff */
[----:B------:R0:W-:Y:S01]  /*2d340*/  @P3 STG.E.U16 [R8.64], R12 ;  /* 0x0000000c08003986 */ /* 0x0001e2000c101504 */
[----:B------:R-:W-:Y:S02]  /*2d350*/  LEA.HI.X.SX32 R5, R0, R3, 0x1, P6 ;  /* 0x0000000300057211 */ /* 0x000fe400030f0eff */
[----:B------:R-:W-:-:S03]  /*2d360*/  IADD3 R0, R6, c[0x0][0x198], RZ ;  /* 0x0000660006007a10 */ /* 0x000fc60007ffe0ff */
[----:B------:R1:W-:Y:S01]  /*2d370*/  @P2 STG.E.U16 [R4.64], R10 ;  /* 0x0000000a04002986 */ /* 0x0003e2000c101504 */
[----:B0-----:R-:W-:-:S04]  /*2d380*/  LEA R8, P6, R6, R2, 0x1 ;  /* 0x0000000206087211 */ /* 0x001fc800078c08ff */
[----:B------:R-:W-:Y:S02]  /*2d390*/  LEA.HI.X.SX32 R9, R6, R3, 0x1, P6 ;  /* 0x0000000306097211 */ /* 0x000fe400030f0eff */
[----:B-1----:R-:W-:Y:S02]  /*2d3a0*/  PRMT R5, R10, 0x7632, R5 ;  /* 0x000076320a057816 */ /* 0x002fe40000000005 */
[C---:B------:R-:W-:Y:S02]  /*2d3b0*/  LEA R4, P6, R0.reuse, R2, 0x1 ;  /* 0x0000000200047211 */ /* 0x040fe400078c08ff */
[----:B------:R-:W-:Y:S01]  /*2d3c0*/  IADD3 R6, R0, c[0x0][0x198], RZ ;  /* 0x0000660000067a10 */ /* 0x000fe20007ffe0ff */
[----:B------:R0:W-:Y:S01]  /*2d3d0*/  @P1 STG.E.U16 [R8.64], R5 ;  /* 0x0000000508001986 */ /* 0x0001e2000c101504 */
[----:B------:R-:W-:-:S04]  /*2d3e0*/  IADD3 R13, R28, 0x1de, RZ ;  /* 0x000001de1c0d7810 */ /* 0x000fc80007ffe0ff */
[----:B------:R-:W-:Y:S02]  /*2d3f0*/  ISETP.LT.AND P3, PT, R13, c[0x0][0x17c], !P0 ;  /* 0x00005f000d007a0c */ /* 0x000fe40004761270 */
[----:B------:R-:W-:Y:S02]  /*2d400*/  IADD3 R13, R28, 0x1df, RZ ;  /* 0x000001df1c0d7810 */ /* 0x000fe40007ffe0ff */
[-C--:B0-----:R-:W-:Y:S02]  /*2d410*/  LEA.HI.X.SX32 R5, R0, R3.reuse, 0x1, P6 ;  /* 0x0000000300057211 */ /* 0x081fe400030f0eff */
[C---:B------:R-:W-:Y:S02]  /*2d420*/  LEA R8, P6, R6.reuse, R2, 0x1 ;  /* 0x0000000206087211 */ /* 0x040fe400078c08ff */
[C---:B------:R-:W-:Y:S01]  /*2d430*/  IADD3 R0, R6.reuse, c[0x0][0x198], RZ ;  /* 0x0000660006007a10 */ /* 0x040fe20007ffe0ff */
[----:B------:R0:W-:Y:S01]  /*2d440*/  @P5 STG.E.U16 [R4.64], R14 ;  /* 0x0000000e04005986 */ /* 0x0001e2000c101504 */
[----:B------:R-:W-:-:S02]  /*2d450*/  LEA.HI.X.SX32 R9, R6, R3, 0x1, P6 ;  /* 0x0000000306097211 */ /* 0x000fc400030f0eff */
[----:B------:R-:W-:Y:S02]  /*2d460*/  PRMT R12, R14, 0x7632, R12 ;  /* 0x000076320e0c7816 */ /* 0x000fe4000000000c */
[----:B------:R-:W-:Y:S02]  /*2d470*/  ISETP.LT.AND P2, PT, R13, c[0x0][0x17c], !P0 ;  /* 0x00005f000d007a0c */ /* 0x000fe40004741270 */
[C---:B------:R-:W-:Y:S02]  /*2d480*/  IADD3 R6, R0.reuse, c[0x0][0x198], RZ ;  /* 0x0000660000067a10 */ /* 0x040fe40007ffe0ff */
[----:B0-----:R-:W-:Y:S01]  /*2d490*/  LEA R4, P6, R0, R2, 0x1 ;  /* 0x0000000200047211 */ /* 0x001fe200078c08ff */
[----:B------:R0:W-:Y:S01]  /*2d4a0*/  @P4 STG.E.U16 [R8.64], R12 ;  /* 0x0000000c08004986 */ /* 0x0001e2000c101504 */
[----:B------:R-:W-:Y:S02]  /*2d4b0*/  IADD3 R13, R28, 0x1e0, RZ ;  /* 0x000001e01c0d7810 */ /* 0x000fe40007ffe0ff */
[----:B------:R-:W-:-:S02]  /*2d4c0*/  LEA.HI.X.SX32 R5, R0, R3, 0x1, P6 ;  /* 0x0000000300057211 */ /* 0x000fc400030f0eff */
[----:B------:R-:W-:Y:S02]  /*2d4d0*/  ISETP.LT.AND P1, PT, R13, c[0x0][0x17c], !P0 ;  /* 0x00005f000d007a0c */ /* 0x000fe40004721270 */
[C---:B------:R-:W-:Y:S01]  /*2d4e0*/  IADD3 R0, R6.reuse, c[0x0][0x198], RZ ;  /* 0x0000660006007a10 */ /* 0x040fe20007ffe0ff */
[----:B------:R1:W-:Y:S01]  /*2d4f0*/  @P3 STG.E.U16 [R4.64], R18 ;  /* 0x0000001204003986 */ /* 0x0003e2000c101504 */
[----:B0-----:R-:W-:Y:S02]  /*2d500*/  LEA R8, P6, R6, R2, 0x1 ;  /* 0x0000000206087211 */ /* 0x001fe400078c08ff */
[----:B------:R-:W-:Y:S02]  /*2d510*/  IADD3 R10, R28, 0x1e1, RZ ;  /* 0x000001e11c0a7810 */ /* 0x000fe40007ffe0ff */
[----:B------:R-:W-:Y:S02]  /*2d520*/  LEA.HI.X.SX32 R9, R6, R3, 0x1, P6 ;  /* 0x0000000306097211 */ /* 0x000fe400030f0eff */
[----:B-1----:R-:W-:-:S02]  /*2d530*/  PRMT R5, R18, 0x7632, R5 ;  /* 0x0000763212057816 */ /* 0x002fc40000000005 */
[----:B------:R-:W-:Y:S02]  /*2d540*/  LEA R4, P6, R0, R2, 0x1 ;  /* 0x0000000200047211 */ /* 0x000fe400078c08ff */
[----:B------:R-:W-:Y:S01]  /*2d550*/  ISETP.LT.AND P5, PT, R10, c[0x0][0x17c], !P0 ;  /* 0x00005f000a007a0c */ /* 0x000fe200047a1270 */
[----:B------:R0:W-:Y:S01]  /*2d560*/  @P2 STG.E.U16 [R8.64], R5 ;  /* 0x0000000508002986 */ /* 0x0001e2000c101504 */
[----:B------:R-:W-:Y:S02]  /*2d570*/  IADD3 R6, R28, 0x1e4, RZ ;  /* 0x000001e41c067810 */ /* 0x000fe40007ffe0ff */
[----:B------:R-:W-:Y:S02]  /*2d580*/  IADD3 R12, R0, c[0x0][0x198], RZ ;  /* 0x00006600000c7a10 */ /* 0x000fe40007ffe0ff */
[----:B------:R-:W-:Y:S02]  /*2d590*/  IADD3 R10, R28, 0x1e2, RZ ;  /* 0x000001e21c0a7810 */ /* 0x000fe40007ffe0ff */
[----:B------:R-:W-:-:S02]  /*2d5a0*/  ISETP.LT.AND P2, PT, R6, c[0x0][0x17c], !P0 ;  /* 0x00005f0006007a0c */ /* 0x000fc40004741270 */
[----:B------:R-:W-:Y:S02]  /*2d5b0*/  ISETP.LT.AND P4, PT, R10, c[0x0][0x17c], !P0 ;  /* 0x00005f000a007a0c */ /* 0x000fe40004781270 */
[-C--:B0-----:R-:W-:Y:S02]  /*2d5c0*/  LEA.HI.X.SX32 R5, R0, R3.reuse, 0x1, P6 ;  /* 0x0000000300057211 */ /* 0x081fe400030f0eff */
[CC--:B------:R-:W-:Y:S02]  /*2d5d0*/  LEA R8, P6, R12.reuse, R2.reuse, 0x1 ;  /* 0x000000020c087211 */ /* 0x0c0fe400078c08ff */
[C---:B------:R-:W-:Y:S02]  /*2d5e0*/  IADD3 R6, R12.reuse, c[0x0][0x198], RZ ;  /* 0x000066000c067a10 */ /* 0x040fe40007ffe0ff */
[----:B------:R-:W-:Y:S02]  /*2d5f0*/  LEA.HI.X.SX32 R9, R12, R3, 0x1, P6 ;  /* 0x000000030c097211 */ /* 0x000fe400030f0eff */
[----:B--2---:R-:W-:Y:S01]  /*2d600*/  PRMT R0, R24, 0x7632, R0 ;  /* 0x0000763218007816 */ /* 0x004fe20000000000 */
[----:B------:R0:W-:Y:S04]  /*2d610*/  @P1 STG.E.U16 [R4.64], R24 ;  /* 0x0000001804001986 */ /* 0x0001e8000c101504 */
[----:B0-----:R-:W2:Y:S01]  /*2d620*/  LDL.LU R24, [R1+0x7c] ;  /* 0x00007c0001187983 */ /* 0x001ea20000300800 */
[----:B------:R-:W-:-:S04]  /*2d630*/  LEA R4, P6, R6, R2, 0x1 ;  /* 0x0000000206047211 */ /* 0x000fc800078c08ff */
[----:B------:R-:W-:Y:S01]  /*2d640*/  LEA.HI.X.SX32 R5, R6, R3, 0x1, P6 ;  /* 0x0000000306057211 */ /* 0x000fe200030f0eff */
[----:B------:R-:W-:Y:S01]  /*2d650*/  @P5 STG.E.U16 [R8.64], R0 ;  /* 0x0000000008005986 */ /* 0x000fe2000c101504 */
[----:B---3--:R-:W-:-:S03]  /*2d660*/  PRMT R13, R29, 0x7632, R13 ;  /* 0x000076321d0d7816 */ /* 0x008fc6000000000d */
[----:B------:R0:W-:Y:S04]  /*2d670*/  @P4 STG.E.U16 [R4.64], R29 ;  /* 0x0000001d04004986 */ /* 0x0001e8000c101504 */
[----:B0-----:R-:W3:Y:S01]  /*2d680*/  LDL.LU R29, [R1+0xac] ;  /* 0x0000ac00011d7983 */ /* 0x001ee20000300800 */
[----:B------:R-:W-:-:S04]  /*2d690*/  IADD3 R10, R28, 0x1e3, RZ ;  /* 0x000001e31c0a7810 */ /* 0x000fc80007ffe0ff */
[----:B------:R-:W-:Y:S02]  /*2d6a0*/  ISETP.LT.AND P3, PT, R10, c[0x0][0x17c], !P0 ;  /* 0x00005f000a007a0c */ /* 0x000fe40004761270 */
[----:B------:R-:W-:Y:S02]  /*2d6b0*/  IADD3 R10, R28, 0x1e5, RZ ;  /* 0x000001e51c0a7810 */ /* 0x000fe40007ffe0ff */
[----:B------:R-:W-:Y:S02]  /*2d6c0*/  IADD3 R12, R6, c[0x0][0x198], RZ ;  /* 0x00006600060c7a10 */ /* 0x000fe40007ffe0ff */
[----:B------:R-:W-:Y:S02]  /*2d6d0*/  ISETP.LT.AND P1, PT, R10, c[0x0][0x17c], !P0 ;  /* 0x00005f000a007a0c */ /* 0x000fe40004721270 */
[----:B------:R-:W-:Y:S02]  /*2d6e0*/  IADD3 R10, R28, 0x1e6, RZ ;  /* 0x000001e61c0a7810 */ /* 0x000fe40007ffe0ff */
[----:B------:R-:W-:-:S02]  /*2d6f0*/  LEA R8, P6, R12, R2, 0x1 ;  /* 0x000000020c087211 */ /* 0x000fc400078c08ff */
[----:B------:R-:W-:Y:S02]  /*2d700*/  ISETP.LT.AND P5, PT, R10, c[0x0][0x17c], !P0 ;  /* 0x00005f000a007a0c */ /* 0x000fe400047a1270 */
[----:B------:R-:W-:Y:S02]  /*2d710*/  IADD3 R10, R28, 0x1e7, RZ ;  /* 0x000001e71c0a7810 */ /* 0x000fe40007ffe0ff */
[C---:B------:R-:W-:Y:S02]  /*2d720*/  IADD3 R6, R12.reuse, c[0x0][0x198], RZ ;  /* 0x000066000c067a10 */ /* 0x040fe40007ffe0ff */
[----:B------:R-:W-:Y:S02]  /*2d730*/  LEA.HI.X.SX32 R9, R12, R3, 0x1, P6 ;  /* 0x000000030c097211 */ /* 0x000fe400030f0eff */
[----:B------:R-:W-:Y:S02]  /*2d740*/  ISETP.LT.AND P4, PT, R10, c[0x0][0x17c], !P0 ;  /* 0x00005f000a007a0c */ /* 0x000fe40004781270 */
[----:B------:R-:W-:-:S02]  /*2d750*/  LEA R4, P6, R6, R2, 0x1 ;  /* 0x0000000206047211 */ /* 0x000fc400078c08ff */
[C---:B------:R-:W-:Y:S01]  /*2d760*/  IADD3 R10, R6.reuse, c[0x0][0x198], RZ ;  /* 0x00006600060a7a10 */ /* 0x040fe20007ffe0ff */
[----:B------:R0:W-:Y:S01]  /*2d770*/  @P3 STG.E.U16 [R8.64], R13 ;  /* 0x0000000d08003986 */ /* 0x0001e2000c101504 */
[----:B------:R-:W-:Y:S02]  /*2d780*/  LEA.HI.X.SX32 R5, R6, R3, 0x1, P6 ;  /* 0x0000000306057211 */ /* 0x000fe400030f0eff */
[C---:B------:R-:W-:Y:S02]  /*2d790*/  IADD3 R6, R10.reuse, c[0x0][0x198], RZ ;  /* 0x000066000a067a10 */ /* 0x040fe40007ffe0ff */
[----:B----4-:R-:W-:Y:S01]  /*2d7a0*/  PRMT R12, R25, 0x7632, R12 ;  /* 0x00007632190c7816 */ /* 0x010fe2000000000c */
[----:B------:R1:W-:Y:S01]  /*2d7b0*/  @P2 STG.E.U16 [R4.64], R25 ;  /* 0x0000001904002986 */ /* 0x0003e2000c101504 */
[----:B0-----:R-:W-:-:S04]  /*2d7c0*/  LEA R8, P6, R10, R2, 0x1 ;  /* 0x000000020a087211 */ /* 0x001fc800078c08ff */
[-C--:B------:R-:W-:Y:S01]  /*2d7d0*/  LEA.HI.X.SX32 R9, R10, R3.reuse, 0x1, P6 ;  /* 0x000000030a097211 */ /* 0x080fe200030f0eff */
[----:B-1----:R-:W4:Y:S01]  /*2d7e0*/  LDL.LU R25, [R1+0x9c] ;  /* 0x00009c0001197983 */ /* 0x002f220000300800 */
[C---:B------:R-:W-:Y:S02]  /*2d7f0*/  LEA R4, P6, R6.reuse, R2, 0x1 ;  /* 0x0000000206047211 */ /* 0x040fe400078c08ff */
[----:B------:R-:W-:Y:S02]  /*2d800*/  IADD3 R10, R6, c[0x0][0x198], RZ ;  /* 0x00006600060a7a10 */ /* 0x000fe40007ffe0ff */
[----:B------:R-:W-:Y:S01]  /*2d810*/  IADD3 R0, R28, 0x1e8, RZ ;  /* 0x000001e81c007810 */ /* 0x000fe20007ffe0ff */
[----:B------:R0:W-:Y:S01]  /*2d820*/  @P1 STG.E.U16 [R8.64], R12 ;  /* 0x0000000c08001986 */ /* 0x0001e2000c101504 */
[----:B------:R-:W-:Y:S02]  /*2d830*/  LEA.HI.X.SX32 R5, R6, R3, 0x1, P6 ;  /* 0x0000000306057211 */ /* 0x000fe400030f0eff */
[----:B------:R-:W-:-:S02]  /*2d840*/  ISETP.LT.AND P3, PT, R0, c[0x0][0x17c], !P0 ;  /* 0x00005f0000007a0c */ /* 0x000fc40004761270 */
[C---:B------:R-:W-:Y:S02]  /*2d850*/  IADD3 R6, R10.reuse, c[0x0][0x198], RZ ;  /* 0x000066000a067a10 */ /* 0x040fe40007ffe0ff */
[----:B0-----:R-:W-:-:S04]  /*2d860*/  LEA R8, P6, R10, R2, 0x1 ;  /* 0x000000020a087211 */ /* 0x001fc800078c08ff */
        /* <DEDUP_REMOVED lines=10> */
[----:B------:R-:W-:Y:S02]  /*2d910*/  IADD3 R0, R28, 0x1e9, RZ ;  /* 0x000001e91c007810 */ /* 0x000fe40007ffe0ff */
[----:B------:R-:W-:Y:S02]  /*2d920*/  IADD3 R10, R6, c[0x0][0x198], RZ ;  /* 0x00006600060a7a10 */ /* 0x000fe40007ffe0ff */
[----:B------:R-:W-:Y:S02]  /*2d930*/  ISETP.LT.AND P2, PT, R0, c[0x0][0x17c], !P0 ;  /* 0x00005f0000007a0c */ /* 0x000fe40004741270 */
[----:B------:R-:W-:-:S02]  /*2d940*/  IADD3 R0, R28, 0x1ea, RZ ;  /* 0x000001ea1c007810 */ /* 0x000fc40007ffe0ff */
[-C--:B------:R-:W-:Y:S02]  /*2d950*/  LEA R8, P6, R10, R2.reuse, 0x1 ;  /* 0x000000020a087211 */ /* 0x080fe400078c08ff */
[----:B------:R-:W-:Y:S02]  /*2d960*/  ISETP.LT.AND P1, PT, R0, c[0x0][0x17c], !P0 ;  /* 0x00005f0000007a0c */ /* 0x000fe40004721270 */
[----:B------:R-:W-:Y:S02]  /*2d970*/  IADD3 R6, R10, c[0x0][0x198], RZ ;  /* 0x000066000a067a10 */ /* 0x000fe40007ffe0ff */
[----:B------:R-:W-:Y:S02]  /*2d980*/  IADD3 R0, R28, 0x1eb, RZ ;  /* 0x000001eb1c007810 */ /* 0x000fe40007ffe0ff */
[----:B------:R-:W-:Y:S02]  /*2d990*/  LEA.HI.X.SX32 R9, R10, R3, 0x1, P6 ;  /* 0x000000030a097211 */ /* 0x000fe400030f0eff */
[----:B------:R-:W-:-:S02]  /*2d9a0*/  LEA R4, P6, R6, R2, 0x1 ;  /* 0x0000000206047211 */ /* 0x000fc400078c08ff */
[----:B------:R-:W-:Y:S02]  /*2d9b0*/  ISETP.LT.AND P5, PT, R0, c[0x0][0x17c], !P0 ;  /* 0x00005f0000007a0c */ /* 0x000fe400047a1270 */
[----:B------:R-:W-:Y:S02]  /*2d9c0*/  IADD3 R10, R6, c[0x0][0x198], RZ ;  /* 0x00006600060a7a10 */ /* 0x000fe40007ffe0ff */
[----:B------:R-:W-:Y:S01]  /*2d9d0*/  IADD3 R0, R28, 0x1ec, RZ ;  /* 0x000001ec1c007810 */ /* 0x000fe20007ffe0ff */
[----:B------:R0:W-:Y:S01]  /*2d9e0*/  @P2 STG.E.U16 [R8.64], R12 ;  /* 0x0000000c08002986 */ /* 0x0001e2000c101504 */
[----:B------:R-:W-:Y:S02]  /*2d9f0*/  LEA.HI.X.SX32 R5, R6, R3, 0x1, P6 ;  /* 0x0000000306057211 */ /* 0x000fe400030f0eff */
[----:B------:R-:W-:Y:S02]  /*2da00*/  ISETP.LT.AND P4, PT, R0, c[0x0][0x17c], !P0 ;  /* 0x00005f0000007a0c */ /* 0x000fe40004781270 */
[----:B------:R-:W-:-:S02]  /*2da10*/  IADD3 R6, R10, c[0x0][0x198], RZ ;  /* 0x000066000a067a10 */ /* 0x000fc40007ffe0ff */
[----:B------:R-:W-:Y:S02]  /*2da20*/  IADD3 R0, R28, 0x1ed, RZ ;  /* 0x000001ed1c007810 */ /* 0x000fe40007ffe0ff */
[C---:B0-----:R-:W-:Y:S01]  /*2da30*/  LEA R8, P6, R10.reuse, R2, 0x1 ;  /* 0x000000020a087211 */ /* 0x041fe200078c08ff */
[----:B----4-:R0:W-:Y:S01]  /*2da40*/  @P1 STG.E.U16 [R4.64], R25 ;  /* 0x0000001904001986 */ /* 0x0101e2000c101504 */
[----:B------:R-:W-:Y:S02]  /*2da50*/  PRMT R13, R25, 0x7632, R13 ;  /* 0x00007632190d7816 */ /* 0x000fe4000000000d */
[----:B------:R-:W-:Y:S02]  /*2da60*/  LEA.HI.X.SX32 R9, R10, R3, 0x1, P6 ;  /* 0x000000030a097211 */ /* 0x000fe400030f0eff */
[----:B------:R-:W-:Y:S02]  /*2da70*/  ISETP.LT.AND P3, PT, R0, c[0x0][0x17c], !P0 ;  /* 0x00005f0000007a0c */ /* 0x000fe40004761270 */
[----:B------:R-:W-:-:S02]  /*2da80*/  IADD3 R10, R6, c[0x0][0x198], RZ ;  /* 0x00006600060a7a10 */ /* 0x000fc40007ffe0ff */
[----:B------:R-:W-:Y:S02]  /*2da90*/  IADD3 R0, R28, 0x1ee, RZ ;  /* 0x000001ee1c007810 */ /* 0x000fe40007ffe0ff */
[C---:B0-----:R-:W-:Y:S01]  /*2daa0*/  LEA R4, P6, R6.reuse, R2, 0x1 ;  /* 0x0000000206047211 */ /* 0x041fe200078c08ff */
[----:B------:R-:W4:Y:S03]  /*2dab0*/  LDL.LU R25, [R1+0x6c] ;  /* 0x00006c0001197983 */ /* 0x000f260000300800 */
[----:B------:R-:W-:Y:S01]  /*2dac0*/  LEA.HI.X.SX32 R5, R6, R3, 0x1, P6 ;  /* 0x0000000306057211 */ /* 0x000fe200030f0eff */
[----:B------:R0:W-:Y:S01]  /*2dad0*/  @P5 STG.E.U16 [R8.64], R13 ;  /* 0x0000000d08005986 */ /* 0x0001e2000c101504 */
[----:B------:R-:W-:Y:S02]  /*2dae0*/  ISETP.LT.AND P2, PT, R0, c[0x0][0x17c], !P0 ;  /* 0x00005f0000007a0c */ /* 0x000fe40004741270 */
[----:B------:R-:W-:-:S02]  /*2daf0*/  IADD3 R6, R10, c[0x0][0x198], RZ ;  /* 0x000066000a067a10 */ /* 0x000fc40007ffe0ff */
[----:B0-----:R-:W-:-:S04]  /*2db00*/  LEA R8, P6, R10, R2, 0x1 ;  /* 0x000000020a087211 */ /* 0x001fc800078c08ff */
[----:B------:R-:W-:Y:S02]  /*2db10*/  LEA.HI.X.SX32 R9, R10, R3, 0x1, P6 ;  /* 0x000000030a097211 */ /* 0x000fe400030f0eff */
[----:B------:R-:W-:-:S04]  /*2db20*/  LEA R12, P6, R6, R2, 0x1 ;  /* 0x00000002060c7211 */ /* 0x000fc800078c08ff */
[C---:B------:R-:W-:Y:S02]  /*2db30*/  LEA.HI.X.SX32 R13, R6.reuse, R3, 0x1, P6 ;  /* 0x00000003060d7211 */ /* 0x040fe400030f0eff */
[----:B------:R-:W-:Y:S02]  /*2db40*/  IADD3 R10, R6, c[0x0][0x198], RZ ;  /* 0x00006600060a7a10 */ /* 0x000fe40007ffe0ff */
[----:B--2---:R-:W-:Y:S01]  /*2db50*/  PRMT R14, R24, 0x7632, R14 ;  /* 0x00007632180e7816 */ /* 0x004fe2000000000e */
[----:B------:R0:W-:Y:S04]  /*2db60*/  @P4 STG.E.U16 [R4.64], R24 ;  /* 0x0000001804004986 */ /* 0x0001e8000c101504 */
[----:B0-----:R-:W2:Y:S04]  /*2db70*/  LDL.LU R24, [R1+0x3c] ;  /* 0x00003c0001187983 */ /* 0x001ea80000300800 */
[----:B------:R-:W-:Y:S01]  /*2db80*/  @P3 STG.E.U16 [R8.64], R14 ;  /* 0x0000000e08003986 */ /* 0x000fe2000c101504 */
[----:B---3--:R-:W-:-:S03]  /*2db90*/  PRMT R6, R29, 0x7632, R6 ;  /* 0x000076321d067816 */ /* 0x008fc60000000006 */
[----:B------:R0:W-:Y:S04]  /*2dba0*/  @P2 STG.E.U16 [R12.64], R29 ;  /* 0x0000001d0c002986 */ /* 0x0001e8000c101504 */
[----:B0-----:R-:W3:Y:S01]  /*2dbb0*/  LDL.LU R29, [R1+0x1c] ;  /* 0x00001c00011d7983 */ /* 0x001ee20000300800 */
[----:B------:R-:W-:-:S04]  /*2dbc0*/  IADD3 R0, R28, 0x1ef, RZ ;  /* 0x000001ef1c007810 */ /* 0x000fc80007ffe0ff */
[----:B------:R-:W-:Y:S02]  /*2dbd0*/  ISETP.LT.AND P1, PT, R0, c[0x0][0x17c], !P0 ;  /* 0x00005f0000007a0c */ /* 0x000fe40004721270 */
[----:B------:R-:W-:Y:S02]  /*2dbe0*/  IADD3 R0, R28, 0x1f0, RZ ;  /* 0x000001f01c007810 */ /* 0x000fe40007ffe0ff */
[----:B------:R-:W-:Y:S02]  /*2dbf0*/  LEA R16, P6, R10, R2, 0x1 ;  /* 0x000000020a107211 */ /* 0x000fe400078c08ff */
[----:B------:R-:W-:Y:S02]  /*2dc00*/  ISETP.LT.AND P5, PT, R0, c[0x0][0x17c], !P0 ;  /* 0x00005f0000007a0c */ /* 0x000fe400047a1270 */
[----:B------:R-:W-:Y:S02]  /*2dc10*/  IADD3 R4, R10, c[0x0][0x198], RZ ;  /* 0x000066000a047a10 */ /* 0x000fe40007ffe0ff */
[----:B------:R-:W-:-:S02]  /*2dc20*/  IADD3 R0, R28, 0x1f1, RZ ;  /* 0x000001f11c007810 */ /* 0x000fc40007ffe0ff */
[-C--:B------:R-:W-:Y:S02]  /*2dc30*/  LEA.HI.X.SX32 R17, R10, R3.reuse, 0x1, P6 ;  /* 0x000000030a117211 */ /* 0x080fe400030f0eff */
[----:B------:R-:W-:Y:S02]  /*2dc40*/  LEA R20, P6, R4, R2, 0x1 ;  /* 0x0000000204147211 */ /* 0x000fe400078c08ff */
[----:B------:R-:W-:Y:S02]  /*2dc50*/  ISETP.LT.AND P4, PT, R0, c[0x0][0x17c], !P0 ;  /* 0x00005f0000007a0c */ /* 0x000fe40004781270 */
[----:B------:R-:W-:Y:S02]  /*2dc60*/  IADD3 R5, R4, c[0x0][0x198], RZ ;  /* 0x0000660004057a10 */ /* 0x000fe40007ffe0ff */
[----:B------:R-:W-:Y:S02]  /*2dc70*/  IADD3 R0, R28, 0x1f2, RZ ;  /* 0x000001f21c007810 */ /* 0x000fe40007ffe0ff */
[----:B------:R-:W-:-:S02]  /*2dc80*/  LEA.HI.X.SX32 R21, R4, R3, 0x1, P6 ;  /* 0x0000000304157211 */ /* 0x000fc400030f0eff */
[CC--:B------:R-:W-:Y:S02]  /*2dc90*/  LEA R8, P6, R5.reuse, R2.reuse, 0x1 ;  /* 0x0000000205087211 */ /* 0x0c0fe400078c08ff */
[----:B------:R-:W-:Y:S02]  /*2dca0*/  ISETP.LT.AND P3, PT, R0, c[0x0][0x17c], !P0 ;  /* 0x00005f0000007a0c */ /* 0x000fe40004761270 */
[C---:B------:R-:W-:Y:S02]  /*2dcb0*/  IADD3 R4, R5.reuse, c[0x0][0x198], RZ ;  /* 0x0000660005047a10 */ /* 0x040fe40007ffe0ff */
[----:B------:R-:W-:Y:S02]  /*2dcc0*/  IADD3 R0, R28, 0x1f3, RZ ;  /* 0x000001f31c007810 */ /* 0x000fe40007ffe0ff */
[----:B------:R-:W-:Y:S02]  /*2dcd0*/  LEA.HI.X.SX32 R9, R5, R3, 0x1, P6 ;  /* 0x0000000305097211 */ /* 0x000fe400030f0eff */
[----:B------:R-:W-:-:S02]  /*2dce0*/  LEA R12, P6, R4, R2, 0x1 ;  /* 0x00000002040c7211 */ /* 0x000fc400078c08ff */
[----:B------:R-:W-:Y:S02]  /*2dcf0*/  ISETP.LT.AND P2, PT, R0, c[0x0][0x17c], !P0 ;  /* 0x00005f0000007a0c */ /* 0x000fe40004741270 */
[----:B------:R-:W-:Y:S02]  /*2dd00*/  IADD3 R5, R4, c[0x0][0x198], RZ ;  /* 0x0000660004057a10 */ /* 0x000fe40007ffe0ff */
[----:B------:R-:W-:Y:S02]  /*2dd10*/  IADD3 R0, R28, 0x1f4, RZ ;  /* 0x000001f41c007810 */ /* 0x000fe40007ffe0ff */
[----:B----4-:R-:W-:Y:S02]  /*2dd20*/  PRMT R10, R25, 0x7632, R10 ;  /* 0x00007632190a7816 */ /* 0x010fe4000000000a */
[----:B------:R-:W-:Y:S01]  /*2dd30*/  LEA.HI.X.SX32 R13, R4, R3, 0x1, P6 ;  /* 0x00000003040d7211 */ /* 0x000fe200030f0eff */
[----:B------:R0:W-:Y:S01]  /*2dd40*/  @P1 STG.E.U16 [R16.64], R6 ;  /* 0x0000000610001986 */ /* 0x0001e2000c101504 */
[----:B------:R-:W-:-:S02]  /*2dd50*/  LEA R4, P6, R5, R2, 0x1 ;  /* 0x0000000205047211 */ /* 0x000fc400078c08ff */
[----:B------:R-:W-:Y:S01]  /*2dd60*/  ISETP.LT.AND P1, PT, R0, c[0x0][0x17c], !P0 ;  /* 0x00005f0000007a0c */ /* 0x000fe20004721270 */
[----:B------:R-:W-:Y:S01]  /*2dd70*/  @P5 STG.E.U16 [R20.64], R25 ;  /* 0x0000001914005986 */ /* 0x000fe2000c101504 */
[----:B------:R-:W-:-:S03]  /*2dd80*/  IADD3 R0, R28, 0x1f5, RZ ;  /* 0x000001f51c007810 */ /* 0x000fc60007ffe0ff */
[----:B------:R1:W-:Y:S01]  /*2dd90*/  @P4 STG.E.U16 [R8.64], R10 ;  /* 0x0000000a08004986 */ /* 0x0003e2000c101504 */
[C---:B0-----:R-:W-:Y:S02]  /*2dda0*/  IADD3 R6, R5.reuse, c[0x0][0x198], RZ ;  /* 0x0000660005067a10 */ /* 0x041fe40007ffe0ff */
[----:B------:R-:W-:Y:S02]  /*2ddb0*/  LEA.HI.X.SX32 R5, R5, R3, 0x1, P6 ;  /* 0x0000000305057211 */ /* 0x000fe400030f0eff */
[----:B------:R-:W-:Y:S02]  /*2ddc0*/  ISETP.LT.AND P5, PT, R0, c[0x0][0x17c], !P0 ;  /* 0x00005f0000007a0c */ /* 0x000fe400047a1270 */
[C---:B-1----:R-:W-:Y:S02]  /*2ddd0*/  LEA R8, P6, R6.reuse, R2, 0x1 ;  /* 0x0000000206087211 */ /* 0x042fe400078c08ff */
[----:B------:R-:W-:Y:S02]  /*2dde0*/  IADD3 R10, R6, c[0x0][0x198], RZ ;  /* 0x00006600060a7a10 */ /* 0x000fe40007ffe0ff */
[----:B------:R-:W-:-:S04]  /*2ddf0*/  IADD3 R0, R28, 0x1f6, RZ ;  /* 0x000001f61c007810 */ /* 0x000fc80007ffe0ff */
[----:B------:R-:W-:Y:S02]  /*2de00*/  ISETP.LT.AND P4, PT, R0, c[0x0][0x17c], !P0 ;  /* 0x00005f0000007a0c */ /* 0x000fe40004781270 */
[----:B------:R-:W-:Y:S02]  /*2de10*/  IADD3 R0, R28, 0x1f7, RZ ;  /* 0x000001f71c007810 */ /* 0x000fe40007ffe0ff */
[----:B--2---:R-:W-:Y:S01]  /*2de20*/  PRMT R9, R24, 0x7632, R9 ;  /* 0x0000763218097816 */ /* 0x004fe20000000009 */
[----:B------:R-:W-:Y:S04]  /*2de30*/  @P3 STG.E.U16 [R12.64], R24 ;  /* 0x000000180c003986 */ /* 0x000fe8000c101504 */
[----:B------:R0:W-:Y:S01]  /*2de40*/  @P2 STG.E.U16 [R4.64], R9 ;  /* 0x0000000904002986 */ /* 0x0001e2000c101504 */
[----:B------:R-:W-:-:S02]  /*2de50*/  ISETP.LT.AND P3, PT, R0, c[0x0][0x17c], !P0 ;  /* 0x00005f0000007a0c */ /* 0x000fc40004761270 */
[-C--:B0-----:R-:W-:Y:S02]  /*2de60*/  LEA.HI.X.SX32 R9, R6, R3.reuse, 0x1, P6 ;  /* 0x0000000306097211 */ /* 0x081fe400030f0eff */
[CC--:B------:R-:W-:Y:S02]  /*2de70*/  LEA R16, P6, R10.reuse, R2.reuse, 0x1 ;  /* 0x000000020a107211 */ /* 0x0c0fe400078c08ff */
[C---:B------:R-:W-:Y:S02]  /*2de80*/  IADD3 R6, R10.reuse, c[0x0][0x198], RZ ;  /* 0x000066000a067a10 */ /* 0x040fe40007ffe0ff */
[----:B------:R-:W-:Y:S02]  /*2de90*/  LEA.HI.X.SX32 R17, R10, R3, 0x1, P6 ;  /* 0x000000030a117211 */ /* 0x000fe400030f0eff */
[C---:B------:R-:W-:Y:S02]  /*2dea0*/  LEA R4, P6, R6.reuse, R2, 0x1 ;  /* 0x0000000206047211 */ /* 0x040fe400078c08ff */
[----:B------:R-:W-:-:S02]  /*2deb0*/  IADD3 R10, R6, c[0x0][0x198], RZ ;  /* 0x00006600060a7a10 */ /* 0x000fc40007ffe0ff */
[----:B---3--:R-:W-:Y:S01]  /*2dec0*/  PRMT R5, R29, 0x7632, R5 ;  /* 0x000076321d057816 */ /* 0x008fe20000000005 */
[----:B------:R-:W-:Y:S04]  /*2ded0*/  @P1 STG.E.U16 [R8.64], R29 ;  /* 0x0000001d08001986 */ /* 0x000fe8000c101504 */
[----:B------:R0:W-:Y:S01]  /*2dee0*/  @P5 STG.E.U16 [R16.64], R5 ;  /* 0x0000000510005986 */ /* 0x0001e2000c101504 */
[----:B------:R-:W-:Y:S02]  /*2def0*/  IADD3 R0, R28, 0x1f8, RZ ;  /* 0x000001f81c007810 */ /* 0x000fe40007ffe0ff */
[----:B0-----:R-:W-:Y:S02]  /*2df00*/  LEA.HI.X.SX32 R5, R6, R3, 0x1, P6 ;  /* 0x0000000306057211 */ /* 0x001fe400030f0eff */
[----:B------:R-:W-:-:S02]  /*2df10*/  LEA R12, P6, R10, R2, 0x1 ;  /* 0x000000020a0c7211 */ /* 0x000fc400078c08ff */
[C---:B------:R-:W-:Y:S02]  /*2df20*/  IADD3 R6, R10.reuse, c[0x0][0x198], RZ ;  /* 0x000066000a067a10 */ /* 0x040fe40007ffe0ff */
[----:B------:R-:W-:Y:S02]  /*2df30*/  PRMT R9, R27, 0x7632, R9 ;  /* 0x000076321b097816 */ /* 0x000fe40000000009 */
[----:B------:R-:W-:Y:S02]  /*2df40*/  LEA.HI.X.SX32 R13, R10, R3, 0x1, P6 ;  /* 0x000000030a0d7211 */ /* 0x000fe400030f0eff */
[----:B------:R-:W-:Y:S01]  /*2df50*/  LEA R8, P6, R6, R2, 0x1 ;  /* 0x0000000206087211 */ /* 0x000fe200078c08ff */
[----:B------:R-:W-:Y:S01]  /*2df60*/  @P4 STG.E.U16 [R4.64], R27 ;  /* 0x0000001b04004986 */ /* 0x000fe2000c101504 */
[----:B------:R-:W-:Y:S02]  /*2df70*/  ISETP.LT.AND P2, PT, R0, c[0x0][0x17c], !P0 ;  /* 0x00005f0000007a0c */ /* 0x000fe40004741270 */
[----:B------:R-:W-:Y:S01]  /*2df80*/  IADD3 R10, R6, c[0x0][0x198], RZ ;  /* 0x00006600060a7a10 */ /* 0x000fe20007ffe0ff */
[----:B------:R0:W-:Y:S01]  /*2df90*/  @P3 STG.E.U16 [R12.64], R9 ;  /* 0x000000090c003986 */ /* 0x0001e2000c101504 */
[----:B------:R-:W-:-:S04]  /*2dfa0*/  IADD3 R0, R28, 0x1f9, RZ ;  /* 0x000001f91c007810 */ /* 0x000fc80007ffe0ff */
[----:B------:R-:W-:Y:S02]  /*2dfb0*/  ISETP.LT.AND P1, PT, R0, c[0x0][0x17c], !P0 ;  /* 0x00005f0000007a0c */ /* 0x000fe40004721270 */
[----:B------:R-:W-:Y:S02]  /*2dfc0*/  IADD3 R0, R28, 0x1fa, RZ ;  /* 0x000001fa1c007810 */ /* 0x000fe40007ffe0ff */
[-C--:B0-----:R-:W-:Y:S02]  /*2dfd0*/  LEA.HI.X.SX32 R9, R6, R3.reuse, 0x1, P6 ;  /* 0x0000000306097211 */ /* 0x081fe400030f0eff */
[C---:B------:R-:W-:Y:S02]  /*2dfe0*/  LEA R20, P6, R10.reuse, R2, 0x1 ;  /* 0x000000020a147211 */ /* 0x040fe400078c08ff */
[C---:B------:R-:W-:Y:S02]  /*2dff0*/  IADD3 R6, R10.reuse, c[0x0][0x198], RZ ;  /* 0x000066000a067a10 */ /* 0x040fe40007ffe0ff */
[----:B------:R-:W-:-:S02]  /*2e000*/  LEA.HI.X.SX32 R21, R10, R3, 0x1, P6 ;  /* 0x000000030a157211 */ /* 0x000fc400030f0eff */
[----:B------:R-:W-:Y:S02]  /*2e010*/  IADD3 R10, R6, c[0x0][0x198], RZ ;  /* 0x00006600060a7a10 */ /* 0x000fe40007ffe0ff */
[----:B------:R-:W-:Y:S02]  /*2e020*/  ISETP.LT.AND P5, PT, R0, c[0x0][0x17c], !P0 ;  /* 0x00005f0000007a0c */ /* 0x000fe400047a1270 */
[----:B------:R-:W-:Y:S02]  /*2e030*/  IADD3 R0, R28, 0x1fb, RZ ;  /* 0x000001fb1c007810 */ /* 0x000fe40007ffe0ff */
[----:B------:R-:W-:Y:S02]  /*2e040*/  IADD3 R14, R10, c[0x0][0x198], RZ ;  /* 0x000066000a0e7a10 */ /* 0x000fe40007ffe0ff */
[----:B------:R-:W-:Y:S02]  /*2e050*/  PRMT R5, R7, 0x7632, R5 ;  /* 0x0000763207057816 */ /* 0x000fe40000000005 */
[----:B------:R-:W-:-:S02]  /*2e060*/  ISETP.LT.AND P4, PT, R0, c[0x0][0x17c], !P0 ;  /* 0x00005f0000007a0c */ /* 0x000fc40004781270 */
[----:B------:R-:W-:Y:S01]  /*2e070*/  IADD3 R0, R28, 0x1fc, RZ ;  /* 0x000001fc1c007810 */ /* 0x000fe20007ffe0ff */
[----:B------:R0:W-:Y:S01]  /*2e080*/  @P2 STG.E.U16 [R8.64], R7 ;  /* 0x0000000708002986 */ /* 0x0001e2000c101504 */
[----:B------:R-:W-:Y:S02]  /*2e090*/  IADD3 R18, R14, c[0x0][0x198], RZ ;  /* 0x000066000e127a10 */ /* 0x000fe40007ffe0ff */
[----:B------:R-:W-:Y:S01]  /*2e0a0*/  ISETP.LT.AND P3, PT, R0, c[0x0][0x17c], !P0 ;  /* 0x00005f0000007a0c */ /* 0x000fe20004761270 */
[----:B------:R1:W-:Y:S01]  /*2e0b0*/  @P1 STG.E.U16 [R20.64], R5 ;  /* 0x0000000514001986 */ /* 0x0003e2000c101504 */
[----:B------:R-:W-:Y:S02]  /*2e0c0*/  LEA R12, P1, R10, R2, 0x1 ;  /* 0x000000020a0c7211 */ /* 0x000fe400078208ff */
[----:B------:R-:W-:Y:S02]  /*2e0d0*/  IADD3 R0, R28, 0x1fd, RZ ;  /* 0x000001fd1c007810 */ /* 0x000fe40007ffe0ff */
[----:B------:R-:W-:-:S02]  /*2e0e0*/  IADD3 R22, R18, c[0x0][0x198], RZ ;  /* 0x0000660012167a10 */ /* 0x000fc40007ffe0ff */
[-C--:B------:R-:W-:Y:S02]  /*2e0f0*/  LEA R4, P6, R6, R2.reuse, 0x1 ;  /* 0x0000000206047211 */ /* 0x080fe400078c08ff */
[-C--:B------:R-:W-:Y:S02]  /*2e100*/  LEA.HI.X.SX32 R13, R10, R3.reuse, 0x1, P1 ;  /* 0x000000030a0d7211 */ /* 0x080fe400008f0eff */
[----:B------:R-:W-:Y:S02]  /*2e110*/  ISETP.LT.AND P2, PT, R0, c[0x0][0x17c], !P0 ;  /* 0x00005f0000007a0c */ /* 0x000fe40004741270 */
[----:B0-----:R-:W-:Y:S02]  /*2e120*/  LEA R8, P1, R22, R2, 0x1 ;  /* 0x0000000216087211 */ /* 0x001fe400078208ff */
[----:B------:R-:W-:Y:S02]  /*2e130*/  IADD3 R0, R28, 0x1fe, RZ ;  /* 0x000001fe1c007810 */ /* 0x000fe40007ffe0ff */
[----:B-1----:R-:W-:-:S02]  /*2e140*/  LEA.HI.X.SX32 R5, R6, R3, 0x1, P6 ;  /* 0x0000000306057211 */ /* 0x002fc400030f0eff */
[----:B------:R-:W-:Y:S02]  /*2e150*/  IADD3 R28, R28, 0x1ff, RZ ;  /* 0x000001ff1c1c7810 */ /* 0x000fe40007ffe0ff */
[----:B------:R-:W-:Y:S02]  /*2e160*/  LEA R16, P6, R14, R2, 0x1 ;  /* 0x000000020e107211 */ /* 0x000fe400078c08ff */
[-C--:B------:R-:W-:Y:S02]  /*2e170*/  LEA.HI.X.SX32 R9, R22, R3.reuse, 0x1, P1 ;  /* 0x0000000316097211 */ /* 0x080fe400008f0eff */
[----:B------:R-:W-:Y:S02]  /*2e180*/  ISETP.LT.AND P1, PT, R0, c[0x0][0x17c], !P0 ;  /* 0x00005f0000007a0c */ /* 0x000fe40004721270 */
[----:B------:R-:W-:Y:S02]  /*2e190*/  ISETP.LT.AND P0, PT, R28, c[0x0][0x17c], !P0 ;  /* 0x00005f001c007a0c */ /* 0x000fe40004701270 */
[----:B------:R-:W-:-:S02]  /*2e1a0*/  LEA.HI.X.SX32 R17, R14, R3, 0x1, P6 ;  /* 0x000000030e117211 */ /* 0x000fc400030f0eff */
[C---:B------:R-:W-:Y:S01]  /*2e1b0*/  LEA R6, P6, R18.reuse, R2, 0x1 ;  /* 0x0000000212067211 */ /* 0x040fe200078c08ff */
[----:B------:R0:W-:Y:S01]  /*2e1c0*/  @P5 STG.E.U16 [R4.64], R11 ;  /* 0x0000000b04005986 */ /* 0x0001e2000c101504 */
[----:B------:R-:W-:Y:S02]  /*2e1d0*/  PRMT R0, R11, 0x7632, R0 ;  /* 0x000076320b007816 */ /* 0x000fe40000000000 */
[----:B------:R-:W-:Y:S02]  /*2e1e0*/  LEA.HI.X.SX32 R7, R18, R3, 0x1, P6 ;  /* 0x0000000312077211 */ /* 0x000fe400030f0eff */
[----:B------:R-:W-:Y:S01]  /*2e1f0*/  IADD3 R10, R22, c[0x0][0x198], RZ ;  /* 0x00006600160a7a10 */ /* 0x000fe20007ffe0ff */
[----:B------:R1:W-:Y:S01]  /*2e200*/  @P4 STG.E.U16 [R12.64], R0 ;  /* 0x000000000c004986 */ /* 0x0003e2000c101504 */
[----:B0-----:R-:W-:-:S03]  /*2e210*/  PRMT R5, R15, 0x7632, R5 ;  /* 0x000076320f057816 */ /* 0x001fc60000000005 */
[----:B------:R1:W-:Y:S01]  /*2e220*/  @P3 STG.E.U16 [R16.64], R15 ;  /* 0x0000000f10003986 */ /* 0x0003e2000c101504 */
[----:B------:R-:W-:-:S03]  /*2e230*/  LEA R2, P6, R10, R2, 0x1 ;  /* 0x000000020a027211 */ /* 0x000fc600078c08ff */
[----:B------:R1:W-:Y:S01]  /*2e240*/  @P2 STG.E.U16 [R6.64], R5 ;  /* 0x0000000506002986 */ /* 0x0003e2000c101504 */
[----:B------:R-:W-:-:S03]  /*2e250*/  LEA.HI.X.SX32 R3, R10, R3, 0x1, P6 ;  /* 0x000000030a037211 */ /* 0x000fc600030f0eff */
[----:B------:R1:W-:Y:S01]  /*2e260*/  @P1 STG.E.U16 [R8.64], R19 ;  /* 0x0000001308001986 */ /* 0x0003e2000c101504 */
[----:B------:R-:W-:Y:S05]  /*2e270*/  @!P0 EXIT ;  /* 0x000000000000894d */ /* 0x000fea0003800000 */
[----:B-1----:R-:W-:-:S05]  /*2e280*/  PRMT R19, R19, 0x7632, R19 ;  /* 0x0000763213137816 */ /* 0x002fca0000000013 */
[----:B------:R-:W-:Y:S01]  /*2e290*/  STG.E.U16 [R2.64], R19 ;  /* 0x0000001302007986 */ /* 0x000fe2000c101504 */
[----:B------:R-:W-:Y:S05]  /*2e2a0*/  EXIT ;  /* 0x000000000000794d */ /* 0x000fea0003800000 */
.L_x_4:
[----:B------:R-:W-:-:S00]  /*2e2b0*/  BRA `(.L_x_4) ;  /* 0xfffffff000007947 */ /* 0x000fc0000383ffff */
[----:B------:R-:W-:-:S00]  /*2e2c0*/  NOP ;  /* 0x0000000000007918 */ /* 0x000fc00000000000 */
        /* <DEDUP_REMOVED lines=11> */
.L_x_5:


//--------------------- .nv.shared.matmul_kernel  --------------------------
	.section	.nv.shared.matmul_kernel,"aw",@nobits
	.sectionflags	@""
	.align	16
